	.target	sm_100a

	.elftype	@"ET_EXEC"


//--------------------- .note.nv.tkinfo           --------------------------
	.section	.note.nv.tkinfo,"",@"SHT_NOTE"
	.sectionflags	@"SHF_NOTE_NV_TKINFO"
	.tkinfo
        /*0018*/ 	.word	0x00000002
        /*0030*/ 	.string	""
        /*0030*/ 	.string	"ptxas"
        /*0030*/ 	.string	"Cuda compilation tools, release 13.0, V13.0.88"
        /*0030*/ 	.string	"Build cuda_13.0.r13.0/compiler.36424714_0"
        /*0030*/ 	.string	"-arch sm_100a -m 64 "



//--------------------- .note.nv.cuinfo           --------------------------
	.section	.note.nv.cuinfo,"",@"SHT_NOTE"
	.sectionflags	@"SHF_NOTE_NV_CUINFO"
        /*0018*/ 	.short	0x0002
        /*001a*/ 	.short	0x0064
        /*001c*/ 	.short	0x0082
	.zero		2


//--------------------- .nv.info                  --------------------------
	.section	.nv.info,"",@"SHT_CUDA_INFO"
	.align	4


	//----- nvinfo : EIATTR_REGCOUNT
	.align		4
        /*0000*/ 	.byte	0x04, 0x2f
        /*0002*/ 	.short	(.L_12 - .L_11)
	.align		4
.L_11:
        /*0004*/ 	.word	index@(_ZN7cutlass13device_kernelIN5flash11enable_sm90INS1_16FlashAttnFwdSm90INS1_25CollectiveMainloopFwdSm90ILi2EN4cute5tupleIJNS5_1CILi1EEES8_S8_EEENS6_IJNS7_ILi192EEENS7_ILi128EEENS7_ILi64EEEEEELi64ENS_10bfloat16_tEfNS_4arch4Sm90ELb1ELb0ELb1ELb1ELb0ELb1ELb0ELb1ELb1ELb0ELb0ELb0EEENS1_21CollectiveEpilogueFwdINS6_IJSA_SC_SB_EEES9_SE_SG_Li384ELb1ELb0ELb0ELb0EEENS1_36VarlenDynamicPersistentTileSchedulerILi192ELi128ELi384ELi32ELb0ELb0ELb1ELb1ELb1ELb1EEEEEEEEEvNT_6ParamsE)
        /*0008*/ 	.word	0x00000004


	//----- nvinfo : EIATTR_FRAME_SIZE
	.align		4
.L_12:
        /*000c*/ 	.byte	0x04, 0x11
        /*000e*/ 	.short	(.L_14 - .L_13)
	.align		4
.L_13:
        /*0010*/ 	.word	index@(_ZN7cutlass13device_kernelIN5flash11enable_sm90INS1_16FlashAttnFwdSm90INS1_25CollectiveMainloopFwdSm90ILi2EN4cute5tupleIJNS5_1CILi1EEES8_S8_EEENS6_IJNS7_ILi192EEENS7_ILi128EEENS7_ILi64EEEEEELi64ENS_10bfloat16_tEfNS_4arch4Sm90ELb1ELb0ELb1ELb1ELb0ELb1ELb0ELb1ELb1ELb0ELb0ELb0EEENS1_21CollectiveEpilogueFwdINS6_IJSA_SC_SB_EEES9_SE_SG_Li384ELb1ELb0ELb0ELb0EEENS1_36VarlenDynamicPersistentTileSchedulerILi192ELi128ELi384ELi32ELb0ELb0ELb1ELb1ELb1ELb1EEEEEEEEEvNT_6ParamsE)
        /*0014*/ 	.word	0x00000000


	//----- nvinfo : EIATTR_REGCOUNT
	.align		4
.L_14:
        /*0018*/ 	.byte	0x04, 0x2f
        /*001a*/ 	.short	(.L_16 - .L_15)
	.align		4
.L_15:
        /*001c*/ 	.word	index@(_ZN7cutlass13device_kernelIN5flash11enable_sm90INS1_16FlashAttnFwdSm90INS1_25CollectiveMainloopFwdSm90ILi2EN4cute5tupleIJNS5_1CILi1EEES8_S8_EEENS6_IJNS7_ILi192EEENS7_ILi128EEENS7_ILi64EEEEEELi64ENS_10bfloat16_tEfNS_4arch4Sm90ELb1ELb0ELb1ELb1ELb0ELb0ELb0ELb1ELb1ELb0ELb0ELb0EEENS1_21CollectiveEpilogueFwdINS6_IJSA_SC_SB_EEES9_SE_SG_Li384ELb1ELb0ELb0ELb0EEENS1_36VarlenDynamicPersistentTileSchedulerILi192ELi128ELi384ELi32ELb0ELb0ELb1ELb1ELb1ELb1EEEEEEEEEvNT_6ParamsE)
        /*0020*/ 	.word	0x00000004


	//----- nvinfo : EIATTR_FRAME_SIZE
	.align		4
.L_16:
        /*0024*/ 	.byte	0x04, 0x11
        /*0026*/ 	.short	(.L_18 - .L_17)
	.align		4
.L_17:
        /*0028*/ 	.word	index@(_ZN7cutlass13device_kernelIN5flash11enable_sm90INS1_16FlashAttnFwdSm90INS1_25CollectiveMainloopFwdSm90ILi2EN4cute5tupleIJNS5_1CILi1EEES8_S8_EEENS6_IJNS7_ILi192EEENS7_ILi128EEENS7_ILi64EEEEEELi64ENS_10bfloat16_tEfNS_4arch4Sm90ELb1ELb0ELb1ELb1ELb0ELb0ELb0ELb1ELb1ELb0ELb0ELb0EEENS1_21CollectiveEpilogueFwdINS6_IJSA_SC_SB_EEES9_SE_SG_Li384ELb1ELb0ELb0ELb0EEENS1_36VarlenDynamicPersistentTileSchedulerILi192ELi128ELi384ELi32ELb0ELb0ELb1ELb1ELb1ELb1EEEEEEEEEvNT_6ParamsE)
        /*002c*/ 	.word	0x00000000


	//----- nvinfo : EIATTR_REGCOUNT
	.align		4
.L_18:
        /*0030*/ 	.byte	0x04, 0x2f
        /*0032*/ 	.short	(.L_20 - .L_19)
	.align		4
.L_19:
        /*0034*/ 	.word	index@(_ZN7cutlass13device_kernelIN5flash11enable_sm90INS1_16FlashAttnFwdSm90INS1_25CollectiveMainloopFwdSm90ILi2EN4cute5tupleIJNS5_1CILi1EEES8_S8_EEENS6_IJNS7_ILi192EEENS7_ILi128EEENS7_ILi64EEEEEELi64ENS_10bfloat16_tEfNS_4arch4Sm90ELb1ELb0ELb1ELb0ELb0ELb0ELb0ELb1ELb1ELb0ELb0ELb0EEENS1_21CollectiveEpilogueFwdINS6_IJSA_SC_SB_EEES9_SE_SG_Li384ELb0ELb0ELb0ELb0EEENS1_30DynamicPersistentTileSchedulerILi384ELi32ELb0ELb0ELb1EEEEEEEEEvNT_6ParamsE)
        /*0038*/ 	.word	0x00000004


	//----- nvinfo : EIATTR_FRAME_SIZE
	.align		4
.L_20:
        /*003c*/ 	.byte	0x04, 0x11
        /*003e*/ 	.short	(.L_22 - .L_21)
	.align		4
.L_21:
        /*0040*/ 	.word	index@(_ZN7cutlass13device_kernelIN5flash11enable_sm90INS1_16FlashAttnFwdSm90INS1_25CollectiveMainloopFwdSm90ILi2EN4cute5tupleIJNS5_1CILi1EEES8_S8_EEENS6_IJNS7_ILi192EEENS7_ILi128EEENS7_ILi64EEEEEELi64ENS_10bfloat16_tEfNS_4arch4Sm90ELb1ELb0ELb1ELb0ELb0ELb0ELb0ELb1ELb1ELb0ELb0ELb0EEENS1_21CollectiveEpilogueFwdINS6_IJSA_SC_SB_EEES9_SE_SG_Li384ELb0ELb0ELb0ELb0EEENS1_30DynamicPersistentTileSchedulerILi384ELi32ELb0ELb0ELb1EEEEEEEEEvNT_6ParamsE)
        /*0044*/ 	.word	0x00000000


	//----- nvinfo : EIATTR_REGCOUNT
	.align		4
.L_22:
        /*0048*/ 	.byte	0x04, 0x2f
        /*004a*/ 	.short	(.L_24 - .L_23)
	.align		4
.L_23:
        /*004c*/ 	.word	index@(_ZN7cutlass13device_kernelIN5flash11enable_sm90INS1_16FlashAttnFwdSm90INS1_25CollectiveMainloopFwdSm90ILi2EN4cute5tupleIJNS5_1CILi1EEES8_S8_EEENS6_IJNS7_ILi192EEENS7_ILi128EEENS7_ILi64EEEEEELi64ENS_10bfloat16_tEfNS_4arch4Sm90ELb0ELb1ELb1ELb1ELb0ELb1ELb0ELb1ELb1ELb0ELb0ELb0EEENS1_21CollectiveEpilogueFwdINS6_IJSA_SC_SB_EEES9_SE_SG_Li384ELb1ELb0ELb0ELb0EEENS1_36VarlenDynamicPersistentTileSchedulerILi192ELi128ELi384ELi32ELb0ELb0ELb1ELb1ELb0ELb1EEEEEEEEEvNT_6ParamsE)
        /*0050*/ 	.word	0x00000004


	//----- nvinfo : EIATTR_FRAME_SIZE
	.align		4
.L_24:
        /*0054*/ 	.byte	0x04, 0x11
        /*0056*/ 	.short	(.L_26 - .L_25)
	.align		4
.L_25:
        /*0058*/ 	.word	index@(_ZN7cutlass13device_kernelIN5flash11enable_sm90INS1_16FlashAttnFwdSm90INS1_25CollectiveMainloopFwdSm90ILi2EN4cute5tupleIJNS5_1CILi1EEES8_S8_EEENS6_IJNS7_ILi192EEENS7_ILi128EEENS7_ILi64EEEEEELi64ENS_10bfloat16_tEfNS_4arch4Sm90ELb0ELb1ELb1ELb1ELb0ELb1ELb0ELb1ELb1ELb0ELb0ELb0EEENS1_21CollectiveEpilogueFwdINS6_IJSA_SC_SB_EEES9_SE_SG_Li384ELb1ELb0ELb0ELb0EEENS1_36VarlenDynamicPersistentTileSchedulerILi192ELi128ELi384ELi32ELb0ELb0ELb1ELb1ELb0ELb1EEEEEEEEEvNT_6ParamsE)
        /*005c*/ 	.word	0x00000000


	//----- nvinfo : EIATTR_REGCOUNT
	.align		4
.L_26:
        /*0060*/ 	.byte	0x04, 0x2f
        /*0062*/ 	.short	(.L_28 - .L_27)
	.align		4
.L_27:
        /*0064*/ 	.word	index@(_ZN7cutlass13device_kernelIN5flash11enable_sm90INS1_16FlashAttnFwdSm90INS1_25CollectiveMainloopFwdSm90ILi2EN4cute5tupleIJNS5_1CILi1EEES8_S8_EEENS6_IJNS7_ILi192EEENS7_ILi128EEENS7_ILi64EEEEEELi64ENS_10bfloat16_tEfNS_4arch4Sm90ELb0ELb1ELb1ELb1ELb0ELb0ELb0ELb1ELb1ELb0ELb0ELb0EEENS1_21CollectiveEpilogueFwdINS6_IJSA_SC_SB_EEES9_SE_SG_Li384ELb1ELb0ELb0ELb0EEENS1_36VarlenDynamicPersistentTileSchedulerILi192ELi128ELi384ELi32ELb0ELb0ELb1ELb1ELb0ELb1EEEEEEEEEvNT_6ParamsE)
        /*0068*/ 	.word	0x00000004


	//----- nvinfo : EIATTR_FRAME_SIZE
	.align		4
.L_28:
        /*006c*/ 	.byte	0x04, 0x11
        /*006e*/ 	.short	(.L_30 - .L_29)
	.align		4
.L_29:
        /*0070*/ 	.word	index@(_ZN7cutlass13device_kernelIN5flash11enable_sm90INS1_16FlashAttnFwdSm90INS1_25CollectiveMainloopFwdSm90ILi2EN4cute5tupleIJNS5_1CILi1EEES8_S8_EEENS6_IJNS7_ILi192EEENS7_ILi128EEENS7_ILi64EEEEEELi64ENS_10bfloat16_tEfNS_4arch4Sm90ELb0ELb1ELb1ELb1ELb0ELb0ELb0ELb1ELb1ELb0ELb0ELb0EEENS1_21CollectiveEpilogueFwdINS6_IJSA_SC_SB_EEES9_SE_SG_Li384ELb1ELb0ELb0ELb0EEENS1_36VarlenDynamicPersistentTileSchedulerILi192ELi128ELi384ELi32ELb0ELb0ELb1ELb1ELb0ELb1EEEEEEEEEvNT_6ParamsE)
        /*0074*/ 	.word	0x00000000


	//----- nvinfo : EIATTR_REGCOUNT
	.align		4
.L_30:
        /*0078*/ 	.byte	0x04, 0x2f
        /*007a*/ 	.short	(.L_32 - .L_31)
	.align		4
.L_31:
        /*007c*/ 	.word	index@(_ZN7cutlass13device_kernelIN5flash11enable_sm90INS1_16FlashAttnFwdSm90INS1_25CollectiveMainloopFwdSm90ILi2EN4cute5tupleIJNS5_1CILi1EEES8_S8_EEENS6_IJNS7_ILi192EEENS7_ILi128EEENS7_ILi64EEEEEELi64ENS_10bfloat16_tEfNS_4arch4Sm90ELb0ELb1ELb1ELb0ELb0ELb0ELb0ELb1ELb1ELb0ELb0ELb0EEENS1_21CollectiveEpilogueFwdINS6_IJSA_SC_SB_EEES9_SE_SG_Li384ELb0ELb0ELb0ELb0EEENS1_30DynamicPersistentTileSchedulerILi384ELi32ELb0ELb0ELb1EEEEEEEEEvNT_6ParamsE)
        /*0080*/ 	.word	0x00000004


	//----- nvinfo : EIATTR_FRAME_SIZE
	.align		4
.L_32:
        /*0084*/ 	.byte	0x04, 0x11
        /*0086*/ 	.short	(.L_34 - .L_33)
	.align		4
.L_33:
        /*0088*/ 	.word	index@(_ZN7cutlass13device_kernelIN5flash11enable_sm90INS1_16FlashAttnFwdSm90INS1_25CollectiveMainloopFwdSm90ILi2EN4cute5tupleIJNS5_1CILi1EEES8_S8_EEENS6_IJNS7_ILi192EEENS7_ILi128EEENS7_ILi64EEEEEELi64ENS_10bfloat16_tEfNS_4arch4Sm90ELb0ELb1ELb1ELb0ELb0ELb0ELb0ELb1ELb1ELb0ELb0ELb0EEENS1_21CollectiveEpilogueFwdINS6_IJSA_SC_SB_EEES9_SE_SG_Li384ELb0ELb0ELb0ELb0EEENS1_30DynamicPersistentTileSchedulerILi384ELi32ELb0ELb0ELb1EEEEEEEEEvNT_6ParamsE)
        /*008c*/ 	.word	0x00000000


	//----- nvinfo : EIATTR_REGCOUNT
	.align		4
.L_34:
        /*0090*/ 	.byte	0x04, 0x2f
        /*0092*/ 	.short	(.L_36 - .L_35)
	.align		4
.L_35:
        /*0094*/ 	.word	index@(_ZN7cutlass13device_kernelIN5flash11enable_sm90INS1_16FlashAttnFwdSm90INS1_25CollectiveMainloopFwdSm90ILi2EN4cute5tupleIJNS5_1CILi1EEES8_S8_EEENS6_IJNS7_ILi192EEESA_NS7_ILi64EEEEEELi64ENS_10bfloat16_tEfNS_4arch4Sm90ELb0ELb0ELb1ELb1ELb0ELb1ELb0ELb0ELb1ELb0ELb0ELb0EEENS1_21CollectiveEpilogueFwdINS6_IJSA_SB_SA_EEES9_SD_SF_Li384ELb1ELb0ELb0ELb0EEENS1_36VarlenDynamicPersistentTileSchedulerILi192ELi192ELi384ELi32ELb0ELb0ELb1ELb0ELb1ELb1EEEEEEEEEvNT_6ParamsE)
        /*0098*/ 	.word	0x00000004


	//----- nvinfo : EIATTR_FRAME_SIZE
	.align		4
.L_36:
        /*009c*/ 	.byte	0x04, 0x11
        /*009e*/ 	.short	(.L_38 - .L_37)
	.align		4
.L_37:
        /*00a0*/ 	.word	index@(_ZN7cutlass13device_kernelIN5flash11enable_sm90INS1_16FlashAttnFwdSm90INS1_25CollectiveMainloopFwdSm90ILi2EN4cute5tupleIJNS5_1CILi1EEES8_S8_EEENS6_IJNS7_ILi192EEESA_NS7_ILi64EEEEEELi64ENS_10bfloat16_tEfNS_4arch4Sm90ELb0ELb0ELb1ELb1ELb0ELb1ELb0ELb0ELb1ELb0ELb0ELb0EEENS1_21CollectiveEpilogueFwdINS6_IJSA_SB_SA_EEES9_SD_SF_Li384ELb1ELb0ELb0ELb0EEENS1_36VarlenDynamicPersistentTileSchedulerILi192ELi192ELi384ELi32ELb0ELb0ELb1ELb0ELb1ELb1EEEEEEEEEvNT_6ParamsE)
        /*00a4*/ 	.word	0x00000000


	//----- nvinfo : EIATTR_REGCOUNT
	.align		4
.L_38:
        /*00a8*/ 	.byte	0x04, 0x2f
        /*00aa*/ 	.short	(.L_40 - .L_39)
	.align		4
.L_39:
        /*00ac*/ 	.word	index@(_ZN7cutlass13device_kernelIN5flash11enable_sm90INS1_16FlashAttnFwdSm90INS1_25CollectiveMainloopFwdSm90ILi2EN4cute5tupleIJNS5_1CILi1EEES8_S8_EEENS6_IJNS7_ILi192EEESA_NS7_ILi64EEEEEELi64ENS_10bfloat16_tEfNS_4arch4Sm90ELb0ELb0ELb1ELb1ELb0ELb0ELb0ELb0ELb1ELb0ELb0ELb0EEENS1_21CollectiveEpilogueFwdINS6_IJSA_SB_SA_EEES9_SD_SF_Li384ELb1ELb0ELb0ELb0EEENS1_36VarlenDynamicPersistentTileSchedulerILi192ELi192ELi384ELi32ELb0ELb0ELb1ELb0ELb1ELb1EEEEEEEEEvNT_6ParamsE)
        /*00b0*/ 	.word	0x00000004


	//----- nvinfo : EIATTR_FRAME_SIZE
	.align		4
.L_40:
        /*00b4*/ 	.byte	0x04, 0x11
        /*00b6*/ 	.short	(.L_42 - .L_41)
	.align		4
.L_41:
        /*00b8*/ 	.word	index@(_ZN7cutlass13device_kernelIN5flash11enable_sm90INS1_16FlashAttnFwdSm90INS1_25CollectiveMainloopFwdSm90ILi2EN4cute5tupleIJNS5_1CILi1EEES8_S8_EEENS6_IJNS7_ILi192EEESA_NS7_ILi64EEEEEELi64ENS_10bfloat16_tEfNS_4arch4Sm90ELb0ELb0ELb1ELb1ELb0ELb0ELb0ELb0ELb1ELb0ELb0ELb0EEENS1_21CollectiveEpilogueFwdINS6_IJSA_SB_SA_EEES9_SD_SF_Li384ELb1ELb0ELb0ELb0EEENS1_36VarlenDynamicPersistentTileSchedulerILi192ELi192ELi384ELi32ELb0ELb0ELb1ELb0ELb1ELb1EEEEEEEEEvNT_6ParamsE)
        /*00bc*/ 	.word	0x00000000


	//----- nvinfo : EIATTR_REGCOUNT
	.align		4
.L_42:
        /*00c0*/ 	.byte	0x04, 0x2f
        /*00c2*/ 	.short	(.L_44 - .L_43)
	.align		4
.L_43:
        /*00c4*/ 	.word	index@(_ZN7cutlass13device_kernelIN5flash11enable_sm90INS1_16FlashAttnFwdSm90INS1_25CollectiveMainloopFwdSm90ILi2EN4cute5tupleIJNS5_1CILi1EEES8_S8_EEENS6_IJNS7_ILi192EEESA_NS7_ILi64EEEEEELi64ENS_10bfloat16_tEfNS_4arch4Sm90ELb0ELb0ELb1ELb0ELb0ELb0ELb0ELb0ELb1ELb0ELb0ELb0EEENS1_21CollectiveEpilogueFwdINS6_IJSA_SB_SA_EEES9_SD_SF_Li384ELb0ELb0ELb0ELb0EEENS1_29StaticPersistentTileSchedulerILb0EEEEEEEEEvNT_6ParamsE)
        /*00c8*/ 	.word	0x00000004


	//----- nvinfo : EIATTR_FRAME_SIZE
	.align		4
.L_44:
        /*00cc*/ 	.byte	0x04, 0x11
        /*00ce*/ 	.short	(.L_46 - .L_45)
	.align		4
.L_45:
        /*00d0*/ 	.word	index@(_ZN7cutlass13device_kernelIN5flash11enable_sm90INS1_16FlashAttnFwdSm90INS1_25CollectiveMainloopFwdSm90ILi2EN4cute5tupleIJNS5_1CILi1EEES8_S8_EEENS6_IJNS7_ILi192EEESA_NS7_ILi64EEEEEELi64ENS_10bfloat16_tEfNS_4arch4Sm90ELb0ELb0ELb1ELb0ELb0ELb0ELb0ELb0ELb1ELb0ELb0ELb0EEENS1_21CollectiveEpilogueFwdINS6_IJSA_SB_SA_EEES9_SD_SF_Li384ELb0ELb0ELb0ELb0EEENS1_29StaticPersistentTileSchedulerILb0EEEEEEEEEvNT_6ParamsE)
        /*00d4*/ 	.word	0x00000000


	//----- nvinfo : EIATTR_REGCOUNT
	.align		4
.L_46:
        /*00d8*/ 	.byte	0x04, 0x2f
        /*00da*/ 	.short	(.L_48 - .L_47)
	.align		4
.L_47:
        /*00dc*/ 	.word	index@(_ZN7cutlass13device_kernelIN5flash11enable_sm90INS1_16FlashAttnFwdSm90INS1_25CollectiveMainloopFwdSm90ILi2EN4cute5tupleIJNS5_1CILi1EEES8_S8_EEENS6_IJNS7_ILi192EEENS7_ILi144EEENS7_ILi96EEEEEELi96ENS_10bfloat16_tEfNS_4arch4Sm90ELb1ELb0ELb1ELb1ELb0ELb1ELb0ELb0ELb1ELb0ELb0ELb0EEENS1_21CollectiveEpilogueFwdINS6_IJSA_SC_SB_EEES9_SE_SG_Li384ELb1ELb0ELb0ELb0EEENS1_36VarlenDynamicPersistentTileSchedulerILi192ELi144ELi384ELi32ELb0ELb0ELb1ELb1ELb1ELb1EEEEEEEEEvNT_6ParamsE)
        /*00e0*/ 	.word	0x00000004


	//----- nvinfo : EIATTR_FRAME_SIZE
	.align		4
.L_48:
        /*00e4*/ 	.byte	0x04, 0x11
        /*00e6*/ 	.short	(.L_50 - .L_49)
	.align		4
.L_49:
        /*00e8*/ 	.word	index@(_ZN7cutlass13device_kernelIN5flash11enable_sm90INS1_16FlashAttnFwdSm90INS1_25CollectiveMainloopFwdSm90ILi2EN4cute5tupleIJNS5_1CILi1EEES8_S8_EEENS6_IJNS7_ILi192EEENS7_ILi144EEENS7_ILi96EEEEEELi96ENS_10bfloat16_tEfNS_4arch4Sm90ELb1ELb0ELb1ELb1ELb0ELb1ELb0ELb0ELb1ELb0ELb0ELb0EEENS1_21CollectiveEpilogueFwdINS6_IJSA_SC_SB_EEES9_SE_SG_Li384ELb1ELb0ELb0ELb0EEENS1_36VarlenDynamicPersistentTileSchedulerILi192ELi144ELi384ELi32ELb0ELb0ELb1ELb1ELb1ELb1EEEEEEEEEvNT_6ParamsE)
        /*00ec*/ 	.word	0x00000000


	//----- nvinfo : EIATTR_REGCOUNT
	.align		4
.L_50:
        /*00f0*/ 	.byte	0x04, 0x2f
        /*00f2*/ 	.short	(.L_52 - .L_51)
	.align		4
.L_51:
        /*00f4*/ 	.word	index@(_ZN7cutlass13device_kernelIN5flash11enable_sm90INS1_16FlashAttnFwdSm90INS1_25CollectiveMainloopFwdSm90ILi2EN4cute5tupleIJNS5_1CILi1EEES8_S8_EEENS6_IJNS7_ILi192EEENS7_ILi144EEENS7_ILi96EEEEEELi96ENS_10bfloat16_tEfNS_4arch4Sm90ELb1ELb0ELb1ELb1ELb0ELb0ELb0ELb0ELb1ELb0ELb0ELb0EEENS1_21CollectiveEpilogueFwdINS6_IJSA_SC_SB_EEES9_SE_SG_Li384ELb1ELb0ELb0ELb0EEENS1_36VarlenDynamicPersistentTileSchedulerILi192ELi144ELi384ELi32ELb0ELb0ELb1ELb1ELb1ELb1EEEEEEEEEvNT_6ParamsE)
        /*00f8*/ 	.word	0x00000004


	//----- nvinfo : EIATTR_FRAME_SIZE
	.align		4
.L_52:
        /*00fc*/ 	.byte	0x04, 0x11
        /*00fe*/ 	.short	(.L_54 - .L_53)
	.align		4
.L_53:
        /*0100*/ 	.word	index@(_ZN7cutlass13device_kernelIN5flash11enable_sm90INS1_16FlashAttnFwdSm90INS1_25CollectiveMainloopFwdSm90ILi2EN4cute5tupleIJNS5_1CILi1EEES8_S8_EEENS6_IJNS7_ILi192EEENS7_ILi144EEENS7_ILi96EEEEEELi96ENS_10bfloat16_tEfNS_4arch4Sm90ELb1ELb0ELb1ELb1ELb0ELb0ELb0ELb0ELb1ELb0ELb0ELb0EEENS1_21CollectiveEpilogueFwdINS6_IJSA_SC_SB_EEES9_SE_SG_Li384ELb1ELb0ELb0ELb0EEENS1_36VarlenDynamicPersistentTileSchedulerILi192ELi144ELi384ELi32ELb0ELb0ELb1ELb1ELb1ELb1EEEEEEEEEvNT_6ParamsE)
        /*0104*/ 	.word	0x00000000


	//----- nvinfo : EIATTR_REGCOUNT
	.align		4
.L_54:
        /*0108*/ 	.byte	0x04, 0x2f
        /*010a*/ 	.short	(.L_56 - .L_55)
	.align		4
.L_55:
        /*010c*/ 	.word	index@(_ZN7cutlass13device_kernelIN5flash11enable_sm90INS1_16FlashAttnFwdSm90INS1_25CollectiveMainloopFwdSm90ILi2EN4cute5tupleIJNS5_1CILi1EEES8_S8_EEENS6_IJNS7_ILi192EEENS7_ILi144EEENS7_ILi96EEEEEELi96ENS_10bfloat16_tEfNS_4arch4Sm90ELb1ELb0ELb1ELb0ELb0ELb0ELb0ELb0ELb1ELb0ELb0ELb0EEENS1_21CollectiveEpilogueFwdINS6_IJSA_SC_SB_EEES9_SE_SG_Li384ELb0ELb0ELb0ELb0EEENS1_30DynamicPersistentTileSchedulerILi384ELi32ELb0ELb0ELb1EEEEEEEEEvNT_6ParamsE)
        /*0110*/ 	.word	0x00000004


	//----- nvinfo : EIATTR_FRAME_SIZE
	.align		4
.L_56:
        /*0114*/ 	.byte	0x04, 0x11
        /*0116*/ 	.short	(.L_58 - .L_57)
	.align		4
.L_57:
        /*0118*/ 	.word	index@(_ZN7cutlass13device_kernelIN5flash11enable_sm90INS1_16FlashAttnFwdSm90INS1_25CollectiveMainloopFwdSm90ILi2EN4cute5tupleIJNS5_1CILi1EEES8_S8_EEENS6_IJNS7_ILi192EEENS7_ILi144EEENS7_ILi96EEEEEELi96ENS_10bfloat16_tEfNS_4arch4Sm90ELb1ELb0ELb1ELb0ELb0ELb0ELb0ELb0ELb1ELb0ELb0ELb0EEENS1_21CollectiveEpilogueFwdINS6_IJSA_SC_SB_EEES9_SE_SG_Li384ELb0ELb0ELb0ELb0EEENS1_30DynamicPersistentTileSchedulerILi384ELi32ELb0ELb0ELb1EEEEEEEEEvNT_6ParamsE)
        /*011c*/ 	.word	0x00000000


	//----- nvinfo : EIATTR_REGCOUNT
	.align		4
.L_58:
        /*0120*/ 	.byte	0x04, 0x2f
        /*0122*/ 	.short	(.L_60 - .L_59)
	.align		4
.L_59:
        /*0124*/ 	.word	index@(_ZN7cutlass13device_kernelIN5flash11enable_sm90INS1_16FlashAttnFwdSm90INS1_25CollectiveMainloopFwdSm90ILi2EN4cute5tupleIJNS5_1CILi1EEES8_S8_EEENS6_IJNS7_ILi192EEENS7_ILi128EEENS7_ILi96EEEEEELi96ENS_10bfloat16_tEfNS_4arch4Sm90ELb0ELb1ELb1ELb1ELb0ELb1ELb0ELb0ELb1ELb0ELb0ELb0EEENS1_21CollectiveEpilogueFwdINS6_IJSA_SC_SB_EEES9_SE_SG_Li384ELb1ELb0ELb0ELb0EEENS1_36VarlenDynamicPersistentTileSchedulerILi192ELi128ELi384ELi32ELb0ELb0ELb1ELb1ELb0ELb1EEEEEEEEEvNT_6ParamsE)
        /*0128*/ 	.word	0x00000004


	//----- nvinfo : EIATTR_FRAME_SIZE
	.align		4
.L_60:
        /*012c*/ 	.byte	0x04, 0x11
        /*012e*/ 	.short	(.L_62 - .L_61)
	.align		4
.L_61:
        /*0130*/ 	.word	index@(_ZN7cutlass13device_kernelIN5flash11enable_sm90INS1_16FlashAttnFwdSm90INS1_25CollectiveMainloopFwdSm90ILi2EN4cute5tupleIJNS5_1CILi1EEES8_S8_EEENS6_IJNS7_ILi192EEENS7_ILi128EEENS7_ILi96EEEEEELi96ENS_10bfloat16_tEfNS_4arch4Sm90ELb0ELb1ELb1ELb1ELb0ELb1ELb0ELb0ELb1ELb0ELb0ELb0EEENS1_21CollectiveEpilogueFwdINS6_IJSA_SC_SB_EEES9_SE_SG_Li384ELb1ELb0ELb0ELb0EEENS1_36VarlenDynamicPersistentTileSchedulerILi192ELi128ELi384ELi32ELb0ELb0ELb1ELb1ELb0ELb1EEEEEEEEEvNT_6ParamsE)
        /*0134*/ 	.word	0x00000000


	//----- nvinfo : EIATTR_REGCOUNT
	.align		4
.L_62:
        /*0138*/ 	.byte	0x04, 0x2f
        /*013a*/ 	.short	(.L_64 - .L_63)
	.align		4
.L_63:
        /*013c*/ 	.word	index@(_ZN7cutlass13device_kernelIN5flash11enable_sm90INS1_16FlashAttnFwdSm90INS1_25CollectiveMainloopFwdSm90ILi2EN4cute5tupleIJNS5_1CILi1EEES8_S8_EEENS6_IJNS7_ILi192EEENS7_ILi128EEENS7_ILi96EEEEEELi96ENS_10bfloat16_tEfNS_4arch4Sm90ELb0ELb1ELb1ELb1ELb0ELb0ELb0ELb0ELb1ELb0ELb0ELb0EEENS1_21CollectiveEpilogueFwdINS6_IJSA_SC_SB_EEES9_SE_SG_Li384ELb1ELb0ELb0ELb0EEENS1_36VarlenDynamicPersistentTileSchedulerILi192ELi128ELi384ELi32ELb0ELb0ELb1ELb1ELb0ELb1EEEEEEEEEvNT_6ParamsE)
        /*0140*/ 	.word	0x00000004


	//----- nvinfo : EIATTR_FRAME_SIZE
	.align		4
.L_64:
        /*0144*/ 	.byte	0x04, 0x11
        /*0146*/ 	.short	(.L_66 - .L_65)
	.align		4
.L_65:
        /*0148*/ 	.word	index@(_ZN7cutlass13device_kernelIN5flash11enable_sm90INS1_16FlashAttnFwdSm90INS1_25CollectiveMainloopFwdSm90ILi2EN4cute5tupleIJNS5_1CILi1EEES8_S8_EEENS6_IJNS7_ILi192EEENS7_ILi128EEENS7_ILi96EEEEEELi96ENS_10bfloat16_tEfNS_4arch4Sm90ELb0ELb1ELb1ELb1ELb0ELb0ELb0ELb0ELb1ELb0ELb0ELb0EEENS1_21CollectiveEpilogueFwdINS6_IJSA_SC_SB_EEES9_SE_SG_Li384ELb1ELb0ELb0ELb0EEENS1_36VarlenDynamicPersistentTileSchedulerILi192ELi128ELi384ELi32ELb0ELb0ELb1ELb1ELb0ELb1EEEEEEEEEvNT_6ParamsE)
        /*014c*/ 	.word	0x00000000


	//----- nvinfo : EIATTR_REGCOUNT
	.align		4
.L_66:
        /*0150*/ 	.byte	0x04, 0x2f
        /*0152*/ 	.short	(.L_68 - .L_67)
	.align		4
.L_67:
        /*0154*/ 	.word	index@(_ZN7cutlass13device_kernelIN5flash11enable_sm90INS1_16FlashAttnFwdSm90INS1_25CollectiveMainloopFwdSm90ILi2EN4cute5tupleIJNS5_1CILi1EEES8_S8_EEENS6_IJNS7_ILi192EEENS7_ILi128EEENS7_ILi96EEEEEELi96ENS_10bfloat16_tEfNS_4arch4Sm90ELb0ELb1ELb1ELb0ELb0ELb0ELb0ELb0ELb1ELb0ELb0ELb0EEENS1_21CollectiveEpilogueFwdINS6_IJSA_SC_SB_EEES9_SE_SG_Li384ELb0ELb0ELb0ELb0EEENS1_30DynamicPersistentTileSchedulerILi384ELi32ELb0ELb0ELb1EEEEEEEEEvNT_6ParamsE)
        /*0158*/ 	.word	0x00000004


	//----- nvinfo : EIATTR_FRAME_SIZE
	.align		4
.L_68:
        /*015c*/ 	.byte	0x04, 0x11
        /*015e*/ 	.short	(.L_70 - .L_69)
	.align		4
.L_69:
        /*0160*/ 	.word	index@(_ZN7cutlass13device_kernelIN5flash11enable_sm90INS1_16FlashAttnFwdSm90INS1_25CollectiveMainloopFwdSm90ILi2EN4cute5tupleIJNS5_1CILi1EEES8_S8_EEENS6_IJNS7_ILi192EEENS7_ILi128EEENS7_ILi96EEEEEELi96ENS_10bfloat16_tEfNS_4arch4Sm90ELb0ELb1ELb1ELb0ELb0ELb0ELb0ELb0ELb1ELb0ELb0ELb0EEENS1_21CollectiveEpilogueFwdINS6_IJSA_SC_SB_EEES9_SE_SG_Li384ELb0ELb0ELb0ELb0EEENS1_30DynamicPersistentTileSchedulerILi384ELi32ELb0ELb0ELb1EEEEEEEEEvNT_6ParamsE)
        /*0164*/ 	.word	0x00000000


	//----- nvinfo : EIATTR_REGCOUNT
	.align		4
.L_70:
        /*0168*/ 	.byte	0x04, 0x2f
        /*016a*/ 	.short	(.L_72 - .L_71)
	.align		4
.L_71:
        /*016c*/ 	.word	index@(_ZN7cutlass13device_kernelIN5flash11enable_sm90INS1_16FlashAttnFwdSm90INS1_25CollectiveMainloopFwdSm90ILi2EN4cute5tupleIJNS5_1CILi1EEES8_S8_EEENS6_IJNS7_ILi192EEENS7_ILi144EEENS7_ILi96EEEEEELi96ENS_10bfloat16_tEfNS_4arch4Sm90ELb0ELb0ELb1ELb1ELb0ELb1ELb0ELb0ELb1ELb0ELb0ELb0EEENS1_21CollectiveEpilogueFwdINS6_IJSA_SC_SB_EEES9_SE_SG_Li384ELb1ELb0ELb0ELb0EEENS1_36VarlenDynamicPersistentTileSchedulerILi192ELi144ELi384ELi32ELb0ELb0ELb1ELb0ELb1ELb1EEEEEEEEEvNT_6ParamsE)
        /*0170*/ 	.word	0x00000004


	//----- nvinfo : EIATTR_FRAME_SIZE
	.align		4
.L_72:
        /*0174*/ 	.byte	0x04, 0x11
        /*0176*/ 	.short	(.L_74 - .L_73)
	.align		4
.L_73:
        /*0178*/ 	.word	index@(_ZN7cutlass13device_kernelIN5flash11enable_sm90INS1_16FlashAttnFwdSm90INS1_25CollectiveMainloopFwdSm90ILi2EN4cute5tupleIJNS5_1CILi1EEES8_S8_EEENS6_IJNS7_ILi192EEENS7_ILi144EEENS7_ILi96EEEEEELi96ENS_10bfloat16_tEfNS_4arch4Sm90ELb0ELb0ELb1ELb1ELb0ELb1ELb0ELb0ELb1ELb0ELb0ELb0EEENS1_21CollectiveEpilogueFwdINS6_IJSA_SC_SB_EEES9_SE_SG_Li384ELb1ELb0ELb0ELb0EEENS1_36VarlenDynamicPersistentTileSchedulerILi192ELi144ELi384ELi32ELb0ELb0ELb1ELb0ELb1ELb1EEEEEEEEEvNT_6ParamsE)
        /*017c*/ 	.word	0x00000000


	//----- nvinfo : EIATTR_REGCOUNT
	.align		4
.L_74:
        /*0180*/ 	.byte	0x04, 0x2f
        /*0182*/ 	.short	(.L_76 - .L_75)
	.align		4
.L_75:
        /*0184*/ 	.word	index@(_ZN7cutlass13device_kernelIN5flash11enable_sm90INS1_16FlashAttnFwdSm90INS1_25CollectiveMainloopFwdSm90ILi2EN4cute5tupleIJNS5_1CILi1EEES8_S8_EEENS6_IJNS7_ILi192EEENS7_ILi144EEENS7_ILi96EEEEEELi96ENS_10bfloat16_tEfNS_4arch4Sm90ELb0ELb0ELb1ELb1ELb0ELb0ELb0ELb0ELb1ELb0ELb0ELb0EEENS1_21CollectiveEpilogueFwdINS6_IJSA_SC_SB_EEES9_SE_SG_Li384ELb1ELb0ELb0ELb0EEENS1_36VarlenDynamicPersistentTileSchedulerILi192ELi144ELi384ELi32ELb0ELb0ELb1ELb0ELb1ELb1EEEEEEEEEvNT_6ParamsE)
        /*0188*/ 	.word	0x00000004


	//----- nvinfo : EIATTR_FRAME_SIZE
	.align		4
.L_76:
        /*018c*/ 	.byte	0x04, 0x11
        /*018e*/ 	.short	(.L_78 - .L_77)
	.align		4
.L_77:
        /*0190*/ 	.word	index@(_ZN7cutlass13device_kernelIN5flash11enable_sm90INS1_16FlashAttnFwdSm90INS1_25CollectiveMainloopFwdSm90ILi2EN4cute5tupleIJNS5_1CILi1EEES8_S8_EEENS6_IJNS7_ILi192EEENS7_ILi144EEENS7_ILi96EEEEEELi96ENS_10bfloat16_tEfNS_4arch4Sm90ELb0ELb0ELb1ELb1ELb0ELb0ELb0ELb0ELb1ELb0ELb0ELb0EEENS1_21CollectiveEpilogueFwdINS6_IJSA_SC_SB_EEES9_SE_SG_Li384ELb1ELb0ELb0ELb0EEENS1_36VarlenDynamicPersistentTileSchedulerILi192ELi144ELi384ELi32ELb0ELb0ELb1ELb0ELb1ELb1EEEEEEEEEvNT_6ParamsE)
        /*0194*/ 	.word	0x00000000


	//----- nvinfo : EIATTR_REGCOUNT
	.align		4
.L_78:
        /*0198*/ 	.byte	0x04, 0x2f
        /*019a*/ 	.short	(.L_80 - .L_79)
	.align		4
.L_79:
        /*019c*/ 	.word	index@(_ZN7cutlass13device_kernelIN5flash11enable_sm90INS1_16FlashAttnFwdSm90INS1_25CollectiveMainloopFwdSm90ILi2EN4cute5tupleIJNS5_1CILi1EEES8_S8_EEENS6_IJNS7_ILi192EEENS7_ILi144EEENS7_ILi96EEEEEELi96ENS_10bfloat16_tEfNS_4arch4Sm90ELb0ELb0ELb1ELb0ELb0ELb0ELb0ELb0ELb1ELb0ELb0ELb0EEENS1_21CollectiveEpilogueFwdINS6_IJSA_SC_SB_EEES9_SE_SG_Li384ELb0ELb0ELb0ELb0EEENS1_29StaticPersistentTileSchedulerILb0EEEEEEEEEvNT_6ParamsE)
        /*01a0*/ 	.word	0x00000004


	//----- nvinfo : EIATTR_FRAME_SIZE
	.align		4
.L_80:
        /*01a4*/ 	.byte	0x04, 0x11
        /*01a6*/ 	.short	(.L_82 - .L_81)
	.align		4
.L_81:
        /*01a8*/ 	.word	index@(_ZN7cutlass13device_kernelIN5flash11enable_sm90INS1_16FlashAttnFwdSm90INS1_25CollectiveMainloopFwdSm90ILi2EN4cute5tupleIJNS5_1CILi1EEES8_S8_EEENS6_IJNS7_ILi192EEENS7_ILi144EEENS7_ILi96EEEEEELi96ENS_10bfloat16_tEfNS_4arch4Sm90ELb0ELb0ELb1ELb0ELb0ELb0ELb0ELb0ELb1ELb0ELb0ELb0EEENS1_21CollectiveEpilogueFwdINS6_IJSA_SC_SB_EEES9_SE_SG_Li384ELb0ELb0ELb0ELb0EEENS1_29StaticPersistentTileSchedulerILb0EEEEEEEEEvNT_6ParamsE)
        /*01ac*/ 	.word	0x00000000


	//----- nvinfo : EIATTR_REGCOUNT
	.align		4
.L_82:
        /*01b0*/ 	.byte	0x04, 0x2f
        /*01b2*/ 	.short	(.L_84 - .L_83)
	.align		4
.L_83:
        /*01b4*/ 	.word	index@(_ZN7cutlass13device_kernelIN5flash11enable_sm90INS1_16FlashAttnFwdSm90INS1_25CollectiveMainloopFwdSm90ILi2EN4cute5tupleIJNS5_1CILi1EEES8_S8_EEENS6_IJNS7_ILi128EEESA_SA_EEELi128ENS_10bfloat16_tEfNS_4arch4Sm90ELb1ELb0ELb1ELb1ELb0ELb1ELb0ELb1ELb1ELb0ELb0ELb0EEENS1_21CollectiveEpilogueFwdISB_S9_SC_SE_Li256ELb1ELb0ELb0ELb0EEENS1_36VarlenDynamicPersistentTileSchedulerILi128ELi128ELi256ELi32ELb0ELb0ELb1ELb1ELb1ELb1EEEEEEEEEvNT_6ParamsE)
        /*01b8*/ 	.word	0x00000004


	//----- nvinfo : EIATTR_FRAME_SIZE
	.align		4
.L_84:
        /*01bc*/ 	.byte	0x04, 0x11
        /*01be*/ 	.short	(.L_86 - .L_85)
	.align		4
.L_85:
        /*01c0*/ 	.word	index@(_ZN7cutlass13device_kernelIN5flash11enable_sm90INS1_16FlashAttnFwdSm90INS1_25CollectiveMainloopFwdSm90ILi2EN4cute5tupleIJNS5_1CILi1EEES8_S8_EEENS6_IJNS7_ILi128EEESA_SA_EEELi128ENS_10bfloat16_tEfNS_4arch4Sm90ELb1ELb0ELb1ELb1ELb0ELb1ELb0ELb1ELb1ELb0ELb0ELb0EEENS1_21CollectiveEpilogueFwdISB_S9_SC_SE_Li256ELb1ELb0ELb0ELb0EEENS1_36VarlenDynamicPersistentTileSchedulerILi128ELi128ELi256ELi32ELb0ELb0ELb1ELb1ELb1ELb1EEEEEEEEEvNT_6ParamsE)
        /*01c4*/ 	.word	0x00000000


	//----- nvinfo : EIATTR_REGCOUNT
	.align		4
.L_86:
        /*01c8*/ 	.byte	0x04, 0x2f
        /*01ca*/ 	.short	(.L_88 - .L_87)
	.align		4
.L_87:
        /*01cc*/ 	.word	index@(_ZN7cutlass13device_kernelIN5flash11enable_sm90INS1_16FlashAttnFwdSm90INS1_25CollectiveMainloopFwdSm90ILi2EN4cute5tupleIJNS5_1CILi1EEES8_S8_EEENS6_IJNS7_ILi128EEESA_SA_EEELi128ENS_10bfloat16_tEfNS_4arch4Sm90ELb1ELb0ELb1ELb1ELb0ELb0ELb0ELb1ELb1ELb0ELb0ELb0EEENS1_21CollectiveEpilogueFwdISB_S9_SC_SE_Li256ELb1ELb0ELb0ELb0EEENS1_36VarlenDynamicPersistentTileSchedulerILi128ELi128ELi256ELi32ELb0ELb0ELb1ELb1ELb1ELb1EEEEEEEEEvNT_6ParamsE)
        /*01d0*/ 	.word	0x00000004


	//----- nvinfo : EIATTR_FRAME_SIZE
	.align		4
.L_88:
        /*01d4*/ 	.byte	0x04, 0x11
        /*01d6*/ 	.short	(.L_90 - .L_89)
	.align		4
.L_89:
        /*01d8*/ 	.word	index@(_ZN7cutlass13device_kernelIN5flash11enable_sm90INS1_16FlashAttnFwdSm90INS1_25CollectiveMainloopFwdSm90ILi2EN4cute5tupleIJNS5_1CILi1EEES8_S8_EEENS6_IJNS7_ILi128EEESA_SA_EEELi128ENS_10bfloat16_tEfNS_4arch4Sm90ELb1ELb0ELb1ELb1ELb0ELb0ELb0ELb1ELb1ELb0ELb0ELb0EEENS1_21CollectiveEpilogueFwdISB_S9_SC_SE_Li256ELb1ELb0ELb0ELb0EEENS1_36VarlenDynamicPersistentTileSchedulerILi128ELi128ELi256ELi32ELb0ELb0ELb1ELb1ELb1ELb1EEEEEEEEEvNT_6ParamsE)
        /*01dc*/ 	.word	0x00000000


	//----- nvinfo : EIATTR_REGCOUNT
	.align		4
.L_90:
        /*01e0*/ 	.byte	0x04, 0x2f
        /*01e2*/ 	.short	(.L_92 - .L_91)
	.align		4
.L_91:
        /*01e4*/ 	.word	index@(_ZN7cutlass13device_kernelIN5flash11enable_sm90INS1_16FlashAttnFwdSm90INS1_25CollectiveMainloopFwdSm90ILi2EN4cute5tupleIJNS5_1CILi1EEES8_S8_EEENS6_IJNS7_ILi128EEESA_SA_EEELi128ENS_10bfloat16_tEfNS_4arch4Sm90ELb1ELb0ELb1ELb0ELb0ELb0ELb0ELb1ELb1ELb0ELb0ELb0EEENS1_21CollectiveEpilogueFwdISB_S9_SC_SE_Li256ELb0ELb0ELb0ELb0EEENS1_30DynamicPersistentTileSchedulerILi256ELi32ELb0ELb0ELb1EEEEEEEEEvNT_6ParamsE)
        /*01e8*/ 	.word	0x00000004


	//----- nvinfo : EIATTR_FRAME_SIZE
	.align		4
.L_92:
        /*01ec*/ 	.byte	0x04, 0x11
        /*01ee*/ 	.short	(.L_94 - .L_93)
	.align		4
.L_93:
        /*01f0*/ 	.word	index@(_ZN7cutlass13device_kernelIN5flash11enable_sm90INS1_16FlashAttnFwdSm90INS1_25CollectiveMainloopFwdSm90ILi2EN4cute5tupleIJNS5_1CILi1EEES8_S8_EEENS6_IJNS7_ILi128EEESA_SA_EEELi128ENS_10bfloat16_tEfNS_4arch4Sm90ELb1ELb0ELb1ELb0ELb0ELb0ELb0ELb1ELb1ELb0ELb0ELb0EEENS1_21CollectiveEpilogueFwdISB_S9_SC_SE_Li256ELb0ELb0ELb0ELb0EEENS1_30DynamicPersistentTileSchedulerILi256ELi32ELb0ELb0ELb1EEEEEEEEEvNT_6ParamsE)
        /*01f4*/ 	.word	0x00000000


	//----- nvinfo : EIATTR_REGCOUNT
	.align		4
.L_94:
        /*01f8*/ 	.byte	0x04, 0x2f
        /*01fa*/ 	.short	(.L_96 - .L_95)
	.align		4
.L_95:
        /*01fc*/ 	.word	index@(_ZN7cutlass13device_kernelIN5flash11enable_sm90INS1_16FlashAttnFwdSm90INS1_25CollectiveMainloopFwdSm90ILi2EN4cute5tupleIJNS5_1CILi1EEES8_S8_EEENS6_IJNS7_ILi128EEESA_SA_EEELi128ENS_10bfloat16_tEfNS_4arch4Sm90ELb0ELb1ELb1ELb1ELb0ELb1ELb0ELb1ELb1ELb0ELb0ELb0EEENS1_21CollectiveEpilogueFwdISB_S9_SC_SE_Li256ELb1ELb0ELb0ELb0EEENS1_36VarlenDynamicPersistentTileSchedulerILi128ELi128ELi256ELi32ELb0ELb0ELb1ELb1ELb0ELb1EEEEEEEEEvNT_6ParamsE)
        /*0200*/ 	.word	0x00000004


	//----- nvinfo : EIATTR_FRAME_SIZE
	.align		4
.L_96:
        /*0204*/ 	.byte	0x04, 0x11
        /*0206*/ 	.short	(.L_98 - .L_97)
	.align		4
.L_97:
        /*0208*/ 	.word	index@(_ZN7cutlass13device_kernelIN5flash11enable_sm90INS1_16FlashAttnFwdSm90INS1_25CollectiveMainloopFwdSm90ILi2EN4cute5tupleIJNS5_1CILi1EEES8_S8_EEENS6_IJNS7_ILi128EEESA_SA_EEELi128ENS_10bfloat16_tEfNS_4arch4Sm90ELb0ELb1ELb1ELb1ELb0ELb1ELb0ELb1ELb1ELb0ELb0ELb0EEENS1_21CollectiveEpilogueFwdISB_S9_SC_SE_Li256ELb1ELb0ELb0ELb0EEENS1_36VarlenDynamicPersistentTileSchedulerILi128ELi128ELi256ELi32ELb0ELb0ELb1ELb1ELb0ELb1EEEEEEEEEvNT_6ParamsE)
        /*020c*/ 	.word	0x00000000


	//----- nvinfo : EIATTR_REGCOUNT
	.align		4
.L_98:
        /*0210*/ 	.byte	0x04, 0x2f
        /*0212*/ 	.short	(.L_100 - .L_99)
	.align		4
.L_99:
        /*0214*/ 	.word	index@(_ZN7cutlass13device_kernelIN5flash11enable_sm90INS1_16FlashAttnFwdSm90INS1_25CollectiveMainloopFwdSm90ILi2EN4cute5tupleIJNS5_1CILi1EEES8_S8_EEENS6_IJNS7_ILi128EEESA_SA_EEELi128ENS_10bfloat16_tEfNS_4arch4Sm90ELb0ELb1ELb1ELb1ELb0ELb0ELb0ELb1ELb1ELb0ELb0ELb0EEENS1_21CollectiveEpilogueFwdISB_S9_SC_SE_Li256ELb1ELb0ELb0ELb0EEENS1_36VarlenDynamicPersistentTileSchedulerILi128ELi128ELi256ELi32ELb0ELb0ELb1ELb1ELb0ELb1EEEEEEEEEvNT_6ParamsE)
        /*0218*/ 	.word	0x00000004


	//----- nvinfo : EIATTR_FRAME_SIZE
	.align		4
.L_100:
        /*021c*/ 	.byte	0x04, 0x11
        /*021e*/ 	.short	(.L_102 - .L_101)
	.align		4
.L_101:
        /*0220*/ 	.word	index@(_ZN7cutlass13device_kernelIN5flash11enable_sm90INS1_16FlashAttnFwdSm90INS1_25CollectiveMainloopFwdSm90ILi2EN4cute5tupleIJNS5_1CILi1EEES8_S8_EEENS6_IJNS7_ILi128EEESA_SA_EEELi128ENS_10bfloat16_tEfNS_4arch4Sm90ELb0ELb1ELb1ELb1ELb0ELb0ELb0ELb1ELb1ELb0ELb0ELb0EEENS1_21CollectiveEpilogueFwdISB_S9_SC_SE_Li256ELb1ELb0ELb0ELb0EEENS1_36VarlenDynamicPersistentTileSchedulerILi128ELi128ELi256ELi32ELb0ELb0ELb1ELb1ELb0ELb1EEEEEEEEEvNT_6ParamsE)
        /*0224*/ 	.word	0x00000000


	//----- nvinfo : EIATTR_REGCOUNT
	.align		4
.L_102:
        /*0228*/ 	.byte	0x04, 0x2f
        /*022a*/ 	.short	(.L_104 - .L_103)
	.align		4
.L_103:
        /*022c*/ 	.word	index@(_ZN7cutlass13device_kernelIN5flash11enable_sm90INS1_16FlashAttnFwdSm90INS1_25CollectiveMainloopFwdSm90ILi2EN4cute5tupleIJNS5_1CILi1EEES8_S8_EEENS6_IJNS7_ILi128EEESA_SA_EEELi128ENS_10bfloat16_tEfNS_4arch4Sm90ELb0ELb1ELb1ELb0ELb0ELb0ELb0ELb1ELb1ELb0ELb0ELb0EEENS1_21CollectiveEpilogueFwdISB_S9_SC_SE_Li256ELb0ELb0ELb0ELb0EEENS1_30DynamicPersistentTileSchedulerILi256ELi32ELb0ELb0ELb1EEEEEEEEEvNT_6ParamsE)
        /*0230*/ 	.word	0x00000004


	//----- nvinfo : EIATTR_FRAME_SIZE
	.align		4
.L_104:
        /*0234*/ 	.byte	0x04, 0x11
        /*0236*/ 	.short	(.L_106 - .L_105)
	.align		4
.L_105:
        /*0238*/ 	.word	index@(_ZN7cutlass13device_kernelIN5flash11enable_sm90INS1_16FlashAttnFwdSm90INS1_25CollectiveMainloopFwdSm90ILi2EN4cute5tupleIJNS5_1CILi1EEES8_S8_EEENS6_IJNS7_ILi128EEESA_SA_EEELi128ENS_10bfloat16_tEfNS_4arch4Sm90ELb0ELb1ELb1ELb0ELb0ELb0ELb0ELb1ELb1ELb0ELb0ELb0EEENS1_21CollectiveEpilogueFwdISB_S9_SC_SE_Li256ELb0ELb0ELb0ELb0EEENS1_30DynamicPersistentTileSchedulerILi256ELi32ELb0ELb0ELb1EEEEEEEEEvNT_6ParamsE)
        /*023c*/ 	.word	0x00000000


	//----- nvinfo : EIATTR_REGCOUNT
	.align		4
.L_106:
        /*0240*/ 	.byte	0x04, 0x2f
        /*0242*/ 	.short	(.L_108 - .L_107)
	.align		4
.L_107:
        /*0244*/ 	.word	index@(_ZN7cutlass13device_kernelIN5flash11enable_sm90INS1_16FlashAttnFwdSm90INS1_25CollectiveMainloopFwdSm90ILi2EN4cute5tupleIJNS5_1CILi1EEES8_S8_EEENS6_IJNS7_ILi128EEENS7_ILi176EEESA_EEELi128ENS_10bfloat16_tEfNS_4arch4Sm90ELb0ELb0ELb1ELb1ELb0ELb1ELb0ELb1ELb1ELb0ELb0ELb0EEENS1_21CollectiveEpilogueFwdINS6_IJSA_SA_SB_EEES9_SD_SF_Li256ELb1ELb0ELb0ELb0EEENS1_36VarlenDynamicPersistentTileSchedulerILi128ELi176ELi256ELi32ELb0ELb0ELb1ELb0ELb1ELb1EEEEEEEEEvNT_6ParamsE)
        /*0248*/ 	.word	0x00000004


	//----- nvinfo : EIATTR_FRAME_SIZE
	.align		4
.L_108:
        /*024c*/ 	.byte	0x04, 0x11
        /*024e*/ 	.short	(.L_110 - .L_109)
	.align		4
.L_109:
        /*0250*/ 	.word	index@(_ZN7cutlass13device_kernelIN5flash11enable_sm90INS1_16FlashAttnFwdSm90INS1_25CollectiveMainloopFwdSm90ILi2EN4cute5tupleIJNS5_1CILi1EEES8_S8_EEENS6_IJNS7_ILi128EEENS7_ILi176EEESA_EEELi128ENS_10bfloat16_tEfNS_4arch4Sm90ELb0ELb0ELb1ELb1ELb0ELb1ELb0ELb1ELb1ELb0ELb0ELb0EEENS1_21CollectiveEpilogueFwdINS6_IJSA_SA_SB_EEES9_SD_SF_Li256ELb1ELb0ELb0ELb0EEENS1_36VarlenDynamicPersistentTileSchedulerILi128ELi176ELi256ELi32ELb0ELb0ELb1ELb0ELb1ELb1EEEEEEEEEvNT_6ParamsE)
        /*0254*/ 	.word	0x00000000


	//----- nvinfo : EIATTR_REGCOUNT
	.align		4
.L_110:
        /*0258*/ 	.byte	0x04, 0x2f
        /*025a*/ 	.short	(.L_112 - .L_111)
	.align		4
.L_111:
        /*025c*/ 	.word	index@(_ZN7cutlass13device_kernelIN5flash11enable_sm90INS1_16FlashAttnFwdSm90INS1_25CollectiveMainloopFwdSm90ILi2EN4cute5tupleIJNS5_1CILi1EEES8_S8_EEENS6_IJNS7_ILi128EEENS7_ILi176EEESA_EEELi128ENS_10bfloat16_tEfNS_4arch4Sm90ELb0ELb0ELb1ELb1ELb0ELb0ELb0ELb1ELb1ELb0ELb0ELb0EEENS1_21CollectiveEpilogueFwdINS6_IJSA_SA_SB_EEES9_SD_SF_Li256ELb1ELb0ELb0ELb0EEENS1_36VarlenDynamicPersistentTileSchedulerILi128ELi176ELi256ELi32ELb0ELb0ELb1ELb0ELb1ELb1EEEEEEEEEvNT_6ParamsE)
        /*0260*/ 	.word	0x00000004


	//----- nvinfo : EIATTR_FRAME_SIZE
	.align		4
.L_112:
        /*0264*/ 	.byte	0x04, 0x11
        /*0266*/ 	.short	(.L_114 - .L_113)
	.align		4
.L_113:
        /*0268*/ 	.word	index@(_ZN7cutlass13device_kernelIN5flash11enable_sm90INS1_16FlashAttnFwdSm90INS1_25CollectiveMainloopFwdSm90ILi2EN4cute5tupleIJNS5_1CILi1EEES8_S8_EEENS6_IJNS7_ILi128EEENS7_ILi176EEESA_EEELi128ENS_10bfloat16_tEfNS_4arch4Sm90ELb0ELb0ELb1ELb1ELb0ELb0ELb0ELb1ELb1ELb0ELb0ELb0EEENS1_21CollectiveEpilogueFwdINS6_IJSA_SA_SB_EEES9_SD_SF_Li256ELb1ELb0ELb0ELb0EEENS1_36VarlenDynamicPersistentTileSchedulerILi128ELi176ELi256ELi32ELb0ELb0ELb1ELb0ELb1ELb1EEEEEEEEEvNT_6ParamsE)
        /*026c*/ 	.word	0x00000000


	//----- nvinfo : EIATTR_REGCOUNT
	.align		4
.L_114:
        /*0270*/ 	.byte	0x04, 0x2f
        /*0272*/ 	.short	(.L_116 - .L_115)
	.align		4
.L_115:
        /*0274*/ 	.word	index@(_ZN7cutlass13device_kernelIN5flash11enable_sm90INS1_16FlashAttnFwdSm90INS1_25CollectiveMainloopFwdSm90ILi2EN4cute5tupleIJNS5_1CILi2EEENS7_ILi1EEES9_EEENS6_IJNS7_ILi128EEENS7_ILi176EEESB_EEELi128ENS_10bfloat16_tEfNS_4arch4Sm90ELb0ELb0ELb1ELb0ELb0ELb0ELb0ELb1ELb1ELb0ELb0ELb0EEENS1_21CollectiveEpilogueFwdINS6_IJSB_SB_SC_EEESA_SE_SG_Li256ELb0ELb0ELb0ELb0EEENS1_29StaticPersistentTileSchedulerILb0EEEEEEEEEvNT_6ParamsE)
        /*0278*/ 	.word	0x00000004


	//----- nvinfo : EIATTR_FRAME_SIZE
	.align		4
.L_116:
        /*027c*/ 	.byte	0x04, 0x11
        /*027e*/ 	.short	(.L_118 - .L_117)
	.align		4
.L_117:
        /*0280*/ 	.word	index@(_ZN7cutlass13device_kernelIN5flash11enable_sm90INS1_16FlashAttnFwdSm90INS1_25CollectiveMainloopFwdSm90ILi2EN4cute5tupleIJNS5_1CILi2EEENS7_ILi1EEES9_EEENS6_IJNS7_ILi128EEENS7_ILi176EEESB_EEELi128ENS_10bfloat16_tEfNS_4arch4Sm90ELb0ELb0ELb1ELb0ELb0ELb0ELb0ELb1ELb1ELb0ELb0ELb0EEENS1_21CollectiveEpilogueFwdINS6_IJSB_SB_SC_EEESA_SE_SG_Li256ELb0ELb0ELb0ELb0EEENS1_29StaticPersistentTileSchedulerILb0EEEEEEEEEvNT_6ParamsE)
        /*0284*/ 	.word	0x00000000


	//----- nvinfo : EIATTR_REGCOUNT
	.align		4
.L_118:
        /*0288*/ 	.byte	0x04, 0x2f
        /*028a*/ 	.short	(.L_120 - .L_119)
	.align		4
.L_119:
        /*028c*/ 	.word	index@(_ZN7cutlass13device_kernelIN5flash11enable_sm90INS1_16FlashAttnFwdSm90INS1_25CollectiveMainloopFwdSm90ILi2EN4cute5tupleIJNS5_1CILi1EEES8_S8_EEENS6_IJNS7_ILi128EEENS7_ILi176EEESA_EEELi128ENS_10bfloat16_tEfNS_4arch4Sm90ELb0ELb0ELb1ELb0ELb0ELb0ELb0ELb1ELb1ELb0ELb0ELb0EEENS1_21CollectiveEpilogueFwdINS6_IJSA_SA_SB_EEES9_SD_SF_Li256ELb0ELb0ELb0ELb0EEENS1_29StaticPersistentTileSchedulerILb0EEEEEEEEEvNT_6ParamsE)
        /*0290*/ 	.word	0x00000004


	//----- nvinfo : EIATTR_FRAME_SIZE
	.align		4
.L_120:
        /*0294*/ 	.byte	0x04, 0x11
        /*0296*/ 	.short	(.L_122 - .L_121)
	.align		4
.L_121:
        /*0298*/ 	.word	index@(_ZN7cutlass13device_kernelIN5flash11enable_sm90INS1_16FlashAttnFwdSm90INS1_25CollectiveMainloopFwdSm90ILi2EN4cute5tupleIJNS5_1CILi1EEES8_S8_EEENS6_IJNS7_ILi128EEENS7_ILi176EEESA_EEELi128ENS_10bfloat16_tEfNS_4arch4Sm90ELb0ELb0ELb1ELb0ELb0ELb0ELb0ELb1ELb1ELb0ELb0ELb0EEENS1_21CollectiveEpilogueFwdINS6_IJSA_SA_SB_EEES9_SD_SF_Li256ELb0ELb0ELb0ELb0EEENS1_29StaticPersistentTileSchedulerILb0EEEEEEEEEvNT_6ParamsE)
        /*029c*/ 	.word	0x00000000


	//----- nvinfo : EIATTR_REGCOUNT
	.align		4
.L_122:
        /*02a0*/ 	.byte	0x04, 0x2f
        /*02a2*/ 	.short	(.L_124 - .L_123)
	.align		4
.L_123:
        /*02a4*/ 	.word	index@(_ZN7cutlass13device_kernelIN5flash11enable_sm90INS1_16FlashAttnFwdSm90INS1_25CollectiveMainloopFwdSm90ILi2EN4cute5tupleIJNS5_1CILi1EEES8_S8_EEENS6_IJNS7_ILi128EEENS7_ILi112EEENS7_ILi192EEEEEELi192ENS_10bfloat16_tEfNS_4arch4Sm90ELb1ELb0ELb1ELb1ELb0ELb1ELb0ELb1ELb1ELb0ELb0ELb0EEENS1_21CollectiveEpilogueFwdINS6_IJSA_SC_SB_EEES9_SE_SG_Li256ELb1ELb0ELb0ELb0EEENS1_36VarlenDynamicPersistentTileSchedulerILi128ELi112ELi256ELi32ELb0ELb0ELb1ELb1ELb1ELb1EEEEEEEEEvNT_6ParamsE)
        /*02a8*/ 	.word	0x00000004


	//----- nvinfo : EIATTR_FRAME_SIZE
	.align		4
.L_124:
        /*02ac*/ 	.byte	0x04, 0x11
        /*02ae*/ 	.short	(.L_126 - .L_125)
	.align		4
.L_125:
        /*02b0*/ 	.word	index@(_ZN7cutlass13device_kernelIN5flash11enable_sm90INS1_16FlashAttnFwdSm90INS1_25CollectiveMainloopFwdSm90ILi2EN4cute5tupleIJNS5_1CILi1EEES8_S8_EEENS6_IJNS7_ILi128EEENS7_ILi112EEENS7_ILi192EEEEEELi192ENS_10bfloat16_tEfNS_4arch4Sm90ELb1ELb0ELb1ELb1ELb0ELb1ELb0ELb1ELb1ELb0ELb0ELb0EEENS1_21CollectiveEpilogueFwdINS6_IJSA_SC_SB_EEES9_SE_SG_Li256ELb1ELb0ELb0ELb0EEENS1_36VarlenDynamicPersistentTileSchedulerILi128ELi112ELi256ELi32ELb0ELb0ELb1ELb1ELb1ELb1EEEEEEEEEvNT_6ParamsE)
        /*02b4*/ 	.word	0x00000000


	//----- nvinfo : EIATTR_REGCOUNT
	.align		4
.L_126:
        /*02b8*/ 	.byte	0x04, 0x2f
        /*02ba*/ 	.short	(.L_128 - .L_127)
	.align		4
.L_127:
        /*02bc*/ 	.word	index@(_ZN7cutlass13device_kernelIN5flash11enable_sm90INS1_16FlashAttnFwdSm90INS1_25CollectiveMainloopFwdSm90ILi2EN4cute5tupleIJNS5_1CILi1EEES8_S8_EEENS6_IJNS7_ILi128EEENS7_ILi112EEENS7_ILi192EEEEEELi192ENS_10bfloat16_tEfNS_4arch4Sm90ELb1ELb0ELb1ELb1ELb0ELb0ELb0ELb1ELb1ELb0ELb0ELb0EEENS1_21CollectiveEpilogueFwdINS6_IJSA_SC_SB_EEES9_SE_SG_Li256ELb1ELb0ELb0ELb0EEENS1_36VarlenDynamicPersistentTileSchedulerILi128ELi112ELi256ELi32ELb0ELb0ELb1ELb1ELb1ELb1EEEEEEEEEvNT_6ParamsE)
        /*02c0*/ 	.word	0x00000004


	//----- nvinfo : EIATTR_FRAME_SIZE
	.align		4
.L_128:
        /*02c4*/ 	.byte	0x04, 0x11
        /*02c6*/ 	.short	(.L_130 - .L_129)
	.align		4
.L_129:
        /*02c8*/ 	.word	index@(_ZN7cutlass13device_kernelIN5flash11enable_sm90INS1_16FlashAttnFwdSm90INS1_25CollectiveMainloopFwdSm90ILi2EN4cute5tupleIJNS5_1CILi1EEES8_S8_EEENS6_IJNS7_ILi128EEENS7_ILi112EEENS7_ILi192EEEEEELi192ENS_10bfloat16_tEfNS_4arch4Sm90ELb1ELb0ELb1ELb1ELb0ELb0ELb0ELb1ELb1ELb0ELb0ELb0EEENS1_21CollectiveEpilogueFwdINS6_IJSA_SC_SB_EEES9_SE_SG_Li256ELb1ELb0ELb0ELb0EEENS1_36VarlenDynamicPersistentTileSchedulerILi128ELi112ELi256ELi32ELb0ELb0ELb1ELb1ELb1ELb1EEEEEEEEEvNT_6ParamsE)
        /*02cc*/ 	.word	0x00000000


	//----- nvinfo : EIATTR_REGCOUNT
	.align		4
.L_130:
        /*02d0*/ 	.byte	0x04, 0x2f
        /*02d2*/ 	.short	(.L_132 - .L_131)
	.align		4
.L_131:
        /*02d4*/ 	.word	index@(_ZN7cutlass13device_kernelIN5flash11enable_sm90INS1_16FlashAttnFwdSm90INS1_25CollectiveMainloopFwdSm90ILi2EN4cute5tupleIJNS5_1CILi1EEES8_S8_EEENS6_IJNS7_ILi128EEENS7_ILi112EEENS7_ILi192EEEEEELi192ENS_10bfloat16_tEfNS_4arch4Sm90ELb1ELb0ELb1ELb0ELb0ELb0ELb0ELb1ELb1ELb0ELb0ELb0EEENS1_21CollectiveEpilogueFwdINS6_IJSA_SC_SB_EEES9_SE_SG_Li256ELb0ELb0ELb0ELb0EEENS1_30DynamicPersistentTileSchedulerILi256ELi32ELb0ELb0ELb1EEEEEEEEEvNT_6ParamsE)
        /*02d8*/ 	.word	0x00000004


	//----- nvinfo : EIATTR_FRAME_SIZE
	.align		4
.L_132:
        /*02dc*/ 	.byte	0x04, 0x11
        /*02de*/ 	.short	(.L_134 - .L_133)
	.align		4
.L_133:
        /*02e0*/ 	.word	index@(_ZN7cutlass13device_kernelIN5flash11enable_sm90INS1_16FlashAttnFwdSm90INS1_25CollectiveMainloopFwdSm90ILi2EN4cute5tupleIJNS5_1CILi1EEES8_S8_EEENS6_IJNS7_ILi128EEENS7_ILi112EEENS7_ILi192EEEEEELi192ENS_10bfloat16_tEfNS_4arch4Sm90ELb1ELb0ELb1ELb0ELb0ELb0ELb0ELb1ELb1ELb0ELb0ELb0EEENS1_21CollectiveEpilogueFwdINS6_IJSA_SC_SB_EEES9_SE_SG_Li256ELb0ELb0ELb0ELb0EEENS1_30DynamicPersistentTileSchedulerILi256ELi32ELb0ELb0ELb1EEEEEEEEEvNT_6ParamsE)
        /*02e4*/ 	.word	0x00000000


	//----- nvinfo : EIATTR_REGCOUNT
	.align		4
.L_134:
        /*02e8*/ 	.byte	0x04, 0x2f
        /*02ea*/ 	.short	(.L_136 - .L_135)
	.align		4
.L_135:
        /*02ec*/ 	.word	index@(_ZN7cutlass13device_kernelIN5flash11enable_sm90INS1_16FlashAttnFwdSm90INS1_25CollectiveMainloopFwdSm90ILi2EN4cute5tupleIJNS5_1CILi1EEES8_S8_EEENS6_IJNS7_ILi128EEENS7_ILi96EEENS7_ILi192EEEEEELi192ENS_10bfloat16_tEfNS_4arch4Sm90ELb0ELb1ELb1ELb1ELb0ELb1ELb0ELb1ELb1ELb0ELb0ELb0EEENS1_21CollectiveEpilogueFwdINS6_IJSA_SC_SB_EEES9_SE_SG_Li256ELb1ELb0ELb0ELb0EEENS1_36VarlenDynamicPersistentTileSchedulerILi128ELi96ELi256ELi32ELb0ELb0ELb1ELb1ELb0ELb1EEEEEEEEEvNT_6ParamsE)
        /*02f0*/ 	.word	0x00000004


	//----- nvinfo : EIATTR_FRAME_SIZE
	.align		4
.L_136:
        /*02f4*/ 	.byte	0x04, 0x11
        /*02f6*/ 	.short	(.L_138 - .L_137)
	.align		4
.L_137:
        /*02f8*/ 	.word	index@(_ZN7cutlass13device_kernelIN5flash11enable_sm90INS1_16FlashAttnFwdSm90INS1_25CollectiveMainloopFwdSm90ILi2EN4cute5tupleIJNS5_1CILi1EEES8_S8_EEENS6_IJNS7_ILi128EEENS7_ILi96EEENS7_ILi192EEEEEELi192ENS_10bfloat16_tEfNS_4arch4Sm90ELb0ELb1ELb1ELb1ELb0ELb1ELb0ELb1ELb1ELb0ELb0ELb0EEENS1_21CollectiveEpilogueFwdINS6_IJSA_SC_SB_EEES9_SE_SG_Li256ELb1ELb0ELb0ELb0EEENS1_36VarlenDynamicPersistentTileSchedulerILi128ELi96ELi256ELi32ELb0ELb0ELb1ELb1ELb0ELb1EEEEEEEEEvNT_6ParamsE)
        /*02fc*/ 	.word	0x00000000


	//----- nvinfo : EIATTR_REGCOUNT
	.align		4
.L_138:
        /*0300*/ 	.byte	0x04, 0x2f
        /*0302*/ 	.short	(.L_140 - .L_139)
	.align		4
.L_139:
        /*0304*/ 	.word	index@(_ZN7cutlass13device_kernelIN5flash11enable_sm90INS1_16FlashAttnFwdSm90INS1_25CollectiveMainloopFwdSm90ILi2EN4cute5tupleIJNS5_1CILi1EEES8_S8_EEENS6_IJNS7_ILi128EEENS7_ILi96EEENS7_ILi192EEEEEELi192ENS_10bfloat16_tEfNS_4arch4Sm90ELb0ELb1ELb1ELb1ELb0ELb0ELb0ELb1ELb1ELb0ELb0ELb0EEENS1_21CollectiveEpilogueFwdINS6_IJSA_SC_SB_EEES9_SE_SG_Li256ELb1ELb0ELb0ELb0EEENS1_36VarlenDynamicPersistentTileSchedulerILi128ELi96ELi256ELi32ELb0ELb0ELb1ELb1ELb0ELb1EEEEEEEEEvNT_6ParamsE)
        /*0308*/ 	.word	0x00000004


	//----- nvinfo : EIATTR_FRAME_SIZE
	.align		4
.L_140:
        /*030c*/ 	.byte	0x04, 0x11
        /*030e*/ 	.short	(.L_142 - .L_141)
	.align		4
.L_141:
        /*0310*/ 	.word	index@(_ZN7cutlass13device_kernelIN5flash11enable_sm90INS1_16FlashAttnFwdSm90INS1_25CollectiveMainloopFwdSm90ILi2EN4cute5tupleIJNS5_1CILi1EEES8_S8_EEENS6_IJNS7_ILi128EEENS7_ILi96EEENS7_ILi192EEEEEELi192ENS_10bfloat16_tEfNS_4arch4Sm90ELb0ELb1ELb1ELb1ELb0ELb0ELb0ELb1ELb1ELb0ELb0ELb0EEENS1_21CollectiveEpilogueFwdINS6_IJSA_SC_SB_EEES9_SE_SG_Li256ELb1ELb0ELb0ELb0EEENS1_36VarlenDynamicPersistentTileSchedulerILi128ELi96ELi256ELi32ELb0ELb0ELb1ELb1ELb0ELb1EEEEEEEEEvNT_6ParamsE)
        /*0314*/ 	.word	0x00000000


	//----- nvinfo : EIATTR_REGCOUNT
	.align		4
.L_142:
        /*0318*/ 	.byte	0x04, 0x2f
        /*031a*/ 	.short	(.L_144 - .L_143)
	.align		4
.L_143:
        /*031c*/ 	.word	index@(_ZN7cutlass13device_kernelIN5flash11enable_sm90INS1_16FlashAttnFwdSm90INS1_25CollectiveMainloopFwdSm90ILi2EN4cute5tupleIJNS5_1CILi1EEES8_S8_EEENS6_IJNS7_ILi128EEENS7_ILi96EEENS7_ILi192EEEEEELi192ENS_10bfloat16_tEfNS_4arch4Sm90ELb0ELb1ELb1ELb0ELb0ELb0ELb0ELb1ELb1ELb0ELb0ELb0EEENS1_21CollectiveEpilogueFwdINS6_IJSA_SC_SB_EEES9_SE_SG_Li256ELb0ELb0ELb0ELb0EEENS1_30DynamicPersistentTileSchedulerILi256ELi32ELb0ELb0ELb1EEEEEEEEEvNT_6ParamsE)
        /*0320*/ 	.word	0x00000004


	//----- nvinfo : EIATTR_FRAME_SIZE
	.align		4
.L_144:
        /*0324*/ 	.byte	0x04, 0x11
        /*0326*/ 	.short	(.L_146 - .L_145)
	.align		4
.L_145:
        /*0328*/ 	.word	index@(_ZN7cutlass13device_kernelIN5flash11enable_sm90INS1_16FlashAttnFwdSm90INS1_25CollectiveMainloopFwdSm90ILi2EN4cute5tupleIJNS5_1CILi1EEES8_S8_EEENS6_IJNS7_ILi128EEENS7_ILi96EEENS7_ILi192EEEEEELi192ENS_10bfloat16_tEfNS_4arch4Sm90ELb0ELb1ELb1ELb0ELb0ELb0ELb0ELb1ELb1ELb0ELb0ELb0EEENS1_21CollectiveEpilogueFwdINS6_IJSA_SC_SB_EEES9_SE_SG_Li256ELb0ELb0ELb0ELb0EEENS1_30DynamicPersistentTileSchedulerILi256ELi32ELb0ELb0ELb1EEEEEEEEEvNT_6ParamsE)
        /*032c*/ 	.word	0x00000000


	//----- nvinfo : EIATTR_REGCOUNT
	.align		4
.L_146:
        /*0330*/ 	.byte	0x04, 0x2f
        /*0332*/ 	.short	(.L_148 - .L_147)
	.align		4
.L_147:
        /*0334*/ 	.word	index@(_ZN7cutlass13device_kernelIN5flash11enable_sm90INS1_16FlashAttnFwdSm90INS1_25CollectiveMainloopFwdSm90ILi2EN4cute5tupleIJNS5_1CILi1EEES8_S8_EEENS6_IJNS7_ILi128EEENS7_ILi112EEENS7_ILi192EEEEEELi192ENS_10bfloat16_tEfNS_4arch4Sm90ELb0ELb0ELb1ELb1ELb0ELb1ELb0ELb1ELb1ELb0ELb0ELb0EEENS1_21CollectiveEpilogueFwdINS6_IJSA_SC_SB_EEES9_SE_SG_Li256ELb1ELb0ELb0ELb0EEENS1_36VarlenDynamicPersistentTileSchedulerILi128ELi112ELi256ELi32ELb0ELb0ELb1ELb0ELb1ELb1EEEEEEEEEvNT_6ParamsE)
        /*0338*/ 	.word	0x00000004


	//----- nvinfo : EIATTR_FRAME_SIZE
	.align		4
.L_148:
        /*033c*/ 	.byte	0x04, 0x11
        /*033e*/ 	.short	(.L_150 - .L_149)
	.align		4
.L_149:
        /*0340*/ 	.word	index@(_ZN7cutlass13device_kernelIN5flash11enable_sm90INS1_16FlashAttnFwdSm90INS1_25CollectiveMainloopFwdSm90ILi2EN4cute5tupleIJNS5_1CILi1EEES8_S8_EEENS6_IJNS7_ILi128EEENS7_ILi112EEENS7_ILi192EEEEEELi192ENS_10bfloat16_tEfNS_4arch4Sm90ELb0ELb0ELb1ELb1ELb0ELb1ELb0ELb1ELb1ELb0ELb0ELb0EEENS1_21CollectiveEpilogueFwdINS6_IJSA_SC_SB_EEES9_SE_SG_Li256ELb1ELb0ELb0ELb0EEENS1_36VarlenDynamicPersistentTileSchedulerILi128ELi112ELi256ELi32ELb0ELb0ELb1ELb0ELb1ELb1EEEEEEEEEvNT_6ParamsE)
        /*0344*/ 	.word	0x00000000


	//----- nvinfo : EIATTR_REGCOUNT
	.align		4
.L_150:
        /*0348*/ 	.byte	0x04, 0x2f
        /*034a*/ 	.short	(.L_152 - .L_151)
	.align		4
.L_151:
        /*034c*/ 	.word	index@(_ZN7cutlass13device_kernelIN5flash11enable_sm90INS1_16FlashAttnFwdSm90INS1_25CollectiveMainloopFwdSm90ILi2EN4cute5tupleIJNS5_1CILi1EEES8_S8_EEENS6_IJNS7_ILi128EEENS7_ILi112EEENS7_ILi192EEEEEELi192ENS_10bfloat16_tEfNS_4arch4Sm90ELb0ELb0ELb1ELb1ELb0ELb0ELb0ELb1ELb1ELb0ELb0ELb0EEENS1_21CollectiveEpilogueFwdINS6_IJSA_SC_SB_EEES9_SE_SG_Li256ELb1ELb0ELb0ELb0EEENS1_36VarlenDynamicPersistentTileSchedulerILi128ELi112ELi256ELi32ELb0ELb0ELb1ELb0ELb1ELb1EEEEEEEEEvNT_6ParamsE)
        /*0350*/ 	.word	0x00000004


	//----- nvinfo : EIATTR_FRAME_SIZE
	.align		4
.L_152:
        /*0354*/ 	.byte	0x04, 0x11
        /*0356*/ 	.short	(.L_154 - .L_153)
	.align		4
.L_153:
        /*0358*/ 	.word	index@(_ZN7cutlass13device_kernelIN5flash11enable_sm90INS1_16FlashAttnFwdSm90INS1_25CollectiveMainloopFwdSm90ILi2EN4cute5tupleIJNS5_1CILi1EEES8_S8_EEENS6_IJNS7_ILi128EEENS7_ILi112EEENS7_ILi192EEEEEELi192ENS_10bfloat16_tEfNS_4arch4Sm90ELb0ELb0ELb1ELb1ELb0ELb0ELb0ELb1ELb1ELb0ELb0ELb0EEENS1_21CollectiveEpilogueFwdINS6_IJSA_SC_SB_EEES9_SE_SG_Li256ELb1ELb0ELb0ELb0EEENS1_36VarlenDynamicPersistentTileSchedulerILi128ELi112ELi256ELi32ELb0ELb0ELb1ELb0ELb1ELb1EEEEEEEEEvNT_6ParamsE)
        /*035c*/ 	.word	0x00000000


	//----- nvinfo : EIATTR_REGCOUNT
	.align		4
.L_154:
        /*0360*/ 	.byte	0x04, 0x2f
        /*0362*/ 	.short	(.L_156 - .L_155)
	.align		4
.L_155:
        /*0364*/ 	.word	index@(_ZN7cutlass13device_kernelIN5flash11enable_sm90INS1_16FlashAttnFwdSm90INS1_25CollectiveMainloopFwdSm90ILi2EN4cute5tupleIJNS5_1CILi2EEENS7_ILi1EEES9_EEENS6_IJNS7_ILi128EEENS7_ILi112EEENS7_ILi192EEEEEELi192ENS_10bfloat16_tEfNS_4arch4Sm90ELb0ELb0ELb1ELb0ELb0ELb0ELb0ELb1ELb1ELb0ELb0ELb0EEENS1_21CollectiveEpilogueFwdINS6_IJSB_SD_SC_EEESA_SF_SH_Li256ELb0ELb0ELb0ELb0EEENS1_29StaticPersistentTileSchedulerILb0EEEEEEEEEvNT_6ParamsE)
        /*0368*/ 	.word	0x00000004


	//----- nvinfo : EIATTR_FRAME_SIZE
	.align		4
.L_156:
        /*036c*/ 	.byte	0x04, 0x11
        /*036e*/ 	.short	(.L_158 - .L_157)
	.align		4
.L_157:
        /*0370*/ 	.word	index@(_ZN7cutlass13device_kernelIN5flash11enable_sm90INS1_16FlashAttnFwdSm90INS1_25CollectiveMainloopFwdSm90ILi2EN4cute5tupleIJNS5_1CILi2EEENS7_ILi1EEES9_EEENS6_IJNS7_ILi128EEENS7_ILi112EEENS7_ILi192EEEEEELi192ENS_10bfloat16_tEfNS_4arch4Sm90ELb0ELb0ELb1ELb0ELb0ELb0ELb0ELb1ELb1ELb0ELb0ELb0EEENS1_21CollectiveEpilogueFwdINS6_IJSB_SD_SC_EEESA_SF_SH_Li256ELb0ELb0ELb0ELb0EEENS1_29StaticPersistentTileSchedulerILb0EEEEEEEEEvNT_6ParamsE)
        /*0374*/ 	.word	0x00000000


	//----- nvinfo : EIATTR_REGCOUNT
	.align		4
.L_158:
        /*0378*/ 	.byte	0x04, 0x2f
        /*037a*/ 	.short	(.L_160 - .L_159)
	.align		4
.L_159:
        /*037c*/ 	.word	index@(_ZN7cutlass13device_kernelIN5flash11enable_sm90INS1_16FlashAttnFwdSm90INS1_25CollectiveMainloopFwdSm90ILi2EN4cute5tupleIJNS5_1CILi1EEES8_S8_EEENS6_IJNS7_ILi128EEENS7_ILi112EEENS7_ILi192EEEEEELi192ENS_10bfloat16_tEfNS_4arch4Sm90ELb0ELb0ELb1ELb0ELb0ELb0ELb0ELb1ELb1ELb0ELb0ELb0EEENS1_21CollectiveEpilogueFwdINS6_IJSA_SC_SB_EEES9_SE_SG_Li256ELb0ELb0ELb0ELb0EEENS1_29StaticPersistentTileSchedulerILb0EEEEEEEEEvNT_6ParamsE)
        /*0380*/ 	.word	0x00000004


	//----- nvinfo : EIATTR_FRAME_SIZE
	.align		4
.L_160:
        /*0384*/ 	.byte	0x04, 0x11
        /*0386*/ 	.short	(.L_162 - .L_161)
	.align		4
.L_161:
        /*0388*/ 	.word	index@(_ZN7cutlass13device_kernelIN5flash11enable_sm90INS1_16FlashAttnFwdSm90INS1_25CollectiveMainloopFwdSm90ILi2EN4cute5tupleIJNS5_1CILi1EEES8_S8_EEENS6_IJNS7_ILi128EEENS7_ILi112EEENS7_ILi192EEEEEELi192ENS_10bfloat16_tEfNS_4arch4Sm90ELb0ELb0ELb1ELb0ELb0ELb0ELb0ELb1ELb1ELb0ELb0ELb0EEENS1_21CollectiveEpilogueFwdINS6_IJSA_SC_SB_EEES9_SE_SG_Li256ELb0ELb0ELb0ELb0EEENS1_29StaticPersistentTileSchedulerILb0EEEEEEEEEvNT_6ParamsE)
        /*038c*/ 	.word	0x00000000


	//----- nvinfo : EIATTR_REGCOUNT
	.align		4
.L_162:
        /*0390*/ 	.byte	0x04, 0x2f
        /*0392*/ 	.short	(.L_164 - .L_163)
	.align		4
.L_163:
        /*0394*/ 	.word	index@(_ZN7cutlass13device_kernelIN5flash11enable_sm90INS1_16FlashAttnFwdSm90INS1_25CollectiveMainloopFwdSm90ILi2EN4cute5tupleIJNS5_1CILi1EEES8_S8_EEENS6_IJNS7_ILi128EEENS7_ILi80EEENS7_ILi256EEEEEELi256ENS_10bfloat16_tEfNS_4arch4Sm90ELb1ELb0ELb1ELb1ELb0ELb1ELb0ELb1ELb1ELb0ELb0ELb0EEENS1_21CollectiveEpilogueFwdINS6_IJSA_SC_SB_EEES9_SE_SG_Li256ELb1ELb0ELb0ELb0EEENS1_36VarlenDynamicPersistentTileSchedulerILi128ELi80ELi256ELi32ELb0ELb0ELb1ELb1ELb1ELb1EEEEEEEEEvNT_6ParamsE)
        /*0398*/ 	.word	0x00000004


	//----- nvinfo : EIATTR_FRAME_SIZE
	.align		4
.L_164:
        /*039c*/ 	.byte	0x04, 0x11
        /*039e*/ 	.short	(.L_166 - .L_165)
	.align		4
.L_165:
        /*03a0*/ 	.word	index@(_ZN7cutlass13device_kernelIN5flash11enable_sm90INS1_16FlashAttnFwdSm90INS1_25CollectiveMainloopFwdSm90ILi2EN4cute5tupleIJNS5_1CILi1EEES8_S8_EEENS6_IJNS7_ILi128EEENS7_ILi80EEENS7_ILi256EEEEEELi256ENS_10bfloat16_tEfNS_4arch4Sm90ELb1ELb0ELb1ELb1ELb0ELb1ELb0ELb1ELb1ELb0ELb0ELb0EEENS1_21CollectiveEpilogueFwdINS6_IJSA_SC_SB_EEES9_SE_SG_Li256ELb1ELb0ELb0ELb0EEENS1_36VarlenDynamicPersistentTileSchedulerILi128ELi80ELi256ELi32ELb0ELb0ELb1ELb1ELb1ELb1EEEEEEEEEvNT_6ParamsE)
        /*03a4*/ 	.word	0x00000000


	//----- nvinfo : EIATTR_REGCOUNT
	.align		4
.L_166:
        /*03a8*/ 	.byte	0x04, 0x2f
        /*03aa*/ 	.short	(.L_168 - .L_167)
	.align		4
.L_167:
        /*03ac*/ 	.word	index@(_ZN7cutlass13device_kernelIN5flash11enable_sm90INS1_16FlashAttnFwdSm90INS1_25CollectiveMainloopFwdSm90ILi2EN4cute5tupleIJNS5_1CILi1EEES8_S8_EEENS6_IJNS7_ILi128EEENS7_ILi80EEENS7_ILi256EEEEEELi256ENS_10bfloat16_tEfNS_4arch4Sm90ELb1ELb0ELb1ELb1ELb0ELb0ELb0ELb1ELb1ELb0ELb0ELb0EEENS1_21CollectiveEpilogueFwdINS6_IJSA_SC_SB_EEES9_SE_SG_Li256ELb1ELb0ELb0ELb0EEENS1_36VarlenDynamicPersistentTileSchedulerILi128ELi80ELi256ELi32ELb0ELb0ELb1ELb1ELb1ELb1EEEEEEEEEvNT_6ParamsE)
        /*03b0*/ 	.word	0x00000004


	//----- nvinfo : EIATTR_FRAME_SIZE
	.align		4
.L_168:
        /*03b4*/ 	.byte	0x04, 0x11
        /*03b6*/ 	.short	(.L_170 - .L_169)
	.align		4
.L_169:
        /*03b8*/ 	.word	index@(_ZN7cutlass13device_kernelIN5flash11enable_sm90INS1_16FlashAttnFwdSm90INS1_25CollectiveMainloopFwdSm90ILi2EN4cute5tupleIJNS5_1CILi1EEES8_S8_EEENS6_IJNS7_ILi128EEENS7_ILi80EEENS7_ILi256EEEEEELi256ENS_10bfloat16_tEfNS_4arch4Sm90ELb1ELb0ELb1ELb1ELb0ELb0ELb0ELb1ELb1ELb0ELb0ELb0EEENS1_21CollectiveEpilogueFwdINS6_IJSA_SC_SB_EEES9_SE_SG_Li256ELb1ELb0ELb0ELb0EEENS1_36VarlenDynamicPersistentTileSchedulerILi128ELi80ELi256ELi32ELb0ELb0ELb1ELb1ELb1ELb1EEEEEEEEEvNT_6ParamsE)
        /*03bc*/ 	.word	0x00000000


	//----- nvinfo : EIATTR_REGCOUNT
	.align		4
.L_170:
        /*03c0*/ 	.byte	0x04, 0x2f
        /*03c2*/ 	.short	(.L_172 - .L_171)
	.align		4
.L_171:
        /*03c4*/ 	.word	index@(_ZN7cutlass13device_kernelIN5flash11enable_sm90INS1_16FlashAttnFwdSm90INS1_25CollectiveMainloopFwdSm90ILi2EN4cute5tupleIJNS5_1CILi1EEES8_S8_EEENS6_IJNS7_ILi128EEENS7_ILi80EEENS7_ILi256EEEEEELi256ENS_10bfloat16_tEfNS_4arch4Sm90ELb1ELb0ELb1ELb0ELb0ELb0ELb0ELb1ELb1ELb0ELb0ELb0EEENS1_21CollectiveEpilogueFwdINS6_IJSA_SC_SB_EEES9_SE_SG_Li256ELb0ELb0ELb0ELb0EEENS1_30DynamicPersistentTileSchedulerILi256ELi32ELb0ELb0ELb1EEEEEEEEEvNT_6ParamsE)
        /*03c8*/ 	.word	0x00000004


	//----- nvinfo : EIATTR_FRAME_SIZE
	.align		4
.L_172:
        /*03cc*/ 	.byte	0x04, 0x11
        /*03ce*/ 	.short	(.L_174 - .L_173)
	.align		4
.L_173:
        /*03d0*/ 	.word	index@(_ZN7cutlass13device_kernelIN5flash11enable_sm90INS1_16FlashAttnFwdSm90INS1_25CollectiveMainloopFwdSm90ILi2EN4cute5tupleIJNS5_1CILi1EEES8_S8_EEENS6_IJNS7_ILi128EEENS7_ILi80EEENS7_ILi256EEEEEELi256ENS_10bfloat16_tEfNS_4arch4Sm90ELb1ELb0ELb1ELb0ELb0ELb0ELb0ELb1ELb1ELb0ELb0ELb0EEENS1_21CollectiveEpilogueFwdINS6_IJSA_SC_SB_EEES9_SE_SG_Li256ELb0ELb0ELb0ELb0EEENS1_30DynamicPersistentTileSchedulerILi256ELi32ELb0ELb0ELb1EEEEEEEEEvNT_6ParamsE)
        /*03d4*/ 	.word	0x00000000


	//----- nvinfo : EIATTR_REGCOUNT
	.align		4
.L_174:
        /*03d8*/ 	.byte	0x04, 0x2f
        /*03da*/ 	.short	(.L_176 - .L_175)
	.align		4
.L_175:
        /*03dc*/ 	.word	index@(_ZN7cutlass13device_kernelIN5flash11enable_sm90INS1_16FlashAttnFwdSm90INS1_25CollectiveMainloopFwdSm90ILi2EN4cute5tupleIJNS5_1CILi1EEES8_S8_EEENS6_IJNS7_ILi128EEENS7_ILi64EEENS7_ILi256EEEEEELi256ENS_10bfloat16_tEfNS_4arch4Sm90ELb0ELb1ELb1ELb1ELb0ELb1ELb0ELb1ELb1ELb0ELb0ELb0EEENS1_21CollectiveEpilogueFwdINS6_IJSA_SC_SB_EEES9_SE_SG_Li256ELb1ELb0ELb0ELb0EEENS1_36VarlenDynamicPersistentTileSchedulerILi128ELi64ELi256ELi32ELb0ELb0ELb1ELb1ELb0ELb1EEEEEEEEEvNT_6ParamsE)
        /*03e0*/ 	.word	0x00000004


	//----- nvinfo : EIATTR_FRAME_SIZE
	.align		4
.L_176:
        /*03e4*/ 	.byte	0x04, 0x11
        /*03e6*/ 	.short	(.L_178 - .L_177)
	.align		4
.L_177:
        /*03e8*/ 	.word	index@(_ZN7cutlass13device_kernelIN5flash11enable_sm90INS1_16FlashAttnFwdSm90INS1_25CollectiveMainloopFwdSm90ILi2EN4cute5tupleIJNS5_1CILi1EEES8_S8_EEENS6_IJNS7_ILi128EEENS7_ILi64EEENS7_ILi256EEEEEELi256ENS_10bfloat16_tEfNS_4arch4Sm90ELb0ELb1ELb1ELb1ELb0ELb1ELb0ELb1ELb1ELb0ELb0ELb0EEENS1_21CollectiveEpilogueFwdINS6_IJSA_SC_SB_EEES9_SE_SG_Li256ELb1ELb0ELb0ELb0EEENS1_36VarlenDynamicPersistentTileSchedulerILi128ELi64ELi256ELi32ELb0ELb0ELb1ELb1ELb0ELb1EEEEEEEEEvNT_6ParamsE)
        /*03ec*/ 	.word	0x00000000


	//----- nvinfo : EIATTR_REGCOUNT
	.align		4
.L_178:
        /*03f0*/ 	.byte	0x04, 0x2f
        /*03f2*/ 	.short	(.L_180 - .L_179)
	.align		4
.L_179:
        /*03f4*/ 	.word	index@(_ZN7cutlass13device_kernelIN5flash11enable_sm90INS1_16FlashAttnFwdSm90INS1_25CollectiveMainloopFwdSm90ILi2EN4cute5tupleIJNS5_1CILi1EEES8_S8_EEENS6_IJNS7_ILi128EEENS7_ILi64EEENS7_ILi256EEEEEELi256ENS_10bfloat16_tEfNS_4arch4Sm90ELb0ELb1ELb1ELb1ELb0ELb0ELb0ELb1ELb1ELb0ELb0ELb0EEENS1_21CollectiveEpilogueFwdINS6_IJSA_SC_SB_EEES9_SE_SG_Li256ELb1ELb0ELb0ELb0EEENS1_36VarlenDynamicPersistentTileSchedulerILi128ELi64ELi256ELi32ELb0ELb0ELb1ELb1ELb0ELb1EEEEEEEEEvNT_6ParamsE)
        /*03f8*/ 	.word	0x00000004


	//----- nvinfo : EIATTR_FRAME_SIZE
	.align		4
.L_180:
        /*03fc*/ 	.byte	0x04, 0x11
        /*03fe*/ 	.short	(.L_182 - .L_181)
	.align		4
.L_181:
        /*0400*/ 	.word	index@(_ZN7cutlass13device_kernelIN5flash11enable_sm90INS1_16FlashAttnFwdSm90INS1_25CollectiveMainloopFwdSm90ILi2EN4cute5tupleIJNS5_1CILi1EEES8_S8_EEENS6_IJNS7_ILi128EEENS7_ILi64EEENS7_ILi256EEEEEELi256ENS_10bfloat16_tEfNS_4arch4Sm90ELb0ELb1ELb1ELb1ELb0ELb0ELb0ELb1ELb1ELb0ELb0ELb0EEENS1_21CollectiveEpilogueFwdINS6_IJSA_SC_SB_EEES9_SE_SG_Li256ELb1ELb0ELb0ELb0EEENS1_36VarlenDynamicPersistentTileSchedulerILi128ELi64ELi256ELi32ELb0ELb0ELb1ELb1ELb0ELb1EEEEEEEEEvNT_6ParamsE)
        /*0404*/ 	.word	0x00000000


	//----- nvinfo : EIATTR_REGCOUNT
	.align		4
.L_182:
        /*0408*/ 	.byte	0x04, 0x2f
        /*040a*/ 	.short	(.L_184 - .L_183)
	.align		4
.L_183:
        /*040c*/ 	.word	index@(_ZN7cutlass13device_kernelIN5flash11enable_sm90INS1_16FlashAttnFwdSm90INS1_25CollectiveMainloopFwdSm90ILi2EN4cute5tupleIJNS5_1CILi1EEES8_S8_EEENS6_IJNS7_ILi128EEENS7_ILi64EEENS7_ILi256EEEEEELi256ENS_10bfloat16_tEfNS_4arch4Sm90ELb0ELb1ELb1ELb0ELb0ELb0ELb0ELb1ELb1ELb0ELb0ELb0EEENS1_21CollectiveEpilogueFwdINS6_IJSA_SC_SB_EEES9_SE_SG_Li256ELb0ELb0ELb0ELb0EEENS1_30DynamicPersistentTileSchedulerILi256ELi32ELb0ELb0ELb1EEEEEEEEEvNT_6ParamsE)
        /*0410*/ 	.word	0x00000004


	//----- nvinfo : EIATTR_FRAME_SIZE
	.align		4
.L_184:
        /*0414*/ 	.byte	0x04, 0x11
        /*0416*/ 	.short	(.L_186 - .L_185)
	.align		4
.L_185:
        /*0418*/ 	.word	index@(_ZN7cutlass13device_kernelIN5flash11enable_sm90INS1_16FlashAttnFwdSm90INS1_25CollectiveMainloopFwdSm90ILi2EN4cute5tupleIJNS5_1CILi1EEES8_S8_EEENS6_IJNS7_ILi128EEENS7_ILi64EEENS7_ILi256EEEEEELi256ENS_10bfloat16_tEfNS_4arch4Sm90ELb0ELb1ELb1ELb0ELb0ELb0ELb0ELb1ELb1ELb0ELb0ELb0EEENS1_21CollectiveEpilogueFwdINS6_IJSA_SC_SB_EEES9_SE_SG_Li256ELb0ELb0ELb0ELb0EEENS1_30DynamicPersistentTileSchedulerILi256ELi32ELb0ELb0ELb1EEEEEEEEEvNT_6ParamsE)
        /*041c*/ 	.word	0x00000000


	//----- nvinfo : EIATTR_REGCOUNT
	.align		4
.L_186:
        /*0420*/ 	.byte	0x04, 0x2f
        /*0422*/ 	.short	(.L_188 - .L_187)
	.align		4
.L_187:
        /*0424*/ 	.word	index@(_ZN7cutlass13device_kernelIN5flash11enable_sm90INS1_16FlashAttnFwdSm90INS1_25CollectiveMainloopFwdSm90ILi2EN4cute5tupleIJNS5_1CILi1EEES8_S8_EEENS6_IJNS7_ILi128EEENS7_ILi80EEENS7_ILi256EEEEEELi256ENS_10bfloat16_tEfNS_4arch4Sm90ELb0ELb0ELb1ELb1ELb0ELb1ELb0ELb1ELb1ELb0ELb0ELb0EEENS1_21CollectiveEpilogueFwdINS6_IJSA_SC_SB_EEES9_SE_SG_Li256ELb1ELb0ELb0ELb0EEENS1_36VarlenDynamicPersistentTileSchedulerILi128ELi80ELi256ELi32ELb0ELb0ELb1ELb0ELb1ELb1EEEEEEEEEvNT_6ParamsE)
        /*0428*/ 	.word	0x00000004


	//----- nvinfo : EIATTR_FRAME_SIZE
	.align		4
.L_188:
        /*042c*/ 	.byte	0x04, 0x11
        /*042e*/ 	.short	(.L_190 - .L_189)
	.align		4
.L_189:
        /*0430*/ 	.word	index@(_ZN7cutlass13device_kernelIN5flash11enable_sm90INS1_16FlashAttnFwdSm90INS1_25CollectiveMainloopFwdSm90ILi2EN4cute5tupleIJNS5_1CILi1EEES8_S8_EEENS6_IJNS7_ILi128EEENS7_ILi80EEENS7_ILi256EEEEEELi256ENS_10bfloat16_tEfNS_4arch4Sm90ELb0ELb0ELb1ELb1ELb0ELb1ELb0ELb1ELb1ELb0ELb0ELb0EEENS1_21CollectiveEpilogueFwdINS6_IJSA_SC_SB_EEES9_SE_SG_Li256ELb1ELb0ELb0ELb0EEENS1_36VarlenDynamicPersistentTileSchedulerILi128ELi80ELi256ELi32ELb0ELb0ELb1ELb0ELb1ELb1EEEEEEEEEvNT_6ParamsE)
        /*0434*/ 	.word	0x00000000


	//----- nvinfo : EIATTR_REGCOUNT
	.align		4
.L_190:
        /*0438*/ 	.byte	0x04, 0x2f
        /*043a*/ 	.short	(.L_192 - .L_191)
	.align		4
.L_191:
        /*043c*/ 	.word	index@(_ZN7cutlass13device_kernelIN5flash11enable_sm90INS1_16FlashAttnFwdSm90INS1_25CollectiveMainloopFwdSm90ILi2EN4cute5tupleIJNS5_1CILi1EEES8_S8_EEENS6_IJNS7_ILi128EEENS7_ILi80EEENS7_ILi256EEEEEELi256ENS_10bfloat16_tEfNS_4arch4Sm90ELb0ELb0ELb1ELb1ELb0ELb0ELb0ELb1ELb1ELb0ELb0ELb0EEENS1_21CollectiveEpilogueFwdINS6_IJSA_SC_SB_EEES9_SE_SG_Li256ELb1ELb0ELb0ELb0EEENS1_36VarlenDynamicPersistentTileSchedulerILi128ELi80ELi256ELi32ELb0ELb0ELb1ELb0ELb1ELb1EEEEEEEEEvNT_6ParamsE)
        /*0440*/ 	.word	0x00000004


	//----- nvinfo : EIATTR_FRAME_SIZE
	.align		4
.L_192:
        /*0444*/ 	.byte	0x04, 0x11
        /*0446*/ 	.short	(.L_194 - .L_193)
	.align		4
.L_193:
        /*0448*/ 	.word	index@(_ZN7cutlass13device_kernelIN5flash11enable_sm90INS1_16FlashAttnFwdSm90INS1_25CollectiveMainloopFwdSm90ILi2EN4cute5tupleIJNS5_1CILi1EEES8_S8_EEENS6_IJNS7_ILi128EEENS7_ILi80EEENS7_ILi256EEEEEELi256ENS_10bfloat16_tEfNS_4arch4Sm90ELb0ELb0ELb1ELb1ELb0ELb0ELb0ELb1ELb1ELb0ELb0ELb0EEENS1_21CollectiveEpilogueFwdINS6_IJSA_SC_SB_EEES9_SE_SG_Li256ELb1ELb0ELb0ELb0EEENS1_36VarlenDynamicPersistentTileSchedulerILi128ELi80ELi256ELi32ELb0ELb0ELb1ELb0ELb1ELb1EEEEEEEEEvNT_6ParamsE)
        /*044c*/ 	.word	0x00000000


	//----- nvinfo : EIATTR_REGCOUNT
	.align		4
.L_194:
        /*0450*/ 	.byte	0x04, 0x2f
        /*0452*/ 	.short	(.L_196 - .L_195)
	.align		4
.L_195:
        /*0454*/ 	.word	index@(_ZN7cutlass13device_kernelIN5flash11enable_sm90INS1_16FlashAttnFwdSm90INS1_25CollectiveMainloopFwdSm90ILi2EN4cute5tupleIJNS5_1CILi2EEENS7_ILi1EEES9_EEENS6_IJNS7_ILi128EEENS7_ILi80EEENS7_ILi256EEEEEELi256ENS_10bfloat16_tEfNS_4arch4Sm90ELb0ELb0ELb1ELb0ELb0ELb0ELb0ELb1ELb1ELb0ELb0ELb0EEENS1_21CollectiveEpilogueFwdINS6_IJSB_SD_SC_EEESA_SF_SH_Li256ELb0ELb0ELb0ELb0EEENS1_29StaticPersistentTileSchedulerILb0EEEEEEEEEvNT_6ParamsE)
        /*0458*/ 	.word	0x00000004


	//----- nvinfo : EIATTR_FRAME_SIZE
	.align		4
.L_196:
        /*045c*/ 	.byte	0x04, 0x11
        /*045e*/ 	.short	(.L_198 - .L_197)
	.align		4
.L_197:
        /*0460*/ 	.word	index@(_ZN7cutlass13device_kernelIN5flash11enable_sm90INS1_16FlashAttnFwdSm90INS1_25CollectiveMainloopFwdSm90ILi2EN4cute5tupleIJNS5_1CILi2EEENS7_ILi1EEES9_EEENS6_IJNS7_ILi128EEENS7_ILi80EEENS7_ILi256EEEEEELi256ENS_10bfloat16_tEfNS_4arch4Sm90ELb0ELb0ELb1ELb0ELb0ELb0ELb0ELb1ELb1ELb0ELb0ELb0EEENS1_21CollectiveEpilogueFwdINS6_IJSB_SD_SC_EEESA_SF_SH_Li256ELb0ELb0ELb0ELb0EEENS1_29StaticPersistentTileSchedulerILb0EEEEEEEEEvNT_6ParamsE)
        /*0464*/ 	.word	0x00000000


	//----- nvinfo : EIATTR_REGCOUNT
	.align		4
.L_198:
        /*0468*/ 	.byte	0x04, 0x2f
        /*046a*/ 	.short	(.L_200 - .L_199)
	.align		4
.L_199:
        /*046c*/ 	.word	index@(_ZN7cutlass13device_kernelIN5flash11enable_sm90INS1_16FlashAttnFwdSm90INS1_25CollectiveMainloopFwdSm90ILi2EN4cute5tupleIJNS5_1CILi1EEES8_S8_EEENS6_IJNS7_ILi128EEENS7_ILi80EEENS7_ILi256EEEEEELi256ENS_10bfloat16_tEfNS_4arch4Sm90ELb0ELb0ELb1ELb0ELb0ELb0ELb0ELb1ELb1ELb0ELb0ELb0EEENS1_21CollectiveEpilogueFwdINS6_IJSA_SC_SB_EEES9_SE_SG_Li256ELb0ELb0ELb0ELb0EEENS1_29StaticPersistentTileSchedulerILb0EEEEEEEEEvNT_6ParamsE)
        /*0470*/ 	.word	0x00000004


	//----- nvinfo : EIATTR_FRAME_SIZE
	.align		4
.L_200:
        /*0474*/ 	.byte	0x04, 0x11
        /*0476*/ 	.short	(.L_202 - .L_201)
	.align		4
.L_201:
        /*0478*/ 	.word	index@(_ZN7cutlass13device_kernelIN5flash11enable_sm90INS1_16FlashAttnFwdSm90INS1_25CollectiveMainloopFwdSm90ILi2EN4cute5tupleIJNS5_1CILi1EEES8_S8_EEENS6_IJNS7_ILi128EEENS7_ILi80EEENS7_ILi256EEEEEELi256ENS_10bfloat16_tEfNS_4arch4Sm90ELb0ELb0ELb1ELb0ELb0ELb0ELb0ELb1ELb1ELb0ELb0ELb0EEENS1_21CollectiveEpilogueFwdINS6_IJSA_SC_SB_EEES9_SE_SG_Li256ELb0ELb0ELb0ELb0EEENS1_29StaticPersistentTileSchedulerILb0EEEEEEEEEvNT_6ParamsE)
        /*047c*/ 	.word	0x00000000


	//----- nvinfo : EIATTR_MIN_STACK_SIZE
	.align		4
.L_202:
        /*0480*/ 	.byte	0x04, 0x12
        /*0482*/ 	.short	(.L_204 - .L_203)
	.align		4
.L_203:
        /*0484*/ 	.word	index@(_ZN7cutlass13device_kernelIN5flash11enable_sm90INS1_16FlashAttnFwdSm90INS1_25CollectiveMainloopFwdSm90ILi2EN4cute5tupleIJNS5_1CILi1EEES8_S8_EEENS6_IJNS7_ILi128EEENS7_ILi80EEENS7_ILi256EEEEEELi256ENS_10bfloat16_tEfNS_4arch4Sm90ELb0ELb0ELb1ELb0ELb0ELb0ELb0ELb1ELb1ELb0ELb0ELb0EEENS1_21CollectiveEpilogueFwdINS6_IJSA_SC_SB_EEES9_SE_SG_Li256ELb0ELb0ELb0ELb0EEENS1_29StaticPersistentTileSchedulerILb0EEEEEEEEEvNT_6ParamsE)
        /*0488*/ 	.word	0x00000000


	//----- nvinfo : EIATTR_MIN_STACK_SIZE
	.align		4
.L_204:
        /*048c*/ 	.byte	0x04, 0x12
        /*048e*/ 	.short	(.L_206 - .L_205)
	.align		4
.L_205:
        /*0490*/ 	.word	index@(_ZN7cutlass13device_kernelIN5flash11enable_sm90INS1_16FlashAttnFwdSm90INS1_25CollectiveMainloopFwdSm90ILi2EN4cute5tupleIJNS5_1CILi2EEENS7_ILi1EEES9_EEENS6_IJNS7_ILi128EEENS7_ILi80EEENS7_ILi256EEEEEELi256ENS_10bfloat16_tEfNS_4arch4Sm90ELb0ELb0ELb1ELb0ELb0ELb0ELb0ELb1ELb1ELb0ELb0ELb0EEENS1_21CollectiveEpilogueFwdINS6_IJSB_SD_SC_EEESA_SF_SH_Li256ELb0ELb0ELb0ELb0EEENS1_29StaticPersistentTileSchedulerILb0EEEEEEEEEvNT_6ParamsE)
        /*0494*/ 	.word	0x00000000


	//----- nvinfo : EIATTR_MIN_STACK_SIZE
	.align		4
.L_206:
        /*0498*/ 	.byte	0x04, 0x12
        /*049a*/ 	.short	(.L_208 - .L_207)
	.align		4
.L_207:
        /*049c*/ 	.word	index@(_ZN7cutlass13device_kernelIN5flash11enable_sm90INS1_16FlashAttnFwdSm90INS1_25CollectiveMainloopFwdSm90ILi2EN4cute5tupleIJNS5_1CILi1EEES8_S8_EEENS6_IJNS7_ILi128EEENS7_ILi80EEENS7_ILi256EEEEEELi256ENS_10bfloat16_tEfNS_4arch4Sm90ELb0ELb0ELb1ELb1ELb0ELb0ELb0ELb1ELb1ELb0ELb0ELb0EEENS1_21CollectiveEpilogueFwdINS6_IJSA_SC_SB_EEES9_SE_SG_Li256ELb1ELb0ELb0ELb0EEENS1_36VarlenDynamicPersistentTileSchedulerILi128ELi80ELi256ELi32ELb0ELb0ELb1ELb0ELb1ELb1EEEEEEEEEvNT_6ParamsE)
        /*04a0*/ 	.word	0x00000000


	//----- nvinfo : EIATTR_MIN_STACK_SIZE
	.align		4
.L_208:
        /*04a4*/ 	.byte	0x04, 0x12
        /*04a6*/ 	.short	(.L_210 - .L_209)
	.align		4
.L_209:
        /*04a8*/ 	.word	index@(_ZN7cutlass13device_kernelIN5flash11enable_sm90INS1_16FlashAttnFwdSm90INS1_25CollectiveMainloopFwdSm90ILi2EN4cute5tupleIJNS5_1CILi1EEES8_S8_EEENS6_IJNS7_ILi128EEENS7_ILi80EEENS7_ILi256EEEEEELi256ENS_10bfloat16_tEfNS_4arch4Sm90ELb0ELb0ELb1ELb1ELb0ELb1ELb0ELb1ELb1ELb0ELb0ELb0EEENS1_21CollectiveEpilogueFwdINS6_IJSA_SC_SB_EEES9_SE_SG_Li256ELb1ELb0ELb0ELb0EEENS1_36VarlenDynamicPersistentTileSchedulerILi128ELi80ELi256ELi32ELb0ELb0ELb1ELb0ELb1ELb1EEEEEEEEEvNT_6ParamsE)
        /*04ac*/ 	.word	0x00000000


	//----- nvinfo : EIATTR_MIN_STACK_SIZE
	.align		4
.L_210:
        /*04b0*/ 	.byte	0x04, 0x12
        /*04b2*/ 	.short	(.L_212 - .L_211)
	.align		4
.L_211:
        /*04b4*/ 	.word	index@(_ZN7cutlass13device_kernelIN5flash11enable_sm90INS1_16FlashAttnFwdSm90INS1_25CollectiveMainloopFwdSm90ILi2EN4cute5tupleIJNS5_1CILi1EEES8_S8_EEENS6_IJNS7_ILi128EEENS7_ILi64EEENS7_ILi256EEEEEELi256ENS_10bfloat16_tEfNS_4arch4Sm90ELb0ELb1ELb1ELb0ELb0ELb0ELb0ELb1ELb1ELb0ELb0ELb0EEENS1_21CollectiveEpilogueFwdINS6_IJSA_SC_SB_EEES9_SE_SG_Li256ELb0ELb0ELb0ELb0EEENS1_30DynamicPersistentTileSchedulerILi256ELi32ELb0ELb0ELb1EEEEEEEEEvNT_6ParamsE)
        /*04b8*/ 	.word	0x00000000


	//----- nvinfo : EIATTR_MIN_STACK_SIZE
	.align		4
.L_212:
        /*04bc*/ 	.byte	0x04, 0x12
        /*04be*/ 	.short	(.L_214 - .L_213)
	.align		4
.L_213:
        /*04c0*/ 	.word	index@(_ZN7cutlass13device_kernelIN5flash11enable_sm90INS1_16FlashAttnFwdSm90INS1_25CollectiveMainloopFwdSm90ILi2EN4cute5tupleIJNS5_1CILi1EEES8_S8_EEENS6_IJNS7_ILi128EEENS7_ILi64EEENS7_ILi256EEEEEELi256ENS_10bfloat16_tEfNS_4arch4Sm90ELb0ELb1ELb1ELb1ELb0ELb0ELb0ELb1ELb1ELb0ELb0ELb0EEENS1_21CollectiveEpilogueFwdINS6_IJSA_SC_SB_EEES9_SE_SG_Li256ELb1ELb0ELb0ELb0EEENS1_36VarlenDynamicPersistentTileSchedulerILi128ELi64ELi256ELi32ELb0ELb0ELb1ELb1ELb0ELb1EEEEEEEEEvNT_6ParamsE)
        /*04c4*/ 	.word	0x00000000


	//----- nvinfo : EIATTR_MIN_STACK_SIZE
	.align		4
.L_214:
        /*04c8*/ 	.byte	0x04, 0x12
        /*04ca*/ 	.short	(.L_216 - .L_215)
	.align		4
.L_215:
        /*04cc*/ 	.word	index@(_ZN7cutlass13device_kernelIN5flash11enable_sm90INS1_16FlashAttnFwdSm90INS1_25CollectiveMainloopFwdSm90ILi2EN4cute5tupleIJNS5_1CILi1EEES8_S8_EEENS6_IJNS7_ILi128EEENS7_ILi64EEENS7_ILi256EEEEEELi256ENS_10bfloat16_tEfNS_4arch4Sm90ELb0ELb1ELb1ELb1ELb0ELb1ELb0ELb1ELb1ELb0ELb0ELb0EEENS1_21CollectiveEpilogueFwdINS6_IJSA_SC_SB_EEES9_SE_SG_Li256ELb1ELb0ELb0ELb0EEENS1_36VarlenDynamicPersistentTileSchedulerILi128ELi64ELi256ELi32ELb0ELb0ELb1ELb1ELb0ELb1EEEEEEEEEvNT_6ParamsE)
        /*04d0*/ 	.word	0x00000000


	//----- nvinfo : EIATTR_MIN_STACK_SIZE
	.align		4
.L_216:
        /*04d4*/ 	.byte	0x04, 0x12
        /*04d6*/ 	.short	(.L_218 - .L_217)
	.align		4
.L_217:
        /*04d8*/ 	.word	index@(_ZN7cutlass13device_kernelIN5flash11enable_sm90INS1_16FlashAttnFwdSm90INS1_25CollectiveMainloopFwdSm90ILi2EN4cute5tupleIJNS5_1CILi1EEES8_S8_EEENS6_IJNS7_ILi128EEENS7_ILi80EEENS7_ILi256EEEEEELi256ENS_10bfloat16_tEfNS_4arch4Sm90ELb1ELb0ELb1ELb0ELb0ELb0ELb0ELb1ELb1ELb0ELb0ELb0EEENS1_21CollectiveEpilogueFwdINS6_IJSA_SC_SB_EEES9_SE_SG_Li256ELb0ELb0ELb0ELb0EEENS1_30DynamicPersistentTileSchedulerILi256ELi32ELb0ELb0ELb1EEEEEEEEEvNT_6ParamsE)
        /*04dc*/ 	.word	0x00000000


	//----- nvinfo : EIATTR_MIN_STACK_SIZE
	.align		4
.L_218:
        /*04e0*/ 	.byte	0x04, 0x12
        /*04e2*/ 	.short	(.L_220 - .L_219)
	.align		4
.L_219:
        /*04e4*/ 	.word	index@(_ZN7cutlass13device_kernelIN5flash11enable_sm90INS1_16FlashAttnFwdSm90INS1_25CollectiveMainloopFwdSm90ILi2EN4cute5tupleIJNS5_1CILi1EEES8_S8_EEENS6_IJNS7_ILi128EEENS7_ILi80EEENS7_ILi256EEEEEELi256ENS_10bfloat16_tEfNS_4arch4Sm90ELb1ELb0ELb1ELb1ELb0ELb0ELb0ELb1ELb1ELb0ELb0ELb0EEENS1_21CollectiveEpilogueFwdINS6_IJSA_SC_SB_EEES9_SE_SG_Li256ELb1ELb0ELb0ELb0EEENS1_36VarlenDynamicPersistentTileSchedulerILi128ELi80ELi256ELi32ELb0ELb0ELb1ELb1ELb1ELb1EEEEEEEEEvNT_6ParamsE)
        /*04e8*/ 	.word	0x00000000


	//----- nvinfo : EIATTR_MIN_STACK_SIZE
	.align		4
.L_220:
        /*04ec*/ 	.byte	0x04, 0x12
        /*04ee*/ 	.short	(.L_222 - .L_221)
	.align		4
.L_221:
        /*04f0*/ 	.word	index@(_ZN7cutlass13device_kernelIN5flash11enable_sm90INS1_16FlashAttnFwdSm90INS1_25CollectiveMainloopFwdSm90ILi2EN4cute5tupleIJNS5_1CILi1EEES8_S8_EEENS6_IJNS7_ILi128EEENS7_ILi80EEENS7_ILi256EEEEEELi256ENS_10bfloat16_tEfNS_4arch4Sm90ELb1ELb0ELb1ELb1ELb0ELb1ELb0ELb1ELb1ELb0ELb0ELb0EEENS1_21CollectiveEpilogueFwdINS6_IJSA_SC_SB_EEES9_SE_SG_Li256ELb1ELb0ELb0ELb0EEENS1_36VarlenDynamicPersistentTileSchedulerILi128ELi80ELi256ELi32ELb0ELb0ELb1ELb1ELb1ELb1EEEEEEEEEvNT_6ParamsE)
        /*04f4*/ 	.word	0x00000000


	//----- nvinfo : EIATTR_MIN_STACK_SIZE
	.align		4
.L_222:
        /*04f8*/ 	.byte	0x04, 0x12
        /*04fa*/ 	.short	(.L_224 - .L_223)
	.align		4
.L_223:
        /*04fc*/ 	.word	index@(_ZN7cutlass13device_kernelIN5flash11enable_sm90INS1_16FlashAttnFwdSm90INS1_25CollectiveMainloopFwdSm90ILi2EN4cute5tupleIJNS5_1CILi1EEES8_S8_EEENS6_IJNS7_ILi128EEENS7_ILi112EEENS7_ILi192EEEEEELi192ENS_10bfloat16_tEfNS_4arch4Sm90ELb0ELb0ELb1ELb0ELb0ELb0ELb0ELb1ELb1ELb0ELb0ELb0EEENS1_21CollectiveEpilogueFwdINS6_IJSA_SC_SB_EEES9_SE_SG_Li256ELb0ELb0ELb0ELb0EEENS1_29StaticPersistentTileSchedulerILb0EEEEEEEEEvNT_6ParamsE)
        /*0500*/ 	.word	0x00000000


	//----- nvinfo : EIATTR_MIN_STACK_SIZE
	.align		4
.L_224:
        /*0504*/ 	.byte	0x04, 0x12
        /*0506*/ 	.short	(.L_226 - .L_225)
	.align		4
.L_225:
        /*0508*/ 	.word	index@(_ZN7cutlass13device_kernelIN5flash11enable_sm90INS1_16FlashAttnFwdSm90INS1_25CollectiveMainloopFwdSm90ILi2EN4cute5tupleIJNS5_1CILi2EEENS7_ILi1EEES9_EEENS6_IJNS7_ILi128EEENS7_ILi112EEENS7_ILi192EEEEEELi192ENS_10bfloat16_tEfNS_4arch4Sm90ELb0ELb0ELb1ELb0ELb0ELb0ELb0ELb1ELb1ELb0ELb0ELb0EEENS1_21CollectiveEpilogueFwdINS6_IJSB_SD_SC_EEESA_SF_SH_Li256ELb0ELb0ELb0ELb0EEENS1_29StaticPersistentTileSchedulerILb0EEEEEEEEEvNT_6ParamsE)
        /*050c*/ 	.word	0x00000000


	//----- nvinfo : EIATTR_MIN_STACK_SIZE
	.align		4
.L_226:
        /*0510*/ 	.byte	0x04, 0x12
        /*0512*/ 	.short	(.L_228 - .L_227)
	.align		4
.L_227:
        /*0514*/ 	.word	index@(_ZN7cutlass13device_kernelIN5flash11enable_sm90INS1_16FlashAttnFwdSm90INS1_25CollectiveMainloopFwdSm90ILi2EN4cute5tupleIJNS5_1CILi1EEES8_S8_EEENS6_IJNS7_ILi128EEENS7_ILi112EEENS7_ILi192EEEEEELi192ENS_10bfloat16_tEfNS_4arch4Sm90ELb0ELb0ELb1ELb1ELb0ELb0ELb0ELb1ELb1ELb0ELb0ELb0EEENS1_21CollectiveEpilogueFwdINS6_IJSA_SC_SB_EEES9_SE_SG_Li256ELb1ELb0ELb0ELb0EEENS1_36VarlenDynamicPersistentTileSchedulerILi128ELi112ELi256ELi32ELb0ELb0ELb1ELb0ELb1ELb1EEEEEEEEEvNT_6ParamsE)
        /*0518*/ 	.word	0x00000000


	//----- nvinfo : EIATTR_MIN_STACK_SIZE
	.align		4
.L_228:
        /*051c*/ 	.byte	0x04, 0x12
        /*051e*/ 	.short	(.L_230 - .L_229)
	.align		4
.L_229:
        /*0520*/ 	.word	index@(_ZN7cutlass13device_kernelIN5flash11enable_sm90INS1_16FlashAttnFwdSm90INS1_25CollectiveMainloopFwdSm90ILi2EN4cute5tupleIJNS5_1CILi1EEES8_S8_EEENS6_IJNS7_ILi128EEENS7_ILi112EEENS7_ILi192EEEEEELi192ENS_10bfloat16_tEfNS_4arch4Sm90ELb0ELb0ELb1ELb1ELb0ELb1ELb0ELb1ELb1ELb0ELb0ELb0EEENS1_21CollectiveEpilogueFwdINS6_IJSA_SC_SB_EEES9_SE_SG_Li256ELb1ELb0ELb0ELb0EEENS1_36VarlenDynamicPersistentTileSchedulerILi128ELi112ELi256ELi32ELb0ELb0ELb1ELb0ELb1ELb1EEEEEEEEEvNT_6ParamsE)
        /*0524*/ 	.word	0x00000000


	//----- nvinfo : EIATTR_MIN_STACK_SIZE
	.align		4
.L_230:
        /*0528*/ 	.byte	0x04, 0x12
        /*052a*/ 	.short	(.L_232 - .L_231)
	.align		4
.L_231:
        /*052c*/ 	.word	index@(_ZN7cutlass13device_kernelIN5flash11enable_sm90INS1_16FlashAttnFwdSm90INS1_25CollectiveMainloopFwdSm90ILi2EN4cute5tupleIJNS5_1CILi1EEES8_S8_EEENS6_IJNS7_ILi128EEENS7_ILi96EEENS7_ILi192EEEEEELi192ENS_10bfloat16_tEfNS_4arch4Sm90ELb0ELb1ELb1ELb0ELb0ELb0ELb0ELb1ELb1ELb0ELb0ELb0EEENS1_21CollectiveEpilogueFwdINS6_IJSA_SC_SB_EEES9_SE_SG_Li256ELb0ELb0ELb0ELb0EEENS1_30DynamicPersistentTileSchedulerILi256ELi32ELb0ELb0ELb1EEEEEEEEEvNT_6ParamsE)
        /*0530*/ 	.word	0x00000000


	//----- nvinfo : EIATTR_MIN_STACK_SIZE
	.align		4
.L_232:
        /*0534*/ 	.byte	0x04, 0x12
        /*0536*/ 	.short	(.L_234 - .L_233)
	.align		4
.L_233:
        /*0538*/ 	.word	index@(_ZN7cutlass13device_kernelIN5flash11enable_sm90INS1_16FlashAttnFwdSm90INS1_25CollectiveMainloopFwdSm90ILi2EN4cute5tupleIJNS5_1CILi1EEES8_S8_EEENS6_IJNS7_ILi128EEENS7_ILi96EEENS7_ILi192EEEEEELi192ENS_10bfloat16_tEfNS_4arch4Sm90ELb0ELb1ELb1ELb1ELb0ELb0ELb0ELb1ELb1ELb0ELb0ELb0EEENS1_21CollectiveEpilogueFwdINS6_IJSA_SC_SB_EEES9_SE_SG_Li256ELb1ELb0ELb0ELb0EEENS1_36VarlenDynamicPersistentTileSchedulerILi128ELi96ELi256ELi32ELb0ELb0ELb1ELb1ELb0ELb1EEEEEEEEEvNT_6ParamsE)
        /*053c*/ 	.word	0x00000000


	//----- nvinfo : EIATTR_MIN_STACK_SIZE
	.align		4
.L_234:
        /*0540*/ 	.byte	0x04, 0x12
        /*0542*/ 	.short	(.L_236 - .L_235)
	.align		4
.L_235:
        /*0544*/ 	.word	index@(_ZN7cutlass13device_kernelIN5flash11enable_sm90INS1_16FlashAttnFwdSm90INS1_25CollectiveMainloopFwdSm90ILi2EN4cute5tupleIJNS5_1CILi1EEES8_S8_EEENS6_IJNS7_ILi128EEENS7_ILi96EEENS7_ILi192EEEEEELi192ENS_10bfloat16_tEfNS_4arch4Sm90ELb0ELb1ELb1ELb1ELb0ELb1ELb0ELb1ELb1ELb0ELb0ELb0EEENS1_21CollectiveEpilogueFwdINS6_IJSA_SC_SB_EEES9_SE_SG_Li256ELb1ELb0ELb0ELb0EEENS1_36VarlenDynamicPersistentTileSchedulerILi128ELi96ELi256ELi32ELb0ELb0ELb1ELb1ELb0ELb1EEEEEEEEEvNT_6ParamsE)
        /*0548*/ 	.word	0x00000000


	//----- nvinfo : EIATTR_MIN_STACK_SIZE
	.align		4
.L_236:
        /*054c*/ 	.byte	0x04, 0x12
        /*054e*/ 	.short	(.L_238 - .L_237)
	.align		4
.L_237:
        /*0550*/ 	.word	index@(_ZN7cutlass13device_kernelIN5flash11enable_sm90INS1_16FlashAttnFwdSm90INS1_25CollectiveMainloopFwdSm90ILi2EN4cute5tupleIJNS5_1CILi1EEES8_S8_EEENS6_IJNS7_ILi128EEENS7_ILi112EEENS7_ILi192EEEEEELi192ENS_10bfloat16_tEfNS_4arch4Sm90ELb1ELb0ELb1ELb0ELb0ELb0ELb0ELb1ELb1ELb0ELb0ELb0EEENS1_21CollectiveEpilogueFwdINS6_IJSA_SC_SB_EEES9_SE_SG_Li256ELb0ELb0ELb0ELb0EEENS1_30DynamicPersistentTileSchedulerILi256ELi32ELb0ELb0ELb1EEEEEEEEEvNT_6ParamsE)
        /*0554*/ 	.word	0x00000000


	//----- nvinfo : EIATTR_MIN_STACK_SIZE
	.align		4
.L_238:
        /*0558*/ 	.byte	0x04, 0x12
        /*055a*/ 	.short	(.L_240 - .L_239)
	.align		4
.L_239:
        /*055c*/ 	.word	index@(_ZN7cutlass13device_kernelIN5flash11enable_sm90INS1_16FlashAttnFwdSm90INS1_25CollectiveMainloopFwdSm90ILi2EN4cute5tupleIJNS5_1CILi1EEES8_S8_EEENS6_IJNS7_ILi128EEENS7_ILi112EEENS7_ILi192EEEEEELi192ENS_10bfloat16_tEfNS_4arch4Sm90ELb1ELb0ELb1ELb1ELb0ELb0ELb0ELb1ELb1ELb0ELb0ELb0EEENS1_21CollectiveEpilogueFwdINS6_IJSA_SC_SB_EEES9_SE_SG_Li256ELb1ELb0ELb0ELb0EEENS1_36VarlenDynamicPersistentTileSchedulerILi128ELi112ELi256ELi32ELb0ELb0ELb1ELb1ELb1ELb1EEEEEEEEEvNT_6ParamsE)
        /*0560*/ 	.word	0x00000000


	//----- nvinfo : EIATTR_MIN_STACK_SIZE
	.align		4
.L_240:
        /*0564*/ 	.byte	0x04, 0x12
        /*0566*/ 	.short	(.L_242 - .L_241)
	.align		4
.L_241:
        /*0568*/ 	.word	index@(_ZN7cutlass13device_kernelIN5flash11enable_sm90INS1_16FlashAttnFwdSm90INS1_25CollectiveMainloopFwdSm90ILi2EN4cute5tupleIJNS5_1CILi1EEES8_S8_EEENS6_IJNS7_ILi128EEENS7_ILi112EEENS7_ILi192EEEEEELi192ENS_10bfloat16_tEfNS_4arch4Sm90ELb1ELb0ELb1ELb1ELb0ELb1ELb0ELb1ELb1ELb0ELb0ELb0EEENS1_21CollectiveEpilogueFwdINS6_IJSA_SC_SB_EEES9_SE_SG_Li256ELb1ELb0ELb0ELb0EEENS1_36VarlenDynamicPersistentTileSchedulerILi128ELi112ELi256ELi32ELb0ELb0ELb1ELb1ELb1ELb1EEEEEEEEEvNT_6ParamsE)
        /*056c*/ 	.word	0x00000000


	//----- nvinfo : EIATTR_MIN_STACK_SIZE
	.align		4
.L_242:
        /*0570*/ 	.byte	0x04, 0x12
        /*0572*/ 	.short	(.L_244 - .L_243)
	.align		4
.L_243:
        /*0574*/ 	.word	index@(_ZN7cutlass13device_kernelIN5flash11enable_sm90INS1_16FlashAttnFwdSm90INS1_25CollectiveMainloopFwdSm90ILi2EN4cute5tupleIJNS5_1CILi1EEES8_S8_EEENS6_IJNS7_ILi128EEENS7_ILi176EEESA_EEELi128ENS_10bfloat16_tEfNS_4arch4Sm90ELb0ELb0ELb1ELb0ELb0ELb0ELb0ELb1ELb1ELb0ELb0ELb0EEENS1_21CollectiveEpilogueFwdINS6_IJSA_SA_SB_EEES9_SD_SF_Li256ELb0ELb0ELb0ELb0EEENS1_29StaticPersistentTileSchedulerILb0EEEEEEEEEvNT_6ParamsE)
        /*0578*/ 	.word	0x00000000


	//----- nvinfo : EIATTR_MIN_STACK_SIZE
	.align		4
.L_244:
        /*057c*/ 	.byte	0x04, 0x12
        /*057e*/ 	.short	(.L_246 - .L_245)
	.align		4
.L_245:
        /*0580*/ 	.word	index@(_ZN7cutlass13device_kernelIN5flash11enable_sm90INS1_16FlashAttnFwdSm90INS1_25CollectiveMainloopFwdSm90ILi2EN4cute5tupleIJNS5_1CILi2EEENS7_ILi1EEES9_EEENS6_IJNS7_ILi128EEENS7_ILi176EEESB_EEELi128ENS_10bfloat16_tEfNS_4arch4Sm90ELb0ELb0ELb1ELb0ELb0ELb0ELb0ELb1ELb1ELb0ELb0ELb0EEENS1_21CollectiveEpilogueFwdINS6_IJSB_SB_SC_EEESA_SE_SG_Li256ELb0ELb0ELb0ELb0EEENS1_29StaticPersistentTileSchedulerILb0EEEEEEEEEvNT_6ParamsE)
        /*0584*/ 	.word	0x00000000


	//----- nvinfo : EIATTR_MIN_STACK_SIZE
	.align		4
.L_246:
        /*0588*/ 	.byte	0x04, 0x12
        /*058a*/ 	.short	(.L_248 - .L_247)
	.align		4
.L_247:
        /*058c*/ 	.word	index@(_ZN7cutlass13device_kernelIN5flash11enable_sm90INS1_16FlashAttnFwdSm90INS1_25CollectiveMainloopFwdSm90ILi2EN4cute5tupleIJNS5_1CILi1EEES8_S8_EEENS6_IJNS7_ILi128EEENS7_ILi176EEESA_EEELi128ENS_10bfloat16_tEfNS_4arch4Sm90ELb0ELb0ELb1ELb1ELb0ELb0ELb0ELb1ELb1ELb0ELb0ELb0EEENS1_21CollectiveEpilogueFwdINS6_IJSA_SA_SB_EEES9_SD_SF_Li256ELb1ELb0ELb0ELb0EEENS1_36VarlenDynamicPersistentTileSchedulerILi128ELi176ELi256ELi32ELb0ELb0ELb1ELb0ELb1ELb1EEEEEEEEEvNT_6ParamsE)
        /*0590*/ 	.word	0x00000000


	//----- nvinfo : EIATTR_MIN_STACK_SIZE
	.align		4
.L_248:
        /*0594*/ 	.byte	0x04, 0x12
        /*0596*/ 	.short	(.L_250 - .L_249)
	.align		4
.L_249:
        /*0598*/ 	.word	index@(_ZN7cutlass13device_kernelIN5flash11enable_sm90INS1_16FlashAttnFwdSm90INS1_25CollectiveMainloopFwdSm90ILi2EN4cute5tupleIJNS5_1CILi1EEES8_S8_EEENS6_IJNS7_ILi128EEENS7_ILi176EEESA_EEELi128ENS_10bfloat16_tEfNS_4arch4Sm90ELb0ELb0ELb1ELb1ELb0ELb1ELb0ELb1ELb1ELb0ELb0ELb0EEENS1_21CollectiveEpilogueFwdINS6_IJSA_SA_SB_EEES9_SD_SF_Li256ELb1ELb0ELb0ELb0EEENS1_36VarlenDynamicPersistentTileSchedulerILi128ELi176ELi256ELi32ELb0ELb0ELb1ELb0ELb1ELb1EEEEEEEEEvNT_6ParamsE)
        /*059c*/ 	.word	0x00000000


	//----- nvinfo : EIATTR_MIN_STACK_SIZE
	.align		4
.L_250:
        /*05a0*/ 	.byte	0x04, 0x12
        /*05a2*/ 	.short	(.L_252 - .L_251)
	.align		4
.L_251:
        /*05a4*/ 	.word	index@(_ZN7cutlass13device_kernelIN5flash11enable_sm90INS1_16FlashAttnFwdSm90INS1_25CollectiveMainloopFwdSm90ILi2EN4cute5tupleIJNS5_1CILi1EEES8_S8_EEENS6_IJNS7_ILi128EEESA_SA_EEELi128ENS_10bfloat16_tEfNS_4arch4Sm90ELb0ELb1ELb1ELb0ELb0ELb0ELb0ELb1ELb1ELb0ELb0ELb0EEENS1_21CollectiveEpilogueFwdISB_S9_SC_SE_Li256ELb0ELb0ELb0ELb0EEENS1_30DynamicPersistentTileSchedulerILi256ELi32ELb0ELb0ELb1EEEEEEEEEvNT_6ParamsE)
        /*05a8*/ 	.word	0x00000000


	//----- nvinfo : EIATTR_MIN_STACK_SIZE
	.align		4
.L_252:
        /*05ac*/ 	.byte	0x04, 0x12
        /*05ae*/ 	.short	(.L_254 - .L_253)
	.align		4
.L_253:
        /*05b0*/ 	.word	index@(_ZN7cutlass13device_kernelIN5flash11enable_sm90INS1_16FlashAttnFwdSm90INS1_25CollectiveMainloopFwdSm90ILi2EN4cute5tupleIJNS5_1CILi1EEES8_S8_EEENS6_IJNS7_ILi128EEESA_SA_EEELi128ENS_10bfloat16_tEfNS_4arch4Sm90ELb0ELb1ELb1ELb1ELb0ELb0ELb0ELb1ELb1ELb0ELb0ELb0EEENS1_21CollectiveEpilogueFwdISB_S9_SC_SE_Li256ELb1ELb0ELb0ELb0EEENS1_36VarlenDynamicPersistentTileSchedulerILi128ELi128ELi256ELi32ELb0ELb0ELb1ELb1ELb0ELb1EEEEEEEEEvNT_6ParamsE)
        /*05b4*/ 	.word	0x00000000


	//----- nvinfo : EIATTR_MIN_STACK_SIZE
	.align		4
.L_254:
        /*05b8*/ 	.byte	0x04, 0x12
        /*05ba*/ 	.short	(.L_256 - .L_255)
	.align		4
.L_255:
        /*05bc*/ 	.word	index@(_ZN7cutlass13device_kernelIN5flash11enable_sm90INS1_16FlashAttnFwdSm90INS1_25CollectiveMainloopFwdSm90ILi2EN4cute5tupleIJNS5_1CILi1EEES8_S8_EEENS6_IJNS7_ILi128EEESA_SA_EEELi128ENS_10bfloat16_tEfNS_4arch4Sm90ELb0ELb1ELb1ELb1ELb0ELb1ELb0ELb1ELb1ELb0ELb0ELb0EEENS1_21CollectiveEpilogueFwdISB_S9_SC_SE_Li256ELb1ELb0ELb0ELb0EEENS1_36VarlenDynamicPersistentTileSchedulerILi128ELi128ELi256ELi32ELb0ELb0ELb1ELb1ELb0ELb1EEEEEEEEEvNT_6ParamsE)
        /*05c0*/ 	.word	0x00000000


	//----- nvinfo : EIATTR_MIN_STACK_SIZE
	.align		4
.L_256:
        /*05c4*/ 	.byte	0x04, 0x12
        /*05c6*/ 	.short	(.L_258 - .L_257)
	.align		4
.L_257:
        /*05c8*/ 	.word	index@(_ZN7cutlass13device_kernelIN5flash11enable_sm90INS1_16FlashAttnFwdSm90INS1_25CollectiveMainloopFwdSm90ILi2EN4cute5tupleIJNS5_1CILi1EEES8_S8_EEENS6_IJNS7_ILi128EEESA_SA_EEELi128ENS_10bfloat16_tEfNS_4arch4Sm90ELb1ELb0ELb1ELb0ELb0ELb0ELb0ELb1ELb1ELb0ELb0ELb0EEENS1_21CollectiveEpilogueFwdISB_S9_SC_SE_Li256ELb0ELb0ELb0ELb0EEENS1_30DynamicPersistentTileSchedulerILi256ELi32ELb0ELb0ELb1EEEEEEEEEvNT_6ParamsE)
        /*05cc*/ 	.word	0x00000000


	//----- nvinfo : EIATTR_MIN_STACK_SIZE
	.align		4
.L_258:
        /*05d0*/ 	.byte	0x04, 0x12
        /*05d2*/ 	.short	(.L_260 - .L_259)
	.align		4
.L_259:
        /*05d4*/ 	.word	index@(_ZN7cutlass13device_kernelIN5flash11enable_sm90INS1_16FlashAttnFwdSm90INS1_25CollectiveMainloopFwdSm90ILi2EN4cute5tupleIJNS5_1CILi1EEES8_S8_EEENS6_IJNS7_ILi128EEESA_SA_EEELi128ENS_10bfloat16_tEfNS_4arch4Sm90ELb1ELb0ELb1ELb1ELb0ELb0ELb0ELb1ELb1ELb0ELb0ELb0EEENS1_21CollectiveEpilogueFwdISB_S9_SC_SE_Li256ELb1ELb0ELb0ELb0EEENS1_36VarlenDynamicPersistentTileSchedulerILi128ELi128ELi256ELi32ELb0ELb0ELb1ELb1ELb1ELb1EEEEEEEEEvNT_6ParamsE)
        /*05d8*/ 	.word	0x00000000


	//----- nvinfo : EIATTR_MIN_STACK_SIZE
	.align		4
.L_260:
        /*05dc*/ 	.byte	0x04, 0x12
        /*05de*/ 	.short	(.L_262 - .L_261)
	.align		4
.L_261:
        /*05e0*/ 	.word	index@(_ZN7cutlass13device_kernelIN5flash11enable_sm90INS1_16FlashAttnFwdSm90INS1_25CollectiveMainloopFwdSm90ILi2EN4cute5tupleIJNS5_1CILi1EEES8_S8_EEENS6_IJNS7_ILi128EEESA_SA_EEELi128ENS_10bfloat16_tEfNS_4arch4Sm90ELb1ELb0ELb1ELb1ELb0ELb1ELb0ELb1ELb1ELb0ELb0ELb0EEENS1_21CollectiveEpilogueFwdISB_S9_SC_SE_Li256ELb1ELb0ELb0ELb0EEENS1_36VarlenDynamicPersistentTileSchedulerILi128ELi128ELi256ELi32ELb0ELb0ELb1ELb1ELb1ELb1EEEEEEEEEvNT_6ParamsE)
        /*05e4*/ 	.word	0x00000000


	//----- nvinfo : EIATTR_MIN_STACK_SIZE
	.align		4
.L_262:
        /*05e8*/ 	.byte	0x04, 0x12
        /*05ea*/ 	.short	(.L_264 - .L_263)
	.align		4
.L_263:
        /*05ec*/ 	.word	index@(_ZN7cutlass13device_kernelIN5flash11enable_sm90INS1_16FlashAttnFwdSm90INS1_25CollectiveMainloopFwdSm90ILi2EN4cute5tupleIJNS5_1CILi1EEES8_S8_EEENS6_IJNS7_ILi192EEENS7_ILi144EEENS7_ILi96EEEEEELi96ENS_10bfloat16_tEfNS_4arch4Sm90ELb0ELb0ELb1ELb0ELb0ELb0ELb0ELb0ELb1ELb0ELb0ELb0EEENS1_21CollectiveEpilogueFwdINS6_IJSA_SC_SB_EEES9_SE_SG_Li384ELb0ELb0ELb0ELb0EEENS1_29StaticPersistentTileSchedulerILb0EEEEEEEEEvNT_6ParamsE)
        /*05f0*/ 	.word	0x00000000


	//----- nvinfo : EIATTR_MIN_STACK_SIZE
	.align		4
.L_264:
        /*05f4*/ 	.byte	0x04, 0x12
        /*05f6*/ 	.short	(.L_266 - .L_265)
	.align		4
.L_265:
        /*05f8*/ 	.word	index@(_ZN7cutlass13device_kernelIN5flash11enable_sm90INS1_16FlashAttnFwdSm90INS1_25CollectiveMainloopFwdSm90ILi2EN4cute5tupleIJNS5_1CILi1EEES8_S8_EEENS6_IJNS7_ILi192EEENS7_ILi144EEENS7_ILi96EEEEEELi96ENS_10bfloat16_tEfNS_4arch4Sm90ELb0ELb0ELb1ELb1ELb0ELb0ELb0ELb0ELb1ELb0ELb0ELb0EEENS1_21CollectiveEpilogueFwdINS6_IJSA_SC_SB_EEES9_SE_SG_Li384ELb1ELb0ELb0ELb0EEENS1_36VarlenDynamicPersistentTileSchedulerILi192ELi144ELi384ELi32ELb0ELb0ELb1ELb0ELb1ELb1EEEEEEEEEvNT_6ParamsE)
        /*05fc*/ 	.word	0x00000000


	//----- nvinfo : EIATTR_MIN_STACK_SIZE
	.align		4
.L_266:
        /*0600*/ 	.byte	0x04, 0x12
        /*0602*/ 	.short	(.L_268 - .L_267)
	.align		4
.L_267:
        /*0604*/ 	.word	index@(_ZN7cutlass13device_kernelIN5flash11enable_sm90INS1_16FlashAttnFwdSm90INS1_25CollectiveMainloopFwdSm90ILi2EN4cute5tupleIJNS5_1CILi1EEES8_S8_EEENS6_IJNS7_ILi192EEENS7_ILi144EEENS7_ILi96EEEEEELi96ENS_10bfloat16_tEfNS_4arch4Sm90ELb0ELb0ELb1ELb1ELb0ELb1ELb0ELb0ELb1ELb0ELb0ELb0EEENS1_21CollectiveEpilogueFwdINS6_IJSA_SC_SB_EEES9_SE_SG_Li384ELb1ELb0ELb0ELb0EEENS1_36VarlenDynamicPersistentTileSchedulerILi192ELi144ELi384ELi32ELb0ELb0ELb1ELb0ELb1ELb1EEEEEEEEEvNT_6ParamsE)
        /*0608*/ 	.word	0x00000000


	//----- nvinfo : EIATTR_MIN_STACK_SIZE
	.align		4
.L_268:
        /*060c*/ 	.byte	0x04, 0x12
        /*060e*/ 	.short	(.L_270 - .L_269)
	.align		4
.L_269:
        /*0610*/ 	.word	index@(_ZN7cutlass13device_kernelIN5flash11enable_sm90INS1_16FlashAttnFwdSm90INS1_25CollectiveMainloopFwdSm90ILi2EN4cute5tupleIJNS5_1CILi1EEES8_S8_EEENS6_IJNS7_ILi192EEENS7_ILi128EEENS7_ILi96EEEEEELi96ENS_10bfloat16_tEfNS_4arch4Sm90ELb0ELb1ELb1ELb0ELb0ELb0ELb0ELb0ELb1ELb0ELb0ELb0EEENS1_21CollectiveEpilogueFwdINS6_IJSA_SC_SB_EEES9_SE_SG_Li384ELb0ELb0ELb0ELb0EEENS1_30DynamicPersistentTileSchedulerILi384ELi32ELb0ELb0ELb1EEEEEEEEEvNT_6ParamsE)
        /*0614*/ 	.word	0x00000000


	//----- nvinfo : EIATTR_MIN_STACK_SIZE
	.align		4
.L_270:
        /*0618*/ 	.byte	0x04, 0x12
        /*061a*/ 	.short	(.L_272 - .L_271)
	.align		4
.L_271:
        /*061c*/ 	.word	index@(_ZN7cutlass13device_kernelIN5flash11enable_sm90INS1_16FlashAttnFwdSm90INS1_25CollectiveMainloopFwdSm90ILi2EN4cute5tupleIJNS5_1CILi1EEES8_S8_EEENS6_IJNS7_ILi192EEENS7_ILi128EEENS7_ILi96EEEEEELi96ENS_10bfloat16_tEfNS_4arch4Sm90ELb0ELb1ELb1ELb1ELb0ELb0ELb0ELb0ELb1ELb0ELb0ELb0EEENS1_21CollectiveEpilogueFwdINS6_IJSA_SC_SB_EEES9_SE_SG_Li384ELb1ELb0ELb0ELb0EEENS1_36VarlenDynamicPersistentTileSchedulerILi192ELi128ELi384ELi32ELb0ELb0ELb1ELb1ELb0ELb1EEEEEEEEEvNT_6ParamsE)
        /*0620*/ 	.word	0x00000000


	//----- nvinfo : EIATTR_MIN_STACK_SIZE
	.align		4
.L_272:
        /*0624*/ 	.byte	0x04, 0x12
        /*0626*/ 	.short	(.L_274 - .L_273)
	.align		4
.L_273:
        /*0628*/ 	.word	index@(_ZN7cutlass13device_kernelIN5flash11enable_sm90INS1_16FlashAttnFwdSm90INS1_25CollectiveMainloopFwdSm90ILi2EN4cute5tupleIJNS5_1CILi1EEES8_S8_EEENS6_IJNS7_ILi192EEENS7_ILi128EEENS7_ILi96EEEEEELi96ENS_10bfloat16_tEfNS_4arch4Sm90ELb0ELb1ELb1ELb1ELb0ELb1ELb0ELb0ELb1ELb0ELb0ELb0EEENS1_21CollectiveEpilogueFwdINS6_IJSA_SC_SB_EEES9_SE_SG_Li384ELb1ELb0ELb0ELb0EEENS1_36VarlenDynamicPersistentTileSchedulerILi192ELi128ELi384ELi32ELb0ELb0ELb1ELb1ELb0ELb1EEEEEEEEEvNT_6ParamsE)
        /*062c*/ 	.word	0x00000000


	//----- nvinfo : EIATTR_MIN_STACK_SIZE
	.align		4
.L_274:
        /*0630*/ 	.byte	0x04, 0x12
        /*0632*/ 	.short	(.L_276 - .L_275)
	.align		4
.L_275:
        /*0634*/ 	.word	index@(_ZN7cutlass13device_kernelIN5flash11enable_sm90INS1_16FlashAttnFwdSm90INS1_25CollectiveMainloopFwdSm90ILi2EN4cute5tupleIJNS5_1CILi1EEES8_S8_EEENS6_IJNS7_ILi192EEENS7_ILi144EEENS7_ILi96EEEEEELi96ENS_10bfloat16_tEfNS_4arch4Sm90ELb1ELb0ELb1ELb0ELb0ELb0ELb0ELb0ELb1ELb0ELb0ELb0EEENS1_21CollectiveEpilogueFwdINS6_IJSA_SC_SB_EEES9_SE_SG_Li384ELb0ELb0ELb0ELb0EEENS1_30DynamicPersistentTileSchedulerILi384ELi32ELb0ELb0ELb1EEEEEEEEEvNT_6ParamsE)
        /*0638*/ 	.word	0x00000000


	//----- nvinfo : EIATTR_MIN_STACK_SIZE
	.align		4
.L_276:
        /*063c*/ 	.byte	0x04, 0x12
        /*063e*/ 	.short	(.L_278 - .L_277)
	.align		4
.L_277:
        /*0640*/ 	.word	index@(_ZN7cutlass13device_kernelIN5flash11enable_sm90INS1_16FlashAttnFwdSm90INS1_25CollectiveMainloopFwdSm90ILi2EN4cute5tupleIJNS5_1CILi1EEES8_S8_EEENS6_IJNS7_ILi192EEENS7_ILi144EEENS7_ILi96EEEEEELi96ENS_10bfloat16_tEfNS_4arch4Sm90ELb1ELb0ELb1ELb1ELb0ELb0ELb0ELb0ELb1ELb0ELb0ELb0EEENS1_21CollectiveEpilogueFwdINS6_IJSA_SC_SB_EEES9_SE_SG_Li384ELb1ELb0ELb0ELb0EEENS1_36VarlenDynamicPersistentTileSchedulerILi192ELi144ELi384ELi32ELb0ELb0ELb1ELb1ELb1ELb1EEEEEEEEEvNT_6ParamsE)
        /*0644*/ 	.word	0x00000000


	//----- nvinfo : EIATTR_MIN_STACK_SIZE
	.align		4
.L_278:
        /*0648*/ 	.byte	0x04, 0x12
        /*064a*/ 	.short	(.L_280 - .L_279)
	.align		4
.L_279:
        /*064c*/ 	.word	index@(_ZN7cutlass13device_kernelIN5flash11enable_sm90INS1_16FlashAttnFwdSm90INS1_25CollectiveMainloopFwdSm90ILi2EN4cute5tupleIJNS5_1CILi1EEES8_S8_EEENS6_IJNS7_ILi192EEENS7_ILi144EEENS7_ILi96EEEEEELi96ENS_10bfloat16_tEfNS_4arch4Sm90ELb1ELb0ELb1ELb1ELb0ELb1ELb0ELb0ELb1ELb0ELb0ELb0EEENS1_21CollectiveEpilogueFwdINS6_IJSA_SC_SB_EEES9_SE_SG_Li384ELb1ELb0ELb0ELb0EEENS1_36VarlenDynamicPersistentTileSchedulerILi192ELi144ELi384ELi32ELb0ELb0ELb1ELb1ELb1ELb1EEEEEEEEEvNT_6ParamsE)
        /*0650*/ 	.word	0x00000000


	//----- nvinfo : EIATTR_MIN_STACK_SIZE
	.align		4
.L_280:
        /*0654*/ 	.byte	0x04, 0x12
        /*0656*/ 	.short	(.L_282 - .L_281)
	.align		4
.L_281:
        /*0658*/ 	.word	index@(_ZN7cutlass13device_kernelIN5flash11enable_sm90INS1_16FlashAttnFwdSm90INS1_25CollectiveMainloopFwdSm90ILi2EN4cute5tupleIJNS5_1CILi1EEES8_S8_EEENS6_IJNS7_ILi192EEESA_NS7_ILi64EEEEEELi64ENS_10bfloat16_tEfNS_4arch4Sm90ELb0ELb0ELb1ELb0ELb0ELb0ELb0ELb0ELb1ELb0ELb0ELb0EEENS1_21CollectiveEpilogueFwdINS6_IJSA_SB_SA_EEES9_SD_SF_Li384ELb0ELb0ELb0ELb0EEENS1_29StaticPersistentTileSchedulerILb0EEEEEEEEEvNT_6ParamsE)
        /*065c*/ 	.word	0x00000000


	//----- nvinfo : EIATTR_MIN_STACK_SIZE
	.align		4
.L_282:
        /*0660*/ 	.byte	0x04, 0x12
        /*0662*/ 	.short	(.L_284 - .L_283)
	.align		4
.L_283:
        /*0664*/ 	.word	index@(_ZN7cutlass13device_kernelIN5flash11enable_sm90INS1_16FlashAttnFwdSm90INS1_25CollectiveMainloopFwdSm90ILi2EN4cute5tupleIJNS5_1CILi1EEES8_S8_EEENS6_IJNS7_ILi192EEESA_NS7_ILi64EEEEEELi64ENS_10bfloat16_tEfNS_4arch4Sm90ELb0ELb0ELb1ELb1ELb0ELb0ELb0ELb0ELb1ELb0ELb0ELb0EEENS1_21CollectiveEpilogueFwdINS6_IJSA_SB_SA_EEES9_SD_SF_Li384ELb1ELb0ELb0ELb0EEENS1_36VarlenDynamicPersistentTileSchedulerILi192ELi192ELi384ELi32ELb0ELb0ELb1ELb0ELb1ELb1EEEEEEEEEvNT_6ParamsE)
        /*0668*/ 	.word	0x00000000


	//----- nvinfo : EIATTR_MIN_STACK_SIZE
	.align		4
.L_284:
        /*066c*/ 	.byte	0x04, 0x12
        /*066e*/ 	.short	(.L_286 - .L_285)
	.align		4
.L_285:
        /*0670*/ 	.word	index@(_ZN7cutlass13device_kernelIN5flash11enable_sm90INS1_16FlashAttnFwdSm90INS1_25CollectiveMainloopFwdSm90ILi2EN4cute5tupleIJNS5_1CILi1EEES8_S8_EEENS6_IJNS7_ILi192EEESA_NS7_ILi64EEEEEELi64ENS_10bfloat16_tEfNS_4arch4Sm90ELb0ELb0ELb1ELb1ELb0ELb1ELb0ELb0ELb1ELb0ELb0ELb0EEENS1_21CollectiveEpilogueFwdINS6_IJSA_SB_SA_EEES9_SD_SF_Li384ELb1ELb0ELb0ELb0EEENS1_36VarlenDynamicPersistentTileSchedulerILi192ELi192ELi384ELi32ELb0ELb0ELb1ELb0ELb1ELb1EEEEEEEEEvNT_6ParamsE)
        /*0674*/ 	.word	0x00000000


	//----- nvinfo : EIATTR_MIN_STACK_SIZE
	.align		4
.L_286:
        /*0678*/ 	.byte	0x04, 0x12
        /*067a*/ 	.short	(.L_288 - .L_287)
	.align		4
.L_287:
        /*067c*/ 	.word	index@(_ZN7cutlass13device_kernelIN5flash11enable_sm90INS1_16FlashAttnFwdSm90INS1_25CollectiveMainloopFwdSm90ILi2EN4cute5tupleIJNS5_1CILi1EEES8_S8_EEENS6_IJNS7_ILi192EEENS7_ILi128EEENS7_ILi64EEEEEELi64ENS_10bfloat16_tEfNS_4arch4Sm90ELb0ELb1ELb1ELb0ELb0ELb0ELb0ELb1ELb1ELb0ELb0ELb0EEENS1_21CollectiveEpilogueFwdINS6_IJSA_SC_SB_EEES9_SE_SG_Li384ELb0ELb0ELb0ELb0EEENS1_30DynamicPersistentTileSchedulerILi384ELi32ELb0ELb0ELb1EEEEEEEEEvNT_6ParamsE)
        /*0680*/ 	.word	0x00000000


	//----- nvinfo : EIATTR_MIN_STACK_SIZE
	.align		4
.L_288:
        /*0684*/ 	.byte	0x04, 0x12
        /*0686*/ 	.short	(.L_290 - .L_289)
	.align		4
.L_289:
        /*0688*/ 	.word	index@(_ZN7cutlass13device_kernelIN5flash11enable_sm90INS1_16FlashAttnFwdSm90INS1_25CollectiveMainloopFwdSm90ILi2EN4cute5tupleIJNS5_1CILi1EEES8_S8_EEENS6_IJNS7_ILi192EEENS7_ILi128EEENS7_ILi64EEEEEELi64ENS_10bfloat16_tEfNS_4arch4Sm90ELb0ELb1ELb1ELb1ELb0ELb0ELb0ELb1ELb1ELb0ELb0ELb0EEENS1_21CollectiveEpilogueFwdINS6_IJSA_SC_SB_EEES9_SE_SG_Li384ELb1ELb0ELb0ELb0EEENS1_36VarlenDynamicPersistentTileSchedulerILi192ELi128ELi384ELi32ELb0ELb0ELb1ELb1ELb0ELb1EEEEEEEEEvNT_6ParamsE)
        /*068c*/ 	.word	0x00000000


	//----- nvinfo : EIATTR_MIN_STACK_SIZE
	.align		4
.L_290:
        /*0690*/ 	.byte	0x04, 0x12
        /*0692*/ 	.short	(.L_292 - .L_291)
	.align		4
.L_291:
        /*0694*/ 	.word	index@(_ZN7cutlass13device_kernelIN5flash11enable_sm90INS1_16FlashAttnFwdSm90INS1_25CollectiveMainloopFwdSm90ILi2EN4cute5tupleIJNS5_1CILi1EEES8_S8_EEENS6_IJNS7_ILi192EEENS7_ILi128EEENS7_ILi64EEEEEELi64ENS_10bfloat16_tEfNS_4arch4Sm90ELb0ELb1ELb1ELb1ELb0ELb1ELb0ELb1ELb1ELb0ELb0ELb0EEENS1_21CollectiveEpilogueFwdINS6_IJSA_SC_SB_EEES9_SE_SG_Li384ELb1ELb0ELb0ELb0EEENS1_36VarlenDynamicPersistentTileSchedulerILi192ELi128ELi384ELi32ELb0ELb0ELb1ELb1ELb0ELb1EEEEEEEEEvNT_6ParamsE)
        /*0698*/ 	.word	0x00000000


	//----- nvinfo : EIATTR_MIN_STACK_SIZE
	.align		4
.L_292:
        /*069c*/ 	.byte	0x04, 0x12
        /*069e*/ 	.short	(.L_294 - .L_293)
	.align		4
.L_293:
        /*06a0*/ 	.word	index@(_ZN7cutlass13device_kernelIN5flash11enable_sm90INS1_16FlashAttnFwdSm90INS1_25CollectiveMainloopFwdSm90ILi2EN4cute5tupleIJNS5_1CILi1EEES8_S8_EEENS6_IJNS7_ILi192EEENS7_ILi128EEENS7_ILi64EEEEEELi64ENS_10bfloat16_tEfNS_4arch4Sm90ELb1ELb0ELb1ELb0ELb0ELb0ELb0ELb1ELb1ELb0ELb0ELb0EEENS1_21CollectiveEpilogueFwdINS6_IJSA_SC_SB_EEES9_SE_SG_Li384ELb0ELb0ELb0ELb0EEENS1_30DynamicPersistentTileSchedulerILi384ELi32ELb0ELb0ELb1EEEEEEEEEvNT_6ParamsE)
        /*06a4*/ 	.word	0x00000000


	//----- nvinfo : EIATTR_MIN_STACK_SIZE
	.align		4
.L_294:
        /*06a8*/ 	.byte	0x04, 0x12
        /*06aa*/ 	.short	(.L_296 - .L_295)
	.align		4
.L_295:
        /*06ac*/ 	.word	index@(_ZN7cutlass13device_kernelIN5flash11enable_sm90INS1_16FlashAttnFwdSm90INS1_25CollectiveMainloopFwdSm90ILi2EN4cute5tupleIJNS5_1CILi1EEES8_S8_EEENS6_IJNS7_ILi192EEENS7_ILi128EEENS7_ILi64EEEEEELi64ENS_10bfloat16_tEfNS_4arch4Sm90ELb1ELb0ELb1ELb1ELb0ELb0ELb0ELb1ELb1ELb0ELb0ELb0EEENS1_21CollectiveEpilogueFwdINS6_IJSA_SC_SB_EEES9_SE_SG_Li384ELb1ELb0ELb0ELb0EEENS1_36VarlenDynamicPersistentTileSchedulerILi192ELi128ELi384ELi32ELb0ELb0ELb1ELb1ELb1ELb1EEEEEEEEEvNT_6ParamsE)
        /*06b0*/ 	.word	0x00000000


	//----- nvinfo : EIATTR_MIN_STACK_SIZE
	.align		4
.L_296:
        /*06b4*/ 	.byte	0x04, 0x12
        /*06b6*/ 	.short	(.L_298 - .L_297)
	.align		4
.L_297:
        /*06b8*/ 	.word	index@(_ZN7cutlass13device_kernelIN5flash11enable_sm90INS1_16FlashAttnFwdSm90INS1_25CollectiveMainloopFwdSm90ILi2EN4cute5tupleIJNS5_1CILi1EEES8_S8_EEENS6_IJNS7_ILi192EEENS7_ILi128EEENS7_ILi64EEEEEELi64ENS_10bfloat16_tEfNS_4arch4Sm90ELb1ELb0ELb1ELb1ELb0ELb1ELb0ELb1ELb1ELb0ELb0ELb0EEENS1_21CollectiveEpilogueFwdINS6_IJSA_SC_SB_EEES9_SE_SG_Li384ELb1ELb0ELb0ELb0EEENS1_36VarlenDynamicPersistentTileSchedulerILi192ELi128ELi384ELi32ELb0ELb0ELb1ELb1ELb1ELb1EEEEEEEEEvNT_6ParamsE)
        /*06bc*/ 	.word	0x00000000
.L_298:


//--------------------- .nv.compat                --------------------------
	.section	.nv.compat,"",@"SHT_CUDA_COMPAT_INFO"
	.align	4
        /*0000*/ 	.byte	0x02, 0x09, 0x01, 0x00, 0x02, 0x02, 0x01, 0x00, 0x02, 0x05, 0x05, 0x00, 0x03, 0x07, 0x01, 0x01
        /*0010*/ 	.byte	0x02, 0x03, 0x00, 0x00, 0x02, 0x06, 0x01, 0x00, 0x04, 0x0b, 0x08, 0x00, 0x09, 0x00, 0x00, 0x00
        /*0020*/ 	.byte	0x00, 0x00, 0x00, 0x00


//--------------------- .nv.info._ZN7cutlass13device_kernelIN5flash11enable_sm90INS1_16FlashAttnFwdSm90INS1_25CollectiveMainloopFwdSm90ILi2EN4cute5tupleIJNS5_1CILi1EEES8_S8_EEENS6_IJNS7_ILi128EEENS7_ILi80EEENS7_ILi256EEEEEELi256ENS_10bfloat16_tEfNS_4arch4Sm90ELb0ELb0ELb1ELb0ELb0ELb0ELb0ELb1ELb1ELb0ELb0ELb0EEENS1_21CollectiveEpilogueFwdINS6_IJSA_SC_SB_EEES9_SE_SG_Li256ELb0ELb0ELb0ELb0EEENS1_29StaticPersistentTileSchedulerILb0EEEEEEEEEvNT_6ParamsE --------------------------
	.section	.nv.info._ZN7cutlass13device_kernelIN5flash11enable_sm90INS1_16FlashAttnFwdSm90INS1_25CollectiveMainloopFwdSm90ILi2EN4cute5tupleIJNS5_1CILi1EEES8_S8_EEENS6_IJNS7_ILi128EEENS7_ILi80EEENS7_ILi256EEEEEELi256ENS_10bfloat16_tEfNS_4arch4Sm90ELb0ELb0ELb1ELb0ELb0ELb0ELb0ELb1ELb1ELb0ELb0ELb0EEENS1_21CollectiveEpilogueFwdINS6_IJSA_SC_SB_EEES9_SE_SG_Li256ELb0ELb0ELb0ELb0EEENS1_29StaticPersistentTileSchedulerILb0EEEEEEEEEvNT_6ParamsE,"",@"SHT_CUDA_INFO"
	.sectionflags	@""
	.align	4


	//----- nvinfo : EIATTR_CUDA_API_VERSION
	.align		4
        /*0000*/ 	.byte	0x04, 0x37
        /*0002*/ 	.short	(.L_300 - .L_299)
.L_299:
        /*0004*/ 	.word	0x00000082


	//----- nvinfo : EIATTR_KPARAM_INFO
	.align		4
.L_300:
        /*0008*/ 	.byte	0x04, 0x17
        /*000a*/ 	.short	(.L_302 - .L_301)
.L_301:
        /*000c*/ 	.word	0x00000000
        /*0010*/ 	.short	0x0000
        /*0012*/ 	.short	0x0000
        /*0014*/ 	.byte	0x00, 0xf0, 0x01, 0x2e


	//----- nvinfo : EIATTR_SPARSE_MMA_MASK
	.align		4
.L_302:
        /*0018*/ 	.byte	0x03, 0x50
        /*001a*/ 	.short	0x0000


	//----- nvinfo : EIATTR_MAXREG_COUNT
	.align		4
        /*001c*/ 	.byte	0x03, 0x1b
        /*001e*/ 	.short	0x00a8


	//----- nvinfo : EIATTR_MERCURY_ISA_VERSION
	.align		4
        /*0020*/ 	.byte	0x03, 0x5f
        /*0022*/ 	.short	0x0101


	//----- nvinfo : EIATTR_VRC_CTA_INIT_COUNT
	.align		4
        /*0024*/ 	.byte	0x02, 0x4a
	.zero		1
	.zero		1


	//----- nvinfo : EIATTR_EXIT_INSTR_OFFSETS
	.align		4
        /*0028*/ 	.byte	0x04, 0x1c
        /*002a*/ 	.short	(.L_304 - .L_303)


	//   ....[0]....
.L_303:
        /*002c*/ 	.word	0x00000010


	//----- nvinfo : EIATTR_MAX_THREADS
	.align		4
.L_304:
        /*0030*/ 	.byte	0x04, 0x05
        /*0032*/ 	.short	(.L_306 - .L_305)
.L_305:
        /*0034*/ 	.word	0x00000180
        /*0038*/ 	.word	0x00000001
        /*003c*/ 	.word	0x00000001


	//----- nvinfo : EIATTR_CBANK_PARAM_SIZE
	.align		4
.L_306:
        /*0040*/ 	.byte	0x03, 0x19
        /*0042*/ 	.short	0x0b80


	//----- nvinfo : EIATTR_PARAM_CBANK
	.align		4
        /*0044*/ 	.byte	0x04, 0x0a
        /*0046*/ 	.short	(.L_308 - .L_307)
	.align		4
.L_307:
        /*0048*/ 	.word	index@(.nv.constant0._ZN7cutlass13device_kernelIN5flash11enable_sm90INS1_16FlashAttnFwdSm90INS1_25CollectiveMainloopFwdSm90ILi2EN4cute5tupleIJNS5_1CILi1EEES8_S8_EEENS6_IJNS7_ILi128EEENS7_ILi80EEENS7_ILi256EEEEEELi256ENS_10bfloat16_tEfNS_4arch4Sm90ELb0ELb0ELb1ELb0ELb0ELb0ELb0ELb1ELb1ELb0ELb0ELb0EEENS1_21CollectiveEpilogueFwdINS6_IJSA_SC_SB_EEES9_SE_SG_Li256ELb0ELb0ELb0ELb0EEENS1_29StaticPersistentTileSchedulerILb0EEEEEEEEEvNT_6ParamsE)
        /*004c*/ 	.short	0x0380
        /*004e*/ 	.short	0x0b80


	//----- nvinfo : EIATTR_SW_WAR
	.align		4
.L_308:
        /*0050*/ 	.byte	0x04, 0x36
        /*0052*/ 	.short	(.L_310 - .L_309)
.L_309:
        /*0054*/ 	.word	0x00000008
.L_310:


//--------------------- .nv.info._ZN7cutlass13device_kernelIN5flash11enable_sm90INS1_16FlashAttnFwdSm90INS1_25CollectiveMainloopFwdSm90ILi2EN4cute5tupleIJNS5_1CILi2EEENS7_ILi1EEES9_EEENS6_IJNS7_ILi128EEENS7_ILi80EEENS7_ILi256EEEEEELi256ENS_10bfloat16_tEfNS_4arch4Sm90ELb0ELb0ELb1ELb0ELb0ELb0ELb0ELb1ELb1ELb0ELb0ELb0EEENS1_21CollectiveEpilogueFwdINS6_IJSB_SD_SC_EEESA_SF_SH_Li256ELb0ELb0ELb0ELb0EEENS1_29StaticPersistentTileSchedulerILb0EEEEEEEEEvNT_6ParamsE --------------------------
	.section	.nv.info._ZN7cutlass13device_kernelIN5flash11enable_sm90INS1_16FlashAttnFwdSm90INS1_25CollectiveMainloopFwdSm90ILi2EN4cute5tupleIJNS5_1CILi2EEENS7_ILi1EEES9_EEENS6_IJNS7_ILi128EEENS7_ILi80EEENS7_ILi256EEEEEELi256ENS_10bfloat16_tEfNS_4arch4Sm90ELb0ELb0ELb1ELb0ELb0ELb0ELb0ELb1ELb1ELb0ELb0ELb0EEENS1_21CollectiveEpilogueFwdINS6_IJSB_SD_SC_EEESA_SF_SH_Li256ELb0ELb0ELb0ELb0EEENS1_29StaticPersistentTileSchedulerILb0EEEEEEEEEvNT_6ParamsE,"",@"SHT_CUDA_INFO"
	.sectionflags	@""
	.align	4


	//----- nvinfo : EIATTR_CUDA_API_VERSION
	.align		4
        /*0000*/ 	.byte	0x04, 0x37
        /*0002*/ 	.short	(.L_312 - .L_311)
.L_311:
        /*0004*/ 	.word	0x00000082


	//----- nvinfo : EIATTR_KPARAM_INFO
	.align		4
.L_312:
        /*0008*/ 	.byte	0x04, 0x17
        /*000a*/ 	.short	(.L_314 - .L_313)
.L_313:
        /*000c*/ 	.word	0x00000000
        /*0010*/ 	.short	0x0000
        /*0012*/ 	.short	0x0000
        /*0014*/ 	.byte	0x00, 0xf0, 0x01, 0x2e


	//----- nvinfo : EIATTR_SPARSE_MMA_MASK
	.align		4
.L_314:
        /*0018*/ 	.byte	0x03, 0x50
        /*001a*/ 	.short	0x0000


	//----- nvinfo : EIATTR_MAXREG_COUNT
	.align		4
        /*001c*/ 	.byte	0x03, 0x1b
        /*001e*/ 	.short	0x00a8


	//----- nvinfo : EIATTR_MERCURY_ISA_VERSION
	.align		4
        /*0020*/ 	.byte	0x03, 0x5f
        /*0022*/ 	.short	0x0101


	//----- nvinfo : EIATTR_VRC_CTA_INIT_COUNT
	.align		4
        /*0024*/ 	.byte	0x02, 0x4a
	.zero		1
	.zero		1


	//----- nvinfo : EIATTR_EXIT_INSTR_OFFSETS
	.align		4
        /*0028*/ 	.byte	0x04, 0x1c
        /*002a*/ 	.short	(.L_316 - .L_315)


	//   ....[0]....
.L_315:
        /*002c*/ 	.word	0x00000010


	//----- nvinfo : EIATTR_MAX_THREADS
	.align		4
.L_316:
        /*0030*/ 	.byte	0x04, 0x05
        /*0032*/ 	.short	(.L_318 - .L_317)
.L_317:
        /*0034*/ 	.word	0x00000180
        /*0038*/ 	.word	0x00000001
        /*003c*/ 	.word	0x00000001


	//----- nvinfo : EIATTR_CBANK_PARAM_SIZE
	.align		4
.L_318:
        /*0040*/ 	.byte	0x03, 0x19
        /*0042*/ 	.short	0x0b80


	//----- nvinfo : EIATTR_PARAM_CBANK
	.align		4
        /*0044*/ 	.byte	0x04, 0x0a
        /*0046*/ 	.short	(.L_320 - .L_319)
	.align		4
.L_319:
        /*0048*/ 	.word	index@(.nv.constant0._ZN7cutlass13device_kernelIN5flash11enable_sm90INS1_16FlashAttnFwdSm90INS1_25CollectiveMainloopFwdSm90ILi2EN4cute5tupleIJNS5_1CILi2EEENS7_ILi1EEES9_EEENS6_IJNS7_ILi128EEENS7_ILi80EEENS7_ILi256EEEEEELi256ENS_10bfloat16_tEfNS_4arch4Sm90ELb0ELb0ELb1ELb0ELb0ELb0ELb0ELb1ELb1ELb0ELb0ELb0EEENS1_21CollectiveEpilogueFwdINS6_IJSB_SD_SC_EEESA_SF_SH_Li256ELb0ELb0ELb0ELb0EEENS1_29StaticPersistentTileSchedulerILb0EEEEEEEEEvNT_6ParamsE)
        /*004c*/ 	.short	0x0380
        /*004e*/ 	.short	0x0b80


	//----- nvinfo : EIATTR_SW_WAR
	.align		4
.L_320:
        /*0050*/ 	.byte	0x04, 0x36
        /*0052*/ 	.short	(.L_322 - .L_321)
.L_321:
        /*0054*/ 	.word	0x00000008
.L_322:


//--------------------- .nv.info._ZN7cutlass13device_kernelIN5flash11enable_sm90INS1_16FlashAttnFwdSm90INS1_25CollectiveMainloopFwdSm90ILi2EN4cute5tupleIJNS5_1CILi1EEES8_S8_EEENS6_IJNS7_ILi128EEENS7_ILi80EEENS7_ILi256EEEEEELi256ENS_10bfloat16_tEfNS_4arch4Sm90ELb0ELb0ELb1ELb1ELb0ELb0ELb0ELb1ELb1ELb0ELb0ELb0EEENS1_21CollectiveEpilogueFwdINS6_IJSA_SC_SB_EEES9_SE_SG_Li256ELb1ELb0ELb0ELb0EEENS1_36VarlenDynamicPersistentTileSchedulerILi128ELi80ELi256ELi32ELb0ELb0ELb1ELb0ELb1ELb1EEEEEEEEEvNT_6ParamsE --------------------------
	.section	.nv.info._ZN7cutlass13device_kernelIN5flash11enable_sm90INS1_16FlashAttnFwdSm90INS1_25CollectiveMainloopFwdSm90ILi2EN4cute5tupleIJNS5_1CILi1EEES8_S8_EEENS6_IJNS7_ILi128EEENS7_ILi80EEENS7_ILi256EEEEEELi256ENS_10bfloat16_tEfNS_4arch4Sm90ELb0ELb0ELb1ELb1ELb0ELb0ELb0ELb1ELb1ELb0ELb0ELb0EEENS1_21CollectiveEpilogueFwdINS6_IJSA_SC_SB_EEES9_SE_SG_Li256ELb1ELb0ELb0ELb0EEENS1_36VarlenDynamicPersistentTileSchedulerILi128ELi80ELi256ELi32ELb0ELb0ELb1ELb0ELb1ELb1EEEEEEEEEvNT_6ParamsE,"",@"SHT_CUDA_INFO"
	.sectionflags	@""
	.align	4


	//----- nvinfo : EIATTR_CUDA_API_VERSION
	.align		4
        /*0000*/ 	.byte	0x04, 0x37
        /*0002*/ 	.short	(.L_324 - .L_323)
.L_323:
        /*0004*/ 	.word	0x00000082


	//----- nvinfo : EIATTR_KPARAM_INFO
	.align		4
.L_324:
        /*0008*/ 	.byte	0x04, 0x17
        /*000a*/ 	.short	(.L_326 - .L_325)
.L_325:
        /*000c*/ 	.word	0x00000000
        /*0010*/ 	.short	0x0000
        /*0012*/ 	.short	0x0000
        /*0014*/ 	.byte	0x00, 0xf0, 0x01, 0x28


	//----- nvinfo : EIATTR_SPARSE_MMA_MASK
	.align		4
.L_326:
        /*0018*/ 	.byte	0x03, 0x50
        /*001a*/ 	.short	0x0000


	//----- nvinfo : EIATTR_MAXREG_COUNT
	.align		4
        /*001c*/ 	.byte	0x03, 0x1b
        /*001e*/ 	.short	0x00a8


	//----- nvinfo : EIATTR_MERCURY_ISA_VERSION
	.align		4
        /*0020*/ 	.byte	0x03, 0x5f
        /*0022*/ 	.short	0x0101


	//----- nvinfo : EIATTR_VRC_CTA_INIT_COUNT
	.align		4
        /*0024*/ 	.byte	0x02, 0x4a
	.zero		1
	.zero		1


	//----- nvinfo : EIATTR_EXIT_INSTR_OFFSETS
	.align		4
        /*0028*/ 	.byte	0x04, 0x1c
        /*002a*/ 	.short	(.L_328 - .L_327)


	//   ....[0]....
.L_327:
        /*002c*/ 	.word	0x00000010


	//----- nvinfo : EIATTR_MAX_THREADS
	.align		4
.L_328:
        /*0030*/ 	.byte	0x04, 0x05
        /*0032*/ 	.short	(.L_330 - .L_329)
.L_329:
        /*0034*/ 	.word	0x00000180
        /*0038*/ 	.word	0x00000001
        /*003c*/ 	.word	0x00000001


	//----- nvinfo : EIATTR_CBANK_PARAM_SIZE
	.align		4
.L_330:
        /*0040*/ 	.byte	0x03, 0x19
        /*0042*/ 	.short	0x0a00


	//----- nvinfo : EIATTR_PARAM_CBANK
	.align		4
        /*0044*/ 	.byte	0x04, 0x0a
        /*0046*/ 	.short	(.L_332 - .L_331)
	.align		4
.L_331:
        /*0048*/ 	.word	index@(.nv.constant0._ZN7cutlass13device_kernelIN5flash11enable_sm90INS1_16FlashAttnFwdSm90INS1_25CollectiveMainloopFwdSm90ILi2EN4cute5tupleIJNS5_1CILi1EEES8_S8_EEENS6_IJNS7_ILi128EEENS7_ILi80EEENS7_ILi256EEEEEELi256ENS_10bfloat16_tEfNS_4arch4Sm90ELb0ELb0ELb1ELb1ELb0ELb0ELb0ELb1ELb1ELb0ELb0ELb0EEENS1_21CollectiveEpilogueFwdINS6_IJSA_SC_SB_EEES9_SE_SG_Li256ELb1ELb0ELb0ELb0EEENS1_36VarlenDynamicPersistentTileSchedulerILi128ELi80ELi256ELi32ELb0ELb0ELb1ELb0ELb1ELb1EEEEEEEEEvNT_6ParamsE)
        /*004c*/ 	.short	0x0380
        /*004e*/ 	.short	0x0a00


	//----- nvinfo : EIATTR_SW_WAR
	.align		4
.L_332:
        /*0050*/ 	.byte	0x04, 0x36
        /*0052*/ 	.short	(.L_334 - .L_333)
.L_333:
        /*0054*/ 	.word	0x00000008
.L_334:


//--------------------- .nv.info._ZN7cutlass13device_kernelIN5flash11enable_sm90INS1_16FlashAttnFwdSm90INS1_25CollectiveMainloopFwdSm90ILi2EN4cute5tupleIJNS5_1CILi1EEES8_S8_EEENS6_IJNS7_ILi128EEENS7_ILi80EEENS7_ILi256EEEEEELi256ENS_10bfloat16_tEfNS_4arch4Sm90ELb0ELb0ELb1ELb1ELb0ELb1ELb0ELb1ELb1ELb0ELb0ELb0EEENS1_21CollectiveEpilogueFwdINS6_IJSA_SC_SB_EEES9_SE_SG_Li256ELb1ELb0ELb0ELb0EEENS1_36VarlenDynamicPersistentTileSchedulerILi128ELi80ELi256ELi32ELb0ELb0ELb1ELb0ELb1ELb1EEEEEEEEEvNT_6ParamsE --------------------------
	.section	.nv.info._ZN7cutlass13device_kernelIN5flash11enable_sm90INS1_16FlashAttnFwdSm90INS1_25CollectiveMainloopFwdSm90ILi2EN4cute5tupleIJNS5_1CILi1EEES8_S8_EEENS6_IJNS7_ILi128EEENS7_ILi80EEENS7_ILi256EEEEEELi256ENS_10bfloat16_tEfNS_4arch4Sm90ELb0ELb0ELb1ELb1ELb0ELb1ELb0ELb1ELb1ELb0ELb0ELb0EEENS1_21CollectiveEpilogueFwdINS6_IJSA_SC_SB_EEES9_SE_SG_Li256ELb1ELb0ELb0ELb0EEENS1_36VarlenDynamicPersistentTileSchedulerILi128ELi80ELi256ELi32ELb0ELb0ELb1ELb0ELb1ELb1EEEEEEEEEvNT_6ParamsE,"",@"SHT_CUDA_INFO"
	.sectionflags	@""
	.align	4


	//----- nvinfo : EIATTR_CUDA_API_VERSION
	.align		4
        /*0000*/ 	.byte	0x04, 0x37
        /*0002*/ 	.short	(.L_336 - .L_335)
.L_335:
        /*0004*/ 	.word	0x00000082


	//----- nvinfo : EIATTR_KPARAM_INFO
	.align		4
.L_336:
        /*0008*/ 	.byte	0x04, 0x17
        /*000a*/ 	.short	(.L_338 - .L_337)
.L_337:
        /*000c*/ 	.word	0x00000000
        /*0010*/ 	.short	0x0000
        /*0012*/ 	.short	0x0000
        /*0014*/ 	.byte	0x00, 0xf0, 0x01, 0x28


	//----- nvinfo : EIATTR_SPARSE_MMA_MASK
	.align		4
.L_338:
        /*0018*/ 	.byte	0x03, 0x50
        /*001a*/ 	.short	0x0000


	//----- nvinfo : EIATTR_MAXREG_COUNT
	.align		4
        /*001c*/ 	.byte	0x03, 0x1b
        /*001e*/ 	.short	0x00a8


	//----- nvinfo : EIATTR_MERCURY_ISA_VERSION
	.align		4
        /*0020*/ 	.byte	0x03, 0x5f
        /*0022*/ 	.short	0x0101


	//----- nvinfo : EIATTR_VRC_CTA_INIT_COUNT
	.align		4
        /*0024*/ 	.byte	0x02, 0x4a
	.zero		1
	.zero		1


	//----- nvinfo : EIATTR_EXIT_INSTR_OFFSETS
	.align		4
        /*0028*/ 	.byte	0x04, 0x1c
        /*002a*/ 	.short	(.L_340 - .L_339)


	//   ....[0]....
.L_339:
        /*002c*/ 	.word	0x00000010


	//----- nvinfo : EIATTR_MAX_THREADS
	.align		4
.L_340:
        /*0030*/ 	.byte	0x04, 0x05
        /*0032*/ 	.short	(.L_342 - .L_341)
.L_341:
        /*0034*/ 	.word	0x00000180
        /*0038*/ 	.word	0x00000001
        /*003c*/ 	.word	0x00000001


	//----- nvinfo : EIATTR_CBANK_PARAM_SIZE
	.align		4
.L_342:
        /*0040*/ 	.byte	0x03, 0x19
        /*0042*/ 	.short	0x0a00


	//----- nvinfo : EIATTR_PARAM_CBANK
	.align		4
        /*0044*/ 	.byte	0x04, 0x0a
        /*0046*/ 	.short	(.L_344 - .L_343)
	.align		4
.L_343:
        /*0048*/ 	.word	index@(.nv.constant0._ZN7cutlass13device_kernelIN5flash11enable_sm90INS1_16FlashAttnFwdSm90INS1_25CollectiveMainloopFwdSm90ILi2EN4cute5tupleIJNS5_1CILi1EEES8_S8_EEENS6_IJNS7_ILi128EEENS7_ILi80EEENS7_ILi256EEEEEELi256ENS_10bfloat16_tEfNS_4arch4Sm90ELb0ELb0ELb1ELb1ELb0ELb1ELb0ELb1ELb1ELb0ELb0ELb0EEENS1_21CollectiveEpilogueFwdINS6_IJSA_SC_SB_EEES9_SE_SG_Li256ELb1ELb0ELb0ELb0EEENS1_36VarlenDynamicPersistentTileSchedulerILi128ELi80ELi256ELi32ELb0ELb0ELb1ELb0ELb1ELb1EEEEEEEEEvNT_6ParamsE)
        /*004c*/ 	.short	0x0380
        /*004e*/ 	.short	0x0a00


	//----- nvinfo : EIATTR_SW_WAR
	.align		4
.L_344:
        /*0050*/ 	.byte	0x04, 0x36
        /*0052*/ 	.short	(.L_346 - .L_345)
.L_345:
        /*0054*/ 	.word	0x00000008
.L_346:


//--------------------- .nv.info._ZN7cutlass13device_kernelIN5flash11enable_sm90INS1_16FlashAttnFwdSm90INS1_25CollectiveMainloopFwdSm90ILi2EN4cute5tupleIJNS5_1CILi1EEES8_S8_EEENS6_IJNS7_ILi128EEENS7_ILi64EEENS7_ILi256EEEEEELi256ENS_10bfloat16_tEfNS_4arch4Sm90ELb0ELb1ELb1ELb0ELb0ELb0ELb0ELb1ELb1ELb0ELb0ELb0EEENS1_21CollectiveEpilogueFwdINS6_IJSA_SC_SB_EEES9_SE_SG_Li256ELb0ELb0ELb0ELb0EEENS1_30DynamicPersistentTileSchedulerILi256ELi32ELb0ELb0ELb1EEEEEEEEEvNT_6ParamsE --------------------------
	.section	.nv.info._ZN7cutlass13device_kernelIN5flash11enable_sm90INS1_16FlashAttnFwdSm90INS1_25CollectiveMainloopFwdSm90ILi2EN4cute5tupleIJNS5_1CILi1EEES8_S8_EEENS6_IJNS7_ILi128EEENS7_ILi64EEENS7_ILi256EEEEEELi256ENS_10bfloat16_tEfNS_4arch4Sm90ELb0ELb1ELb1ELb0ELb0ELb0ELb0ELb1ELb1ELb0ELb0ELb0EEENS1_21CollectiveEpilogueFwdINS6_IJSA_SC_SB_EEES9_SE_SG_Li256ELb0ELb0ELb0ELb0EEENS1_30DynamicPersistentTileSchedulerILi256ELi32ELb0ELb0ELb1EEEEEEEEEvNT_6ParamsE,"",@"SHT_CUDA_INFO"
	.sectionflags	@""
	.align	4


	//----- nvinfo : EIATTR_CUDA_API_VERSION
	.align		4
        /*0000*/ 	.byte	0x04, 0x37
        /*0002*/ 	.short	(.L_348 - .L_347)
.L_347:
        /*0004*/ 	.word	0x00000082


	//----- nvinfo : EIATTR_KPARAM_INFO
	.align		4
.L_348:
        /*0008*/ 	.byte	0x04, 0x17
        /*000a*/ 	.short	(.L_350 - .L_349)
.L_349:
        /*000c*/ 	.word	0x00000000
        /*0010*/ 	.short	0x0000
        /*0012*/ 	.short	0x0000
        /*0014*/ 	.byte	0x00, 0xf0, 0x01, 0x2e


	//----- nvinfo : EIATTR_SPARSE_MMA_MASK
	.align		4
.L_350:
        /*0018*/ 	.byte	0x03, 0x50
        /*001a*/ 	.short	0x0000


	//----- nvinfo : EIATTR_MAXREG_COUNT
	.align		4
        /*001c*/ 	.byte	0x03, 0x1b
        /*001e*/ 	.short	0x00a8


	//----- nvinfo : EIATTR_MERCURY_ISA_VERSION
	.align		4
        /*0020*/ 	.byte	0x03, 0x5f
        /*0022*/ 	.short	0x0101


	//----- nvinfo : EIATTR_VRC_CTA_INIT_COUNT
	.align		4
        /*0024*/ 	.byte	0x02, 0x4a
	.zero		1
	.zero		1


	//----- nvinfo : EIATTR_EXIT_INSTR_OFFSETS
	.align		4
        /*0028*/ 	.byte	0x04, 0x1c
        /*002a*/ 	.short	(.L_352 - .L_351)


	//   ....[0]....
.L_351:
        /*002c*/ 	.word	0x00000010


	//----- nvinfo : EIATTR_MAX_THREADS
	.align		4
.L_352:
        /*0030*/ 	.byte	0x04, 0x05
        /*0032*/ 	.short	(.L_354 - .L_353)
.L_353:
        /*0034*/ 	.word	0x00000180
        /*0038*/ 	.word	0x00000001
        /*003c*/ 	.word	0x00000001


	//----- nvinfo : EIATTR_CBANK_PARAM_SIZE
	.align		4
.L_354:
        /*0040*/ 	.byte	0x03, 0x19
        /*0042*/ 	.short	0x0b80


	//----- nvinfo : EIATTR_PARAM_CBANK
	.align		4
        /*0044*/ 	.byte	0x04, 0x0a
        /*0046*/ 	.short	(.L_356 - .L_355)
	.align		4
.L_355:
        /*0048*/ 	.word	index@(.nv.constant0._ZN7cutlass13device_kernelIN5flash11enable_sm90INS1_16FlashAttnFwdSm90INS1_25CollectiveMainloopFwdSm90ILi2EN4cute5tupleIJNS5_1CILi1EEES8_S8_EEENS6_IJNS7_ILi128EEENS7_ILi64EEENS7_ILi256EEEEEELi256ENS_10bfloat16_tEfNS_4arch4Sm90ELb0ELb1ELb1ELb0ELb0ELb0ELb0ELb1ELb1ELb0ELb0ELb0EEENS1_21CollectiveEpilogueFwdINS6_IJSA_SC_SB_EEES9_SE_SG_Li256ELb0ELb0ELb0ELb0EEENS1_30DynamicPersistentTileSchedulerILi256ELi32ELb0ELb0ELb1EEEEEEEEEvNT_6ParamsE)
        /*004c*/ 	.short	0x0380
        /*004e*/ 	.short	0x0b80


	//----- nvinfo : EIATTR_SW_WAR
	.align		4
.L_356:
        /*0050*/ 	.byte	0x04, 0x36
        /*0052*/ 	.short	(.L_358 - .L_357)
.L_357:
        /*0054*/ 	.word	0x00000008
.L_358:


//--------------------- .nv.info._ZN7cutlass13device_kernelIN5flash11enable_sm90INS1_16FlashAttnFwdSm90INS1_25CollectiveMainloopFwdSm90ILi2EN4cute5tupleIJNS5_1CILi1EEES8_S8_EEENS6_IJNS7_ILi128EEENS7_ILi64EEENS7_ILi256EEEEEELi256ENS_10bfloat16_tEfNS_4arch4Sm90ELb0ELb1ELb1ELb1ELb0ELb0ELb0ELb1ELb1ELb0ELb0ELb0EEENS1_21CollectiveEpilogueFwdINS6_IJSA_SC_SB_EEES9_SE_SG_Li256ELb1ELb0ELb0ELb0EEENS1_36VarlenDynamicPersistentTileSchedulerILi128ELi64ELi256ELi32ELb0ELb0ELb1ELb1ELb0ELb1EEEEEEEEEvNT_6ParamsE --------------------------
	.section	.nv.info._ZN7cutlass13device_kernelIN5flash11enable_sm90INS1_16FlashAttnFwdSm90INS1_25CollectiveMainloopFwdSm90ILi2EN4cute5tupleIJNS5_1CILi1EEES8_S8_EEENS6_IJNS7_ILi128EEENS7_ILi64EEENS7_ILi256EEEEEELi256ENS_10bfloat16_tEfNS_4arch4Sm90ELb0ELb1ELb1ELb1ELb0ELb0ELb0ELb1ELb1ELb0ELb0ELb0EEENS1_21CollectiveEpilogueFwdINS6_IJSA_SC_SB_EEES9_SE_SG_Li256ELb1ELb0ELb0ELb0EEENS1_36VarlenDynamicPersistentTileSchedulerILi128ELi64ELi256ELi32ELb0ELb0ELb1ELb1ELb0ELb1EEEEEEEEEvNT_6ParamsE,"",@"SHT_CUDA_INFO"
	.sectionflags	@""
	.align	4


	//----- nvinfo : EIATTR_CUDA_API_VERSION
	.align		4
        /*0000*/ 	.byte	0x04, 0x37
        /*0002*/ 	.short	(.L_360 - .L_359)
.L_359:
        /*0004*/ 	.word	0x00000082


	//----- nvinfo : EIATTR_KPARAM_INFO
	.align		4
.L_360:
        /*0008*/ 	.byte	0x04, 0x17
        /*000a*/ 	.short	(.L_362 - .L_361)
.L_361:
        /*000c*/ 	.word	0x00000000
        /*0010*/ 	.short	0x0000
        /*0012*/ 	.short	0x0000
        /*0014*/ 	.byte	0x00, 0xf0, 0x01, 0x28


	//----- nvinfo : EIATTR_SPARSE_MMA_MASK
	.align		4
.L_362:
        /*0018*/ 	.byte	0x03, 0x50
        /*001a*/ 	.short	0x0000


	//----- nvinfo : EIATTR_MAXREG_COUNT
	.align		4
        /*001c*/ 	.byte	0x03, 0x1b
        /*001e*/ 	.short	0x00a8


	//----- nvinfo : EIATTR_MERCURY_ISA_VERSION
	.align		4
        /*0020*/ 	.byte	0x03, 0x5f
        /*0022*/ 	.short	0x0101


	//----- nvinfo : EIATTR_VRC_CTA_INIT_COUNT
	.align		4
        /*0024*/ 	.byte	0x02, 0x4a
	.zero		1
	.zero		1


	//----- nvinfo : EIATTR_EXIT_INSTR_OFFSETS
	.align		4
        /*0028*/ 	.byte	0x04, 0x1c
        /*002a*/ 	.short	(.L_364 - .L_363)


	//   ....[0]....
.L_363:
        /*002c*/ 	.word	0x00000010


	//----- nvinfo : EIATTR_MAX_THREADS
	.align		4
.L_364:
        /*0030*/ 	.byte	0x04, 0x05
        /*0032*/ 	.short	(.L_366 - .L_365)
.L_365:
        /*0034*/ 	.word	0x00000180
        /*0038*/ 	.word	0x00000001
        /*003c*/ 	.word	0x00000001


	//----- nvinfo : EIATTR_CBANK_PARAM_SIZE
	.align		4
.L_366:
        /*0040*/ 	.byte	0x03, 0x19
        /*0042*/ 	.short	0x0a00


	//----- nvinfo : EIATTR_PARAM_CBANK
	.align		4
        /*0044*/ 	.byte	0x04, 0x0a
        /*0046*/ 	.short	(.L_368 - .L_367)
	.align		4
.L_367:
        /*0048*/ 	.word	index@(.nv.constant0._ZN7cutlass13device_kernelIN5flash11enable_sm90INS1_16FlashAttnFwdSm90INS1_25CollectiveMainloopFwdSm90ILi2EN4cute5tupleIJNS5_1CILi1EEES8_S8_EEENS6_IJNS7_ILi128EEENS7_ILi64EEENS7_ILi256EEEEEELi256ENS_10bfloat16_tEfNS_4arch4Sm90ELb0ELb1ELb1ELb1ELb0ELb0ELb0ELb1ELb1ELb0ELb0ELb0EEENS1_21CollectiveEpilogueFwdINS6_IJSA_SC_SB_EEES9_SE_SG_Li256ELb1ELb0ELb0ELb0EEENS1_36VarlenDynamicPersistentTileSchedulerILi128ELi64ELi256ELi32ELb0ELb0ELb1ELb1ELb0ELb1EEEEEEEEEvNT_6ParamsE)
        /*004c*/ 	.short	0x0380
        /*004e*/ 	.short	0x0a00


	//----- nvinfo : EIATTR_SW_WAR
	.align		4
.L_368:
        /*0050*/ 	.byte	0x04, 0x36
        /*0052*/ 	.short	(.L_370 - .L_369)
.L_369:
        /*0054*/ 	.word	0x00000008
.L_370:


//--------------------- .nv.info._ZN7cutlass13device_kernelIN5flash11enable_sm90INS1_16FlashAttnFwdSm90INS1_25CollectiveMainloopFwdSm90ILi2EN4cute5tupleIJNS5_1CILi1EEES8_S8_EEENS6_IJNS7_ILi128EEENS7_ILi64EEENS7_ILi256EEEEEELi256ENS_10bfloat16_tEfNS_4arch4Sm90ELb0ELb1ELb1ELb1ELb0ELb1ELb0ELb1ELb1ELb0ELb0ELb0EEENS1_21CollectiveEpilogueFwdINS6_IJSA_SC_SB_EEES9_SE_SG_Li256ELb1ELb0ELb0ELb0EEENS1_36VarlenDynamicPersistentTileSchedulerILi128ELi64ELi256ELi32ELb0ELb0ELb1ELb1ELb0ELb1EEEEEEEEEvNT_6ParamsE --------------------------
	.section	.nv.info._ZN7cutlass13device_kernelIN5flash11enable_sm90INS1_16FlashAttnFwdSm90INS1_25CollectiveMainloopFwdSm90ILi2EN4cute5tupleIJNS5_1CILi1EEES8_S8_EEENS6_IJNS7_ILi128EEENS7_ILi64EEENS7_ILi256EEEEEELi256ENS_10bfloat16_tEfNS_4arch4Sm90ELb0ELb1ELb1ELb1ELb0ELb1ELb0ELb1ELb1ELb0ELb0ELb0EEENS1_21CollectiveEpilogueFwdINS6_IJSA_SC_SB_EEES9_SE_SG_Li256ELb1ELb0ELb0ELb0EEENS1_36VarlenDynamicPersistentTileSchedulerILi128ELi64ELi256ELi32ELb0ELb0ELb1ELb1ELb0ELb1EEEEEEEEEvNT_6ParamsE,"",@"SHT_CUDA_INFO"
	.sectionflags	@""
	.align	4


	//----- nvinfo : EIATTR_CUDA_API_VERSION
	.align		4
        /*0000*/ 	.byte	0x04, 0x37
        /*0002*/ 	.short	(.L_372 - .L_371)
.L_371:
        /*0004*/ 	.word	0x00000082


	//----- nvinfo : EIATTR_KPARAM_INFO
	.align		4
.L_372:
        /*0008*/ 	.byte	0x04, 0x17
        /*000a*/ 	.short	(.L_374 - .L_373)
.L_373:
        /*000c*/ 	.word	0x00000000
        /*0010*/ 	.short	0x0000
        /*0012*/ 	.short	0x0000
        /*0014*/ 	.byte	0x00, 0xf0, 0x01, 0x28


	//----- nvinfo : EIATTR_SPARSE_MMA_MASK
	.align		4
.L_374:
        /*0018*/ 	.byte	0x03, 0x50
        /*001a*/ 	.short	0x0000


	//----- nvinfo : EIATTR_MAXREG_COUNT
	.align		4
        /*001c*/ 	.byte	0x03, 0x1b
        /*001e*/ 	.short	0x00a8


	//----- nvinfo : EIATTR_MERCURY_ISA_VERSION
	.align		4
        /*0020*/ 	.byte	0x03, 0x5f
        /*0022*/ 	.short	0x0101


	//----- nvinfo : EIATTR_VRC_CTA_INIT_COUNT
	.align		4
        /*0024*/ 	.byte	0x02, 0x4a
	.zero		1
	.zero		1


	//----- nvinfo : EIATTR_EXIT_INSTR_OFFSETS
	.align		4
        /*0028*/ 	.byte	0x04, 0x1c
        /*002a*/ 	.short	(.L_376 - .L_375)


	//   ....[0]....
.L_375:
        /*002c*/ 	.word	0x00000010


	//----- nvinfo : EIATTR_MAX_THREADS
	.align		4
.L_376:
        /*0030*/ 	.byte	0x04, 0x05
        /*0032*/ 	.short	(.L_378 - .L_377)
.L_377:
        /*0034*/ 	.word	0x00000180
        /*0038*/ 	.word	0x00000001
        /*003c*/ 	.word	0x00000001


	//----- nvinfo : EIATTR_CBANK_PARAM_SIZE
	.align		4
.L_378:
        /*0040*/ 	.byte	0x03, 0x19
        /*0042*/ 	.short	0x0a00


	//----- nvinfo : EIATTR_PARAM_CBANK
	.align		4
        /*0044*/ 	.byte	0x04, 0x0a
        /*0046*/ 	.short	(.L_380 - .L_379)
	.align		4
.L_379:
        /*0048*/ 	.word	index@(.nv.constant0._ZN7cutlass13device_kernelIN5flash11enable_sm90INS1_16FlashAttnFwdSm90INS1_25CollectiveMainloopFwdSm90ILi2EN4cute5tupleIJNS5_1CILi1EEES8_S8_EEENS6_IJNS7_ILi128EEENS7_ILi64EEENS7_ILi256EEEEEELi256ENS_10bfloat16_tEfNS_4arch4Sm90ELb0ELb1ELb1ELb1ELb0ELb1ELb0ELb1ELb1ELb0ELb0ELb0EEENS1_21CollectiveEpilogueFwdINS6_IJSA_SC_SB_EEES9_SE_SG_Li256ELb1ELb0ELb0ELb0EEENS1_36VarlenDynamicPersistentTileSchedulerILi128ELi64ELi256ELi32ELb0ELb0ELb1ELb1ELb0ELb1EEEEEEEEEvNT_6ParamsE)
        /*004c*/ 	.short	0x0380
        /*004e*/ 	.short	0x0a00


	//----- nvinfo : EIATTR_SW_WAR
	.align		4
.L_380:
        /*0050*/ 	.byte	0x04, 0x36
        /*0052*/ 	.short	(.L_382 - .L_381)
.L_381:
        /*0054*/ 	.word	0x00000008
.L_382:


//--------------------- .nv.info._ZN7cutlass13device_kernelIN5flash11enable_sm90INS1_16FlashAttnFwdSm90INS1_25CollectiveMainloopFwdSm90ILi2EN4cute5tupleIJNS5_1CILi1EEES8_S8_EEENS6_IJNS7_ILi128EEENS7_ILi80EEENS7_ILi256EEEEEELi256ENS_10bfloat16_tEfNS_4arch4Sm90ELb1ELb0ELb1ELb0ELb0ELb0ELb0ELb1ELb1ELb0ELb0ELb0EEENS1_21CollectiveEpilogueFwdINS6_IJSA_SC_SB_EEES9_SE_SG_Li256ELb0ELb0ELb0ELb0EEENS1_30DynamicPersistentTileSchedulerILi256ELi32ELb0ELb0ELb1EEEEEEEEEvNT_6ParamsE --------------------------
	.section	.nv.info._ZN7cutlass13device_kernelIN5flash11enable_sm90INS1_16FlashAttnFwdSm90INS1_25CollectiveMainloopFwdSm90ILi2EN4cute5tupleIJNS5_1CILi1EEES8_S8_EEENS6_IJNS7_ILi128EEENS7_ILi80EEENS7_ILi256EEEEEELi256ENS_10bfloat16_tEfNS_4arch4Sm90ELb1ELb0ELb1ELb0ELb0ELb0ELb0ELb1ELb1ELb0ELb0ELb0EEENS1_21CollectiveEpilogueFwdINS6_IJSA_SC_SB_EEES9_SE_SG_Li256ELb0ELb0ELb0ELb0EEENS1_30DynamicPersistentTileSchedulerILi256ELi32ELb0ELb0ELb1EEEEEEEEEvNT_6ParamsE,"",@"SHT_CUDA_INFO"
	.sectionflags	@""
	.align	4


	//----- nvinfo : EIATTR_CUDA_API_VERSION
	.align		4
        /*0000*/ 	.byte	0x04, 0x37
        /*0002*/ 	.short	(.L_384 - .L_383)
.L_383:
        /*0004*/ 	.word	0x00000082


	//----- nvinfo : EIATTR_KPARAM_INFO
	.align		4
.L_384:
        /*0008*/ 	.byte	0x04, 0x17
        /*000a*/ 	.short	(.L_386 - .L_385)
.L_385:
        /*000c*/ 	.word	0x00000000
        /*0010*/ 	.short	0x0000
        /*0012*/ 	.short	0x0000
        /*0014*/ 	.byte	0x00, 0xf0, 0x01, 0x2e


	//----- nvinfo : EIATTR_SPARSE_MMA_MASK
	.align		4
.L_386:
        /*0018*/ 	.byte	0x03, 0x50
        /*001a*/ 	.short	0x0000


	//----- nvinfo : EIATTR_MAXREG_COUNT
	.align		4
        /*001c*/ 	.byte	0x03, 0x1b
        /*001e*/ 	.short	0x00a8


	//----- nvinfo : EIATTR_MERCURY_ISA_VERSION
	.align		4
        /*0020*/ 	.byte	0x03, 0x5f
        /*0022*/ 	.short	0x0101


	//----- nvinfo : EIATTR_VRC_CTA_INIT_COUNT
	.align		4
        /*0024*/ 	.byte	0x02, 0x4a
	.zero		1
	.zero		1


	//----- nvinfo : EIATTR_EXIT_INSTR_OFFSETS
	.align		4
        /*0028*/ 	.byte	0x04, 0x1c
        /*002a*/ 	.short	(.L_388 - .L_387)


	//   ....[0]....
.L_387:
        /*002c*/ 	.word	0x00000010


	//----- nvinfo : EIATTR_MAX_THREADS
	.align		4
.L_388:
        /*0030*/ 	.byte	0x04, 0x05
        /*0032*/ 	.short	(.L_390 - .L_389)
.L_389:
        /*0034*/ 	.word	0x00000180
        /*0038*/ 	.word	0x00000001
        /*003c*/ 	.word	0x00000001


	//----- nvinfo : EIATTR_CBANK_PARAM_SIZE
	.align		4
.L_390:
        /*0040*/ 	.byte	0x03, 0x19
        /*0042*/ 	.short	0x0b80


	//----- nvinfo : EIATTR_PARAM_CBANK
	.align		4
        /*0044*/ 	.byte	0x04, 0x0a
        /*0046*/ 	.short	(.L_392 - .L_391)
	.align		4
.L_391:
        /*0048*/ 	.word	index@(.nv.constant0._ZN7cutlass13device_kernelIN5flash11enable_sm90INS1_16FlashAttnFwdSm90INS1_25CollectiveMainloopFwdSm90ILi2EN4cute5tupleIJNS5_1CILi1EEES8_S8_EEENS6_IJNS7_ILi128EEENS7_ILi80EEENS7_ILi256EEEEEELi256ENS_10bfloat16_tEfNS_4arch4Sm90ELb1ELb0ELb1ELb0ELb0ELb0ELb0ELb1ELb1ELb0ELb0ELb0EEENS1_21CollectiveEpilogueFwdINS6_IJSA_SC_SB_EEES9_SE_SG_Li256ELb0ELb0ELb0ELb0EEENS1_30DynamicPersistentTileSchedulerILi256ELi32ELb0ELb0ELb1EEEEEEEEEvNT_6ParamsE)
        /*004c*/ 	.short	0x0380
        /*004e*/ 	.short	0x0b80


	//----- nvinfo : EIATTR_SW_WAR
	.align		4
.L_392:
        /*0050*/ 	.byte	0x04, 0x36
        /*0052*/ 	.short	(.L_394 - .L_393)
.L_393:
        /*0054*/ 	.word	0x00000008
.L_394:


//--------------------- .nv.info._ZN7cutlass13device_kernelIN5flash11enable_sm90INS1_16FlashAttnFwdSm90INS1_25CollectiveMainloopFwdSm90ILi2EN4cute5tupleIJNS5_1CILi1EEES8_S8_EEENS6_IJNS7_ILi128EEENS7_ILi80EEENS7_ILi256EEEEEELi256ENS_10bfloat16_tEfNS_4arch4Sm90ELb1ELb0ELb1ELb1ELb0ELb0ELb0ELb1ELb1ELb0ELb0ELb0EEENS1_21CollectiveEpilogueFwdINS6_IJSA_SC_SB_EEES9_SE_SG_Li256ELb1ELb0ELb0ELb0EEENS1_36VarlenDynamicPersistentTileSchedulerILi128ELi80ELi256ELi32ELb0ELb0ELb1ELb1ELb1ELb1EEEEEEEEEvNT_6ParamsE --------------------------
	.section	.nv.info._ZN7cutlass13device_kernelIN5flash11enable_sm90INS1_16FlashAttnFwdSm90INS1_25CollectiveMainloopFwdSm90ILi2EN4cute5tupleIJNS5_1CILi1EEES8_S8_EEENS6_IJNS7_ILi128EEENS7_ILi80EEENS7_ILi256EEEEEELi256ENS_10bfloat16_tEfNS_4arch4Sm90ELb1ELb0ELb1ELb1ELb0ELb0ELb0ELb1ELb1ELb0ELb0ELb0EEENS1_21CollectiveEpilogueFwdINS6_IJSA_SC_SB_EEES9_SE_SG_Li256ELb1ELb0ELb0ELb0EEENS1_36VarlenDynamicPersistentTileSchedulerILi128ELi80ELi256ELi32ELb0ELb0ELb1ELb1ELb1ELb1EEEEEEEEEvNT_6ParamsE,"",@"SHT_CUDA_INFO"
	.sectionflags	@""
	.align	4


	//----- nvinfo : EIATTR_CUDA_API_VERSION
	.align		4
        /*0000*/ 	.byte	0x04, 0x37
        /*0002*/ 	.short	(.L_396 - .L_395)
.L_395:
        /*0004*/ 	.word	0x00000082


	//----- nvinfo : EIATTR_KPARAM_INFO
	.align		4
.L_396:
        /*0008*/ 	.byte	0x04, 0x17
        /*000a*/ 	.short	(.L_398 - .L_397)
.L_397:
        /*000c*/ 	.word	0x00000000
        /*0010*/ 	.short	0x0000
        /*0012*/ 	.short	0x0000
        /*0014*/ 	.byte	0x00, 0xf0, 0x01, 0x28


	//----- nvinfo : EIATTR_SPARSE_MMA_MASK
	.align		4
.L_398:
        /*0018*/ 	.byte	0x03, 0x50
        /*001a*/ 	.short	0x0000


	//----- nvinfo : EIATTR_MAXREG_COUNT
	.align		4
        /*001c*/ 	.byte	0x03, 0x1b
        /*001e*/ 	.short	0x00a8


	//----- nvinfo : EIATTR_MERCURY_ISA_VERSION
	.align		4
        /*0020*/ 	.byte	0x03, 0x5f
        /*0022*/ 	.short	0x0101


	//----- nvinfo : EIATTR_VRC_CTA_INIT_COUNT
	.align		4
        /*0024*/ 	.byte	0x02, 0x4a
	.zero		1
	.zero		1


	//----- nvinfo : EIATTR_EXIT_INSTR_OFFSETS
	.align		4
        /*0028*/ 	.byte	0x04, 0x1c
        /*002a*/ 	.short	(.L_400 - .L_399)


	//   ....[0]....
.L_399:
        /*002c*/ 	.word	0x00000010


	//----- nvinfo : EIATTR_MAX_THREADS
	.align		4
.L_400:
        /*0030*/ 	.byte	0x04, 0x05
        /*0032*/ 	.short	(.L_402 - .L_401)
.L_401:
        /*0034*/ 	.word	0x00000180
        /*0038*/ 	.word	0x00000001
        /*003c*/ 	.word	0x00000001


	//----- nvinfo : EIATTR_CBANK_PARAM_SIZE
	.align		4
.L_402:
        /*0040*/ 	.byte	0x03, 0x19
        /*0042*/ 	.short	0x0a00


	//----- nvinfo : EIATTR_PARAM_CBANK
	.align		4
        /*0044*/ 	.byte	0x04, 0x0a
        /*0046*/ 	.short	(.L_404 - .L_403)
	.align		4
.L_403:
        /*0048*/ 	.word	index@(.nv.constant0._ZN7cutlass13device_kernelIN5flash11enable_sm90INS1_16FlashAttnFwdSm90INS1_25CollectiveMainloopFwdSm90ILi2EN4cute5tupleIJNS5_1CILi1EEES8_S8_EEENS6_IJNS7_ILi128EEENS7_ILi80EEENS7_ILi256EEEEEELi256ENS_10bfloat16_tEfNS_4arch4Sm90ELb1ELb0ELb1ELb1ELb0ELb0ELb0ELb1ELb1ELb0ELb0ELb0EEENS1_21CollectiveEpilogueFwdINS6_IJSA_SC_SB_EEES9_SE_SG_Li256ELb1ELb0ELb0ELb0EEENS1_36VarlenDynamicPersistentTileSchedulerILi128ELi80ELi256ELi32ELb0ELb0ELb1ELb1ELb1ELb1EEEEEEEEEvNT_6ParamsE)
        /*004c*/ 	.short	0x0380
        /*004e*/ 	.short	0x0a00


	//----- nvinfo : EIATTR_SW_WAR
	.align		4
.L_404:
        /*0050*/ 	.byte	0x04, 0x36
        /*0052*/ 	.short	(.L_406 - .L_405)
.L_405:
        /*0054*/ 	.word	0x00000008
.L_406:


//--------------------- .nv.info._ZN7cutlass13device_kernelIN5flash11enable_sm90INS1_16FlashAttnFwdSm90INS1_25CollectiveMainloopFwdSm90ILi2EN4cute5tupleIJNS5_1CILi1EEES8_S8_EEENS6_IJNS7_ILi128EEENS7_ILi80EEENS7_ILi256EEEEEELi256ENS_10bfloat16_tEfNS_4arch4Sm90ELb1ELb0ELb1ELb1ELb0ELb1ELb0ELb1ELb1ELb0ELb0ELb0EEENS1_21CollectiveEpilogueFwdINS6_IJSA_SC_SB_EEES9_SE_SG_Li256ELb1ELb0ELb0ELb0EEENS1_36VarlenDynamicPersistentTileSchedulerILi128ELi80ELi256ELi32ELb0ELb0ELb1ELb1ELb1ELb1EEEEEEEEEvNT_6ParamsE --------------------------
	.section	.nv.info._ZN7cutlass13device_kernelIN5flash11enable_sm90INS1_16FlashAttnFwdSm90INS1_25CollectiveMainloopFwdSm90ILi2EN4cute5tupleIJNS5_1CILi1EEES8_S8_EEENS6_IJNS7_ILi128EEENS7_ILi80EEENS7_ILi256EEEEEELi256ENS_10bfloat16_tEfNS_4arch4Sm90ELb1ELb0ELb1ELb1ELb0ELb1ELb0ELb1ELb1ELb0ELb0ELb0EEENS1_21CollectiveEpilogueFwdINS6_IJSA_SC_SB_EEES9_SE_SG_Li256ELb1ELb0ELb0ELb0EEENS1_36VarlenDynamicPersistentTileSchedulerILi128ELi80ELi256ELi32ELb0ELb0ELb1ELb1ELb1ELb1EEEEEEEEEvNT_6ParamsE,"",@"SHT_CUDA_INFO"
	.sectionflags	@""
	.align	4


	//----- nvinfo : EIATTR_CUDA_API_VERSION
	.align		4
        /*0000*/ 	.byte	0x04, 0x37
        /*0002*/ 	.short	(.L_408 - .L_407)
.L_407:
        /*0004*/ 	.word	0x00000082


	//----- nvinfo : EIATTR_KPARAM_INFO
	.align		4
.L_408:
        /*0008*/ 	.byte	0x04, 0x17
        /*000a*/ 	.short	(.L_410 - .L_409)
.L_409:
        /*000c*/ 	.word	0x00000000
        /*0010*/ 	.short	0x0000
        /*0012*/ 	.short	0x0000
        /*0014*/ 	.byte	0x00, 0xf0, 0x01, 0x28


	//----- nvinfo : EIATTR_SPARSE_MMA_MASK
	.align		4
.L_410:
        /*0018*/ 	.byte	0x03, 0x50
        /*001a*/ 	.short	0x0000


	//----- nvinfo : EIATTR_MAXREG_COUNT
	.align		4
        /*001c*/ 	.byte	0x03, 0x1b
        /*001e*/ 	.short	0x00a8


	//----- nvinfo : EIATTR_MERCURY_ISA_VERSION
	.align		4
        /*0020*/ 	.byte	0x03, 0x5f
        /*0022*/ 	.short	0x0101


	//----- nvinfo : EIATTR_VRC_CTA_INIT_COUNT
	.align		4
        /*0024*/ 	.byte	0x02, 0x4a
	.zero		1
	.zero		1


	//----- nvinfo : EIATTR_EXIT_INSTR_OFFSETS
	.align		4
        /*0028*/ 	.byte	0x04, 0x1c
        /*002a*/ 	.short	(.L_412 - .L_411)


	//   ....[0]....
.L_411:
        /*002c*/ 	.word	0x00000010


	//----- nvinfo : EIATTR_MAX_THREADS
	.align		4
.L_412:
        /*0030*/ 	.byte	0x04, 0x05
        /*0032*/ 	.short	(.L_414 - .L_413)
.L_413:
        /*0034*/ 	.word	0x00000180
        /*0038*/ 	.word	0x00000001
        /*003c*/ 	.word	0x00000001


	//----- nvinfo : EIATTR_CBANK_PARAM_SIZE
	.align		4
.L_414:
        /*0040*/ 	.byte	0x03, 0x19
        /*0042*/ 	.short	0x0a00


	//----- nvinfo : EIATTR_PARAM_CBANK
	.align		4
        /*0044*/ 	.byte	0x04, 0x0a
        /*0046*/ 	.short	(.L_416 - .L_415)
	.align		4
.L_415:
        /*0048*/ 	.word	index@(.nv.constant0._ZN7cutlass13device_kernelIN5flash11enable_sm90INS1_16FlashAttnFwdSm90INS1_25CollectiveMainloopFwdSm90ILi2EN4cute5tupleIJNS5_1CILi1EEES8_S8_EEENS6_IJNS7_ILi128EEENS7_ILi80EEENS7_ILi256EEEEEELi256ENS_10bfloat16_tEfNS_4arch4Sm90ELb1ELb0ELb1ELb1ELb0ELb1ELb0ELb1ELb1ELb0ELb0ELb0EEENS1_21CollectiveEpilogueFwdINS6_IJSA_SC_SB_EEES9_SE_SG_Li256ELb1ELb0ELb0ELb0EEENS1_36VarlenDynamicPersistentTileSchedulerILi128ELi80ELi256ELi32ELb0ELb0ELb1ELb1ELb1ELb1EEEEEEEEEvNT_6ParamsE)
        /*004c*/ 	.short	0x0380
        /*004e*/ 	.short	0x0a00


	//----- nvinfo : EIATTR_SW_WAR
	.align		4
.L_416:
        /*0050*/ 	.byte	0x04, 0x36
        /*0052*/ 	.short	(.L_418 - .L_417)
.L_417:
        /*0054*/ 	.word	0x00000008
.L_418:


//--------------------- .nv.info._ZN7cutlass13device_kernelIN5flash11enable_sm90INS1_16FlashAttnFwdSm90INS1_25CollectiveMainloopFwdSm90ILi2EN4cute5tupleIJNS5_1CILi1EEES8_S8_EEENS6_IJNS7_ILi128EEENS7_ILi112EEENS7_ILi192EEEEEELi192ENS_10bfloat16_tEfNS_4arch4Sm90ELb0ELb0ELb1ELb0ELb0ELb0ELb0ELb1ELb1ELb0ELb0ELb0EEENS1_21CollectiveEpilogueFwdINS6_IJSA_SC_SB_EEES9_SE_SG_Li256ELb0ELb0ELb0ELb0EEENS1_29StaticPersistentTileSchedulerILb0EEEEEEEEEvNT_6ParamsE --------------------------
	.section	.nv.info._ZN7cutlass13device_kernelIN5flash11enable_sm90INS1_16FlashAttnFwdSm90INS1_25CollectiveMainloopFwdSm90ILi2EN4cute5tupleIJNS5_1CILi1EEES8_S8_EEENS6_IJNS7_ILi128EEENS7_ILi112EEENS7_ILi192EEEEEELi192ENS_10bfloat16_tEfNS_4arch4Sm90ELb0ELb0ELb1ELb0ELb0ELb0ELb0ELb1ELb1ELb0ELb0ELb0EEENS1_21CollectiveEpilogueFwdINS6_IJSA_SC_SB_EEES9_SE_SG_Li256ELb0ELb0ELb0ELb0EEENS1_29StaticPersistentTileSchedulerILb0EEEEEEEEEvNT_6ParamsE,"",@"SHT_CUDA_INFO"
	.sectionflags	@""
	.align	4


	//----- nvinfo : EIATTR_CUDA_API_VERSION
	.align		4
        /*0000*/ 	.byte	0x04, 0x37
        /*0002*/ 	.short	(.L_420 - .L_419)
.L_419:
        /*0004*/ 	.word	0x00000082


	//----- nvinfo : EIATTR_KPARAM_INFO
	.align		4
.L_420:
        /*0008*/ 	.byte	0x04, 0x17
        /*000a*/ 	.short	(.L_422 - .L_421)
.L_421:
        /*000c*/ 	.word	0x00000000
        /*0010*/ 	.short	0x0000
        /*0012*/ 	.short	0x0000
        /*0014*/ 	.byte	0x00, 0xf0, 0x01, 0x2e


	//----- nvinfo : EIATTR_SPARSE_MMA_MASK
	.align		4
.L_422:
        /*0018*/ 	.byte	0x03, 0x50
        /*001a*/ 	.short	0x0000


	//----- nvinfo : EIATTR_MAXREG_COUNT
	.align		4
        /*001c*/ 	.byte	0x03, 0x1b
        /*001e*/ 	.short	0x00a8


	//----- nvinfo : EIATTR_MERCURY_ISA_VERSION
	.align		4
        /*0020*/ 	.byte	0x03, 0x5f
        /*0022*/ 	.short	0x0101


	//----- nvinfo : EIATTR_VRC_CTA_INIT_COUNT
	.align		4
        /*0024*/ 	.byte	0x02, 0x4a
	.zero		1
	.zero		1


	//----- nvinfo : EIATTR_EXIT_INSTR_OFFSETS
	.align		4
        /*0028*/ 	.byte	0x04, 0x1c
        /*002a*/ 	.short	(.L_424 - .L_423)


	//   ....[0]....
.L_423:
        /*002c*/ 	.word	0x00000010


	//----- nvinfo : EIATTR_MAX_THREADS
	.align		4
.L_424:
        /*0030*/ 	.byte	0x04, 0x05
        /*0032*/ 	.short	(.L_426 - .L_425)
.L_425:
        /*0034*/ 	.word	0x00000180
        /*0038*/ 	.word	0x00000001
        /*003c*/ 	.word	0x00000001


	//----- nvinfo : EIATTR_CBANK_PARAM_SIZE
	.align		4
.L_426:
        /*0040*/ 	.byte	0x03, 0x19
        /*0042*/ 	.short	0x0b80


	//----- nvinfo : EIATTR_PARAM_CBANK
	.align		4
        /*0044*/ 	.byte	0x04, 0x0a
        /*0046*/ 	.short	(.L_428 - .L_427)
	.align		4
.L_427:
        /*0048*/ 	.word	index@(.nv.constant0._ZN7cutlass13device_kernelIN5flash11enable_sm90INS1_16FlashAttnFwdSm90INS1_25CollectiveMainloopFwdSm90ILi2EN4cute5tupleIJNS5_1CILi1EEES8_S8_EEENS6_IJNS7_ILi128EEENS7_ILi112EEENS7_ILi192EEEEEELi192ENS_10bfloat16_tEfNS_4arch4Sm90ELb0ELb0ELb1ELb0ELb0ELb0ELb0ELb1ELb1ELb0ELb0ELb0EEENS1_21CollectiveEpilogueFwdINS6_IJSA_SC_SB_EEES9_SE_SG_Li256ELb0ELb0ELb0ELb0EEENS1_29StaticPersistentTileSchedulerILb0EEEEEEEEEvNT_6ParamsE)
        /*004c*/ 	.short	0x0380
        /*004e*/ 	.short	0x0b80


	//----- nvinfo : EIATTR_SW_WAR
	.align		4
.L_428:
        /*0050*/ 	.byte	0x04, 0x36
        /*0052*/ 	.short	(.L_430 - .L_429)
.L_429:
        /*0054*/ 	.word	0x00000008
.L_430:


//--------------------- .nv.info._ZN7cutlass13device_kernelIN5flash11enable_sm90INS1_16FlashAttnFwdSm90INS1_25CollectiveMainloopFwdSm90ILi2EN4cute5tupleIJNS5_1CILi2EEENS7_ILi1EEES9_EEENS6_IJNS7_ILi128EEENS7_ILi112EEENS7_ILi192EEEEEELi192ENS_10bfloat16_tEfNS_4arch4Sm90ELb0ELb0ELb1ELb0ELb0ELb0ELb0ELb1ELb1ELb0ELb0ELb0EEENS1_21CollectiveEpilogueFwdINS6_IJSB_SD_SC_EEESA_SF_SH_Li256ELb0ELb0ELb0ELb0EEENS1_29StaticPersistentTileSchedulerILb0EEEEEEEEEvNT_6ParamsE --------------------------
	.section	.nv.info._ZN7cutlass13device_kernelIN5flash11enable_sm90INS1_16FlashAttnFwdSm90INS1_25CollectiveMainloopFwdSm90ILi2EN4cute5tupleIJNS5_1CILi2EEENS7_ILi1EEES9_EEENS6_IJNS7_ILi128EEENS7_ILi112EEENS7_ILi192EEEEEELi192ENS_10bfloat16_tEfNS_4arch4Sm90ELb0ELb0ELb1ELb0ELb0ELb0ELb0ELb1ELb1ELb0ELb0ELb0EEENS1_21CollectiveEpilogueFwdINS6_IJSB_SD_SC_EEESA_SF_SH_Li256ELb0ELb0ELb0ELb0EEENS1_29StaticPersistentTileSchedulerILb0EEEEEEEEEvNT_6ParamsE,"",@"SHT_CUDA_INFO"
	.sectionflags	@""
	.align	4


	//----- nvinfo : EIATTR_CUDA_API_VERSION
	.align		4
        /*0000*/ 	.byte	0x04, 0x37
        /*0002*/ 	.short	(.L_432 - .L_431)
.L_431:
        /*0004*/ 	.word	0x00000082


	//----- nvinfo : EIATTR_KPARAM_INFO
	.align		4
.L_432:
        /*0008*/ 	.byte	0x04, 0x17
        /*000a*/ 	.short	(.L_434 - .L_433)
.L_433:
        /*000c*/ 	.word	0x00000000
        /*0010*/ 	.short	0x0000
        /*0012*/ 	.short	0x0000
        /*0014*/ 	.byte	0x00, 0xf0, 0x01, 0x2e


	//----- nvinfo : EIATTR_SPARSE_MMA_MASK
	.align		4
.L_434:
        /*0018*/ 	.byte	0x03, 0x50
        /*001a*/ 	.short	0x0000


	//----- nvinfo : EIATTR_MAXREG_COUNT
	.align		4
        /*001c*/ 	.byte	0x03, 0x1b
        /*001e*/ 	.short	0x00a8


	//----- nvinfo : EIATTR_MERCURY_ISA_VERSION
	.align		4
        /*0020*/ 	.byte	0x03, 0x5f
        /*0022*/ 	.short	0x0101


	//----- nvinfo : EIATTR_VRC_CTA_INIT_COUNT
	.align		4
        /*0024*/ 	.byte	0x02, 0x4a
	.zero		1
	.zero		1


	//----- nvinfo : EIATTR_EXIT_INSTR_OFFSETS
	.align		4
        /*0028*/ 	.byte	0x04, 0x1c
        /*002a*/ 	.short	(.L_436 - .L_435)


	//   ....[0]....
.L_435:
        /*002c*/ 	.word	0x00000010


	//----- nvinfo : EIATTR_MAX_THREADS
	.align		4
.L_436:
        /*0030*/ 	.byte	0x04, 0x05
        /*0032*/ 	.short	(.L_438 - .L_437)
.L_437:
        /*0034*/ 	.word	0x00000180
        /*0038*/ 	.word	0x00000001
        /*003c*/ 	.word	0x00000001


	//----- nvinfo : EIATTR_CBANK_PARAM_SIZE
	.align		4
.L_438:
        /*0040*/ 	.byte	0x03, 0x19
        /*0042*/ 	.short	0x0b80


	//----- nvinfo : EIATTR_PARAM_CBANK
	.align		4
        /*0044*/ 	.byte	0x04, 0x0a
        /*0046*/ 	.short	(.L_440 - .L_439)
	.align		4
.L_439:
        /*0048*/ 	.word	index@(.nv.constant0._ZN7cutlass13device_kernelIN5flash11enable_sm90INS1_16FlashAttnFwdSm90INS1_25CollectiveMainloopFwdSm90ILi2EN4cute5tupleIJNS5_1CILi2EEENS7_ILi1EEES9_EEENS6_IJNS7_ILi128EEENS7_ILi112EEENS7_ILi192EEEEEELi192ENS_10bfloat16_tEfNS_4arch4Sm90ELb0ELb0ELb1ELb0ELb0ELb0ELb0ELb1ELb1ELb0ELb0ELb0EEENS1_21CollectiveEpilogueFwdINS6_IJSB_SD_SC_EEESA_SF_SH_Li256ELb0ELb0ELb0ELb0EEENS1_29StaticPersistentTileSchedulerILb0EEEEEEEEEvNT_6ParamsE)
        /*004c*/ 	.short	0x0380
        /*004e*/ 	.short	0x0b80


	//----- nvinfo : EIATTR_SW_WAR
	.align		4
.L_440:
        /*0050*/ 	.byte	0x04, 0x36
        /*0052*/ 	.short	(.L_442 - .L_441)
.L_441:
        /*0054*/ 	.word	0x00000008
.L_442:


//--------------------- .nv.info._ZN7cutlass13device_kernelIN5flash11enable_sm90INS1_16FlashAttnFwdSm90INS1_25CollectiveMainloopFwdSm90ILi2EN4cute5tupleIJNS5_1CILi1EEES8_S8_EEENS6_IJNS7_ILi128EEENS7_ILi112EEENS7_ILi192EEEEEELi192ENS_10bfloat16_tEfNS_4arch4Sm90ELb0ELb0ELb1ELb1ELb0ELb0ELb0ELb1ELb1ELb0ELb0ELb0EEENS1_21CollectiveEpilogueFwdINS6_IJSA_SC_SB_EEES9_SE_SG_Li256ELb1ELb0ELb0ELb0EEENS1_36VarlenDynamicPersistentTileSchedulerILi128ELi112ELi256ELi32ELb0ELb0ELb1ELb0ELb1ELb1EEEEEEEEEvNT_6ParamsE --------------------------
	.section	.nv.info._ZN7cutlass13device_kernelIN5flash11enable_sm90INS1_16FlashAttnFwdSm90INS1_25CollectiveMainloopFwdSm90ILi2EN4cute5tupleIJNS5_1CILi1EEES8_S8_EEENS6_IJNS7_ILi128EEENS7_ILi112EEENS7_ILi192EEEEEELi192ENS_10bfloat16_tEfNS_4arch4Sm90ELb0ELb0ELb1ELb1ELb0ELb0ELb0ELb1ELb1ELb0ELb0ELb0EEENS1_21CollectiveEpilogueFwdINS6_IJSA_SC_SB_EEES9_SE_SG_Li256ELb1ELb0ELb0ELb0EEENS1_36VarlenDynamicPersistentTileSchedulerILi128ELi112ELi256ELi32ELb0ELb0ELb1ELb0ELb1ELb1EEEEEEEEEvNT_6ParamsE,"",@"SHT_CUDA_INFO"
	.sectionflags	@""
	.align	4


	//----- nvinfo : EIATTR_CUDA_API_VERSION
	.align		4
        /*0000*/ 	.byte	0x04, 0x37
        /*0002*/ 	.short	(.L_444 - .L_443)
.L_443:
        /*0004*/ 	.word	0x00000082


	//----- nvinfo : EIATTR_KPARAM_INFO
	.align		4
.L_444:
        /*0008*/ 	.byte	0x04, 0x17
        /*000a*/ 	.short	(.L_446 - .L_445)
.L_445:
        /*000c*/ 	.word	0x00000000
        /*0010*/ 	.short	0x0000
        /*0012*/ 	.short	0x0000
        /*0014*/ 	.byte	0x00, 0xf0, 0x01, 0x28


	//----- nvinfo : EIATTR_SPARSE_MMA_MASK
	.align		4
.L_446:
        /*0018*/ 	.byte	0x03, 0x50
        /*001a*/ 	.short	0x0000


	//----- nvinfo : EIATTR_MAXREG_COUNT
	.align		4
        /*001c*/ 	.byte	0x03, 0x1b
        /*001e*/ 	.short	0x00a8


	//----- nvinfo : EIATTR_MERCURY_ISA_VERSION
	.align		4
        /*0020*/ 	.byte	0x03, 0x5f
        /*0022*/ 	.short	0x0101


	//----- nvinfo : EIATTR_VRC_CTA_INIT_COUNT
	.align		4
        /*0024*/ 	.byte	0x02, 0x4a
	.zero		1
	.zero		1


	//----- nvinfo : EIATTR_EXIT_INSTR_OFFSETS
	.align		4
        /*0028*/ 	.byte	0x04, 0x1c
        /*002a*/ 	.short	(.L_448 - .L_447)


	//   ....[0]....
.L_447:
        /*002c*/ 	.word	0x00000010


	//----- nvinfo : EIATTR_MAX_THREADS
	.align		4
.L_448:
        /*0030*/ 	.byte	0x04, 0x05
        /*0032*/ 	.short	(.L_450 - .L_449)
.L_449:
        /*0034*/ 	.word	0x00000180
        /*0038*/ 	.word	0x00000001
        /*003c*/ 	.word	0x00000001


	//----- nvinfo : EIATTR_CBANK_PARAM_SIZE
	.align		4
.L_450:
        /*0040*/ 	.byte	0x03, 0x19
        /*0042*/ 	.short	0x0a00


	//----- nvinfo : EIATTR_PARAM_CBANK
	.align		4
        /*0044*/ 	.byte	0x04, 0x0a
        /*0046*/ 	.short	(.L_452 - .L_451)
	.align		4
.L_451:
        /*0048*/ 	.word	index@(.nv.constant0._ZN7cutlass13device_kernelIN5flash11enable_sm90INS1_16FlashAttnFwdSm90INS1_25CollectiveMainloopFwdSm90ILi2EN4cute5tupleIJNS5_1CILi1EEES8_S8_EEENS6_IJNS7_ILi128EEENS7_ILi112EEENS7_ILi192EEEEEELi192ENS_10bfloat16_tEfNS_4arch4Sm90ELb0ELb0ELb1ELb1ELb0ELb0ELb0ELb1ELb1ELb0ELb0ELb0EEENS1_21CollectiveEpilogueFwdINS6_IJSA_SC_SB_EEES9_SE_SG_Li256ELb1ELb0ELb0ELb0EEENS1_36VarlenDynamicPersistentTileSchedulerILi128ELi112ELi256ELi32ELb0ELb0ELb1ELb0ELb1ELb1EEEEEEEEEvNT_6ParamsE)
        /*004c*/ 	.short	0x0380
        /*004e*/ 	.short	0x0a00


	//----- nvinfo : EIATTR_SW_WAR
	.align		4
.L_452:
        /*0050*/ 	.byte	0x04, 0x36
        /*0052*/ 	.short	(.L_454 - .L_453)
.L_453:
        /*0054*/ 	.word	0x00000008
.L_454:


//--------------------- .nv.info._ZN7cutlass13device_kernelIN5flash11enable_sm90INS1_16FlashAttnFwdSm90INS1_25CollectiveMainloopFwdSm90ILi2EN4cute5tupleIJNS5_1CILi1EEES8_S8_EEENS6_IJNS7_ILi128EEENS7_ILi112EEENS7_ILi192EEEEEELi192ENS_10bfloat16_tEfNS_4arch4Sm90ELb0ELb0ELb1ELb1ELb0ELb1ELb0ELb1ELb1ELb0ELb0ELb0EEENS1_21CollectiveEpilogueFwdINS6_IJSA_SC_SB_EEES9_SE_SG_Li256ELb1ELb0ELb0ELb0EEENS1_36VarlenDynamicPersistentTileSchedulerILi128ELi112ELi256ELi32ELb0ELb0ELb1ELb0ELb1ELb1EEEEEEEEEvNT_6ParamsE --------------------------
	.section	.nv.info._ZN7cutlass13device_kernelIN5flash11enable_sm90INS1_16FlashAttnFwdSm90INS1_25CollectiveMainloopFwdSm90ILi2EN4cute5tupleIJNS5_1CILi1EEES8_S8_EEENS6_IJNS7_ILi128EEENS7_ILi112EEENS7_ILi192EEEEEELi192ENS_10bfloat16_tEfNS_4arch4Sm90ELb0ELb0ELb1ELb1ELb0ELb1ELb0ELb1ELb1ELb0ELb0ELb0EEENS1_21CollectiveEpilogueFwdINS6_IJSA_SC_SB_EEES9_SE_SG_Li256ELb1ELb0ELb0ELb0EEENS1_36VarlenDynamicPersistentTileSchedulerILi128ELi112ELi256ELi32ELb0ELb0ELb1ELb0ELb1ELb1EEEEEEEEEvNT_6ParamsE,"",@"SHT_CUDA_INFO"
	.sectionflags	@""
	.align	4


	//----- nvinfo : EIATTR_CUDA_API_VERSION
	.align		4
        /*0000*/ 	.byte	0x04, 0x37
        /*0002*/ 	.short	(.L_456 - .L_455)
.L_455:
        /*0004*/ 	.word	0x00000082


	//----- nvinfo : EIATTR_KPARAM_INFO
	.align		4
.L_456:
        /*0008*/ 	.byte	0x04, 0x17
        /*000a*/ 	.short	(.L_458 - .L_457)
.L_457:
        /*000c*/ 	.word	0x00000000
        /*0010*/ 	.short	0x0000
        /*0012*/ 	.short	0x0000
        /*0014*/ 	.byte	0x00, 0xf0, 0x01, 0x28


	//----- nvinfo : EIATTR_SPARSE_MMA_MASK
	.align		4
.L_458:
        /*0018*/ 	.byte	0x03, 0x50
        /*001a*/ 	.short	0x0000


	//----- nvinfo : EIATTR_MAXREG_COUNT
	.align		4
        /*001c*/ 	.byte	0x03, 0x1b
        /*001e*/ 	.short	0x00a8


	//----- nvinfo : EIATTR_MERCURY_ISA_VERSION
	.align		4
        /*0020*/ 	.byte	0x03, 0x5f
        /*0022*/ 	.short	0x0101


	//----- nvinfo : EIATTR_VRC_CTA_INIT_COUNT
	.align		4
        /*0024*/ 	.byte	0x02, 0x4a
	.zero		1
	.zero		1


	//----- nvinfo : EIATTR_EXIT_INSTR_OFFSETS
	.align		4
        /*0028*/ 	.byte	0x04, 0x1c
        /*002a*/ 	.short	(.L_460 - .L_459)


	//   ....[0]....
.L_459:
        /*002c*/ 	.word	0x00000010


	//----- nvinfo : EIATTR_MAX_THREADS
	.align		4
.L_460:
        /*0030*/ 	.byte	0x04, 0x05
        /*0032*/ 	.short	(.L_462 - .L_461)
.L_461:
        /*0034*/ 	.word	0x00000180
        /*0038*/ 	.word	0x00000001
        /*003c*/ 	.word	0x00000001


	//----- nvinfo : EIATTR_CBANK_PARAM_SIZE
	.align		4
.L_462:
        /*0040*/ 	.byte	0x03, 0x19
        /*0042*/ 	.short	0x0a00


	//----- nvinfo : EIATTR_PARAM_CBANK
	.align		4
        /*0044*/ 	.byte	0x04, 0x0a
        /*0046*/ 	.short	(.L_464 - .L_463)
	.align		4
.L_463:
        /*0048*/ 	.word	index@(.nv.constant0._ZN7cutlass13device_kernelIN5flash11enable_sm90INS1_16FlashAttnFwdSm90INS1_25CollectiveMainloopFwdSm90ILi2EN4cute5tupleIJNS5_1CILi1EEES8_S8_EEENS6_IJNS7_ILi128EEENS7_ILi112EEENS7_ILi192EEEEEELi192ENS_10bfloat16_tEfNS_4arch4Sm90ELb0ELb0ELb1ELb1ELb0ELb1ELb0ELb1ELb1ELb0ELb0ELb0EEENS1_21CollectiveEpilogueFwdINS6_IJSA_SC_SB_EEES9_SE_SG_Li256ELb1ELb0ELb0ELb0EEENS1_36VarlenDynamicPersistentTileSchedulerILi128ELi112ELi256ELi32ELb0ELb0ELb1ELb0ELb1ELb1EEEEEEEEEvNT_6ParamsE)
        /*004c*/ 	.short	0x0380
        /*004e*/ 	.short	0x0a00


	//----- nvinfo : EIATTR_SW_WAR
	.align		4
.L_464:
        /*0050*/ 	.byte	0x04, 0x36
        /*0052*/ 	.short	(.L_466 - .L_465)
.L_465:
        /*0054*/ 	.word	0x00000008
.L_466:


//--------------------- .nv.info._ZN7cutlass13device_kernelIN5flash11enable_sm90INS1_16FlashAttnFwdSm90INS1_25CollectiveMainloopFwdSm90ILi2EN4cute5tupleIJNS5_1CILi1EEES8_S8_EEENS6_IJNS7_ILi128EEENS7_ILi96EEENS7_ILi192EEEEEELi192ENS_10bfloat16_tEfNS_4arch4Sm90ELb0ELb1ELb1ELb0ELb0ELb0ELb0ELb1ELb1ELb0ELb0ELb0EEENS1_21CollectiveEpilogueFwdINS6_IJSA_SC_SB_EEES9_SE_SG_Li256ELb0ELb0ELb0ELb0EEENS1_30DynamicPersistentTileSchedulerILi256ELi32ELb0ELb0ELb1EEEEEEEEEvNT_6ParamsE --------------------------
	.section	.nv.info._ZN7cutlass13device_kernelIN5flash11enable_sm90INS1_16FlashAttnFwdSm90INS1_25CollectiveMainloopFwdSm90ILi2EN4cute5tupleIJNS5_1CILi1EEES8_S8_EEENS6_IJNS7_ILi128EEENS7_ILi96EEENS7_ILi192EEEEEELi192ENS_10bfloat16_tEfNS_4arch4Sm90ELb0ELb1ELb1ELb0ELb0ELb0ELb0ELb1ELb1ELb0ELb0ELb0EEENS1_21CollectiveEpilogueFwdINS6_IJSA_SC_SB_EEES9_SE_SG_Li256ELb0ELb0ELb0ELb0EEENS1_30DynamicPersistentTileSchedulerILi256ELi32ELb0ELb0ELb1EEEEEEEEEvNT_6ParamsE,"",@"SHT_CUDA_INFO"
	.sectionflags	@""
	.align	4


	//----- nvinfo : EIATTR_CUDA_API_VERSION
	.align		4
        /*0000*/ 	.byte	0x04, 0x37
        /*0002*/ 	.short	(.L_468 - .L_467)
.L_467:
        /*0004*/ 	.word	0x00000082


	//----- nvinfo : EIATTR_KPARAM_INFO
	.align		4
.L_468:
        /*0008*/ 	.byte	0x04, 0x17
        /*000a*/ 	.short	(.L_470 - .L_469)
.L_469:
        /*000c*/ 	.word	0x00000000
        /*0010*/ 	.short	0x0000
        /*0012*/ 	.short	0x0000
        /*0014*/ 	.byte	0x00, 0xf0, 0x01, 0x2e


	//----- nvinfo : EIATTR_SPARSE_MMA_MASK
	.align		4
.L_470:
        /*0018*/ 	.byte	0x03, 0x50
        /*001a*/ 	.short	0x0000


	//----- nvinfo : EIATTR_MAXREG_COUNT
	.align		4
        /*001c*/ 	.byte	0x03, 0x1b
        /*001e*/ 	.short	0x00a8


	//----- nvinfo : EIATTR_MERCURY_ISA_VERSION
	.align		4
        /*0020*/ 	.byte	0x03, 0x5f
        /*0022*/ 	.short	0x0101


	//----- nvinfo : EIATTR_VRC_CTA_INIT_COUNT
	.align		4
        /*0024*/ 	.byte	0x02, 0x4a
	.zero		1
	.zero		1


	//----- nvinfo : EIATTR_EXIT_INSTR_OFFSETS
	.align		4
        /*0028*/ 	.byte	0x04, 0x1c
        /*002a*/ 	.short	(.L_472 - .L_471)


	//   ....[0]....
.L_471:
        /*002c*/ 	.word	0x00000010


	//----- nvinfo : EIATTR_MAX_THREADS
	.align		4
.L_472:
        /*0030*/ 	.byte	0x04, 0x05
        /*0032*/ 	.short	(.L_474 - .L_473)
.L_473:
        /*0034*/ 	.word	0x00000180
        /*0038*/ 	.word	0x00000001
        /*003c*/ 	.word	0x00000001


	//----- nvinfo : EIATTR_CBANK_PARAM_SIZE
	.align		4
.L_474:
        /*0040*/ 	.byte	0x03, 0x19
        /*0042*/ 	.short	0x0b80


	//----- nvinfo : EIATTR_PARAM_CBANK
	.align		4
        /*0044*/ 	.byte	0x04, 0x0a
        /*0046*/ 	.short	(.L_476 - .L_475)
	.align		4
.L_475:
        /*0048*/ 	.word	index@(.nv.constant0._ZN7cutlass13device_kernelIN5flash11enable_sm90INS1_16FlashAttnFwdSm90INS1_25CollectiveMainloopFwdSm90ILi2EN4cute5tupleIJNS5_1CILi1EEES8_S8_EEENS6_IJNS7_ILi128EEENS7_ILi96EEENS7_ILi192EEEEEELi192ENS_10bfloat16_tEfNS_4arch4Sm90ELb0ELb1ELb1ELb0ELb0ELb0ELb0ELb1ELb1ELb0ELb0ELb0EEENS1_21CollectiveEpilogueFwdINS6_IJSA_SC_SB_EEES9_SE_SG_Li256ELb0ELb0ELb0ELb0EEENS1_30DynamicPersistentTileSchedulerILi256ELi32ELb0ELb0ELb1EEEEEEEEEvNT_6ParamsE)
        /*004c*/ 	.short	0x0380
        /*004e*/ 	.short	0x0b80


	//----- nvinfo : EIATTR_SW_WAR
	.align		4
.L_476:
        /*0050*/ 	.byte	0x04, 0x36
        /*0052*/ 	.short	(.L_478 - .L_477)
.L_477:
        /*0054*/ 	.word	0x00000008
.L_478:


//--------------------- .nv.info._ZN7cutlass13device_kernelIN5flash11enable_sm90INS1_16FlashAttnFwdSm90INS1_25CollectiveMainloopFwdSm90ILi2EN4cute5tupleIJNS5_1CILi1EEES8_S8_EEENS6_IJNS7_ILi128EEENS7_ILi96EEENS7_ILi192EEEEEELi192ENS_10bfloat16_tEfNS_4arch4Sm90ELb0ELb1ELb1ELb1ELb0ELb0ELb0ELb1ELb1ELb0ELb0ELb0EEENS1_21CollectiveEpilogueFwdINS6_IJSA_SC_SB_EEES9_SE_SG_Li256ELb1ELb0ELb0ELb0EEENS1_36VarlenDynamicPersistentTileSchedulerILi128ELi96ELi256ELi32ELb0ELb0ELb1ELb1ELb0ELb1EEEEEEEEEvNT_6ParamsE --------------------------
	.section	.nv.info._ZN7cutlass13device_kernelIN5flash11enable_sm90INS1_16FlashAttnFwdSm90INS1_25CollectiveMainloopFwdSm90ILi2EN4cute5tupleIJNS5_1CILi1EEES8_S8_EEENS6_IJNS7_ILi128EEENS7_ILi96EEENS7_ILi192EEEEEELi192ENS_10bfloat16_tEfNS_4arch4Sm90ELb0ELb1ELb1ELb1ELb0ELb0ELb0ELb1ELb1ELb0ELb0ELb0EEENS1_21CollectiveEpilogueFwdINS6_IJSA_SC_SB_EEES9_SE_SG_Li256ELb1ELb0ELb0ELb0EEENS1_36VarlenDynamicPersistentTileSchedulerILi128ELi96ELi256ELi32ELb0ELb0ELb1ELb1ELb0ELb1EEEEEEEEEvNT_6ParamsE,"",@"SHT_CUDA_INFO"
	.sectionflags	@""
	.align	4


	//----- nvinfo : EIATTR_CUDA_API_VERSION
	.align		4
        /*0000*/ 	.byte	0x04, 0x37
        /*0002*/ 	.short	(.L_480 - .L_479)
.L_479:
        /*0004*/ 	.word	0x00000082


	//----- nvinfo : EIATTR_KPARAM_INFO
	.align		4
.L_480:
        /*0008*/ 	.byte	0x04, 0x17
        /*000a*/ 	.short	(.L_482 - .L_481)
.L_481:
        /*000c*/ 	.word	0x00000000
        /*0010*/ 	.short	0x0000
        /*0012*/ 	.short	0x0000
        /*0014*/ 	.byte	0x00, 0xf0, 0x01, 0x28


	//----- nvinfo : EIATTR_SPARSE_MMA_MASK
	.align		4
.L_482:
        /*0018*/ 	.byte	0x03, 0x50
        /*001a*/ 	.short	0x0000


	//----- nvinfo : EIATTR_MAXREG_COUNT
	.align		4
        /*001c*/ 	.byte	0x03, 0x1b
        /*001e*/ 	.short	0x00a8


	//----- nvinfo : EIATTR_MERCURY_ISA_VERSION
	.align		4
        /*0020*/ 	.byte	0x03, 0x5f
        /*0022*/ 	.short	0x0101


	//----- nvinfo : EIATTR_VRC_CTA_INIT_COUNT
	.align		4
        /*0024*/ 	.byte	0x02, 0x4a
	.zero		1
	.zero		1


	//----- nvinfo : EIATTR_EXIT_INSTR_OFFSETS
	.align		4
        /*0028*/ 	.byte	0x04, 0x1c
        /*002a*/ 	.short	(.L_484 - .L_483)


	//   ....[0]....
.L_483:
        /*002c*/ 	.word	0x00000010


	//----- nvinfo : EIATTR_MAX_THREADS
	.align		4
.L_484:
        /*0030*/ 	.byte	0x04, 0x05
        /*0032*/ 	.short	(.L_486 - .L_485)
.L_485:
        /*0034*/ 	.word	0x00000180
        /*0038*/ 	.word	0x00000001
        /*003c*/ 	.word	0x00000001


	//----- nvinfo : EIATTR_CBANK_PARAM_SIZE
	.align		4
.L_486:
        /*0040*/ 	.byte	0x03, 0x19
        /*0042*/ 	.short	0x0a00


	//----- nvinfo : EIATTR_PARAM_CBANK
	.align		4
        /*0044*/ 	.byte	0x04, 0x0a
        /*0046*/ 	.short	(.L_488 - .L_487)
	.align		4
.L_487:
        /*0048*/ 	.word	index@(.nv.constant0._ZN7cutlass13device_kernelIN5flash11enable_sm90INS1_16FlashAttnFwdSm90INS1_25CollectiveMainloopFwdSm90ILi2EN4cute5tupleIJNS5_1CILi1EEES8_S8_EEENS6_IJNS7_ILi128EEENS7_ILi96EEENS7_ILi192EEEEEELi192ENS_10bfloat16_tEfNS_4arch4Sm90ELb0ELb1ELb1ELb1ELb0ELb0ELb0ELb1ELb1ELb0ELb0ELb0EEENS1_21CollectiveEpilogueFwdINS6_IJSA_SC_SB_EEES9_SE_SG_Li256ELb1ELb0ELb0ELb0EEENS1_36VarlenDynamicPersistentTileSchedulerILi128ELi96ELi256ELi32ELb0ELb0ELb1ELb1ELb0ELb1EEEEEEEEEvNT_6ParamsE)
        /*004c*/ 	.short	0x0380
        /*004e*/ 	.short	0x0a00


	//----- nvinfo : EIATTR_SW_WAR
	.align		4
.L_488:
        /*0050*/ 	.byte	0x04, 0x36
        /*0052*/ 	.short	(.L_490 - .L_489)
.L_489:
        /*0054*/ 	.word	0x00000008
.L_490:


//--------------------- .nv.info._ZN7cutlass13device_kernelIN5flash11enable_sm90INS1_16FlashAttnFwdSm90INS1_25CollectiveMainloopFwdSm90ILi2EN4cute5tupleIJNS5_1CILi1EEES8_S8_EEENS6_IJNS7_ILi128EEENS7_ILi96EEENS7_ILi192EEEEEELi192ENS_10bfloat16_tEfNS_4arch4Sm90ELb0ELb1ELb1ELb1ELb0ELb1ELb0ELb1ELb1ELb0ELb0ELb0EEENS1_21CollectiveEpilogueFwdINS6_IJSA_SC_SB_EEES9_SE_SG_Li256ELb1ELb0ELb0ELb0EEENS1_36VarlenDynamicPersistentTileSchedulerILi128ELi96ELi256ELi32ELb0ELb0ELb1ELb1ELb0ELb1EEEEEEEEEvNT_6ParamsE --------------------------
	.section	.nv.info._ZN7cutlass13device_kernelIN5flash11enable_sm90INS1_16FlashAttnFwdSm90INS1_25CollectiveMainloopFwdSm90ILi2EN4cute5tupleIJNS5_1CILi1EEES8_S8_EEENS6_IJNS7_ILi128EEENS7_ILi96EEENS7_ILi192EEEEEELi192ENS_10bfloat16_tEfNS_4arch4Sm90ELb0ELb1ELb1ELb1ELb0ELb1ELb0ELb1ELb1ELb0ELb0ELb0EEENS1_21CollectiveEpilogueFwdINS6_IJSA_SC_SB_EEES9_SE_SG_Li256ELb1ELb0ELb0ELb0EEENS1_36VarlenDynamicPersistentTileSchedulerILi128ELi96ELi256ELi32ELb0ELb0ELb1ELb1ELb0ELb1EEEEEEEEEvNT_6ParamsE,"",@"SHT_CUDA_INFO"
	.sectionflags	@""
	.align	4


	//----- nvinfo : EIATTR_CUDA_API_VERSION
	.align		4
        /*0000*/ 	.byte	0x04, 0x37
        /*0002*/ 	.short	(.L_492 - .L_491)
.L_491:
        /*0004*/ 	.word	0x00000082


	//----- nvinfo : EIATTR_KPARAM_INFO
	.align		4
.L_492:
        /*0008*/ 	.byte	0x04, 0x17
        /*000a*/ 	.short	(.L_494 - .L_493)
.L_493:
        /*000c*/ 	.word	0x00000000
        /*0010*/ 	.short	0x0000
        /*0012*/ 	.short	0x0000
        /*0014*/ 	.byte	0x00, 0xf0, 0x01, 0x28


	//----- nvinfo : EIATTR_SPARSE_MMA_MASK
	.align		4
.L_494:
        /*0018*/ 	.byte	0x03, 0x50
        /*001a*/ 	.short	0x0000


	//----- nvinfo : EIATTR_MAXREG_COUNT
	.align		4
        /*001c*/ 	.byte	0x03, 0x1b
        /*001e*/ 	.short	0x00a8


	//----- nvinfo : EIATTR_MERCURY_ISA_VERSION
	.align		4
        /*0020*/ 	.byte	0x03, 0x5f
        /*0022*/ 	.short	0x0101


	//----- nvinfo : EIATTR_VRC_CTA_INIT_COUNT
	.align		4
        /*0024*/ 	.byte	0x02, 0x4a
	.zero		1
	.zero		1


	//----- nvinfo : EIATTR_EXIT_INSTR_OFFSETS
	.align		4
        /*0028*/ 	.byte	0x04, 0x1c
        /*002a*/ 	.short	(.L_496 - .L_495)


	//   ....[0]....
.L_495:
        /*002c*/ 	.word	0x00000010


	//----- nvinfo : EIATTR_MAX_THREADS
	.align		4
.L_496:
        /*0030*/ 	.byte	0x04, 0x05
        /*0032*/ 	.short	(.L_498 - .L_497)
.L_497:
        /*0034*/ 	.word	0x00000180
        /*0038*/ 	.word	0x00000001
        /*003c*/ 	.word	0x00000001


	//----- nvinfo : EIATTR_CBANK_PARAM_SIZE
	.align		4
.L_498:
        /*0040*/ 	.byte	0x03, 0x19
        /*0042*/ 	.short	0x0a00


	//----- nvinfo : EIATTR_PARAM_CBANK
	.align		4
        /*0044*/ 	.byte	0x04, 0x0a
        /*0046*/ 	.short	(.L_500 - .L_499)
	.align		4
.L_499:
        /*0048*/ 	.word	index@(.nv.constant0._ZN7cutlass13device_kernelIN5flash11enable_sm90INS1_16FlashAttnFwdSm90INS1_25CollectiveMainloopFwdSm90ILi2EN4cute5tupleIJNS5_1CILi1EEES8_S8_EEENS6_IJNS7_ILi128EEENS7_ILi96EEENS7_ILi192EEEEEELi192ENS_10bfloat16_tEfNS_4arch4Sm90ELb0ELb1ELb1ELb1ELb0ELb1ELb0ELb1ELb1ELb0ELb0ELb0EEENS1_21CollectiveEpilogueFwdINS6_IJSA_SC_SB_EEES9_SE_SG_Li256ELb1ELb0ELb0ELb0EEENS1_36VarlenDynamicPersistentTileSchedulerILi128ELi96ELi256ELi32ELb0ELb0ELb1ELb1ELb0ELb1EEEEEEEEEvNT_6ParamsE)
        /*004c*/ 	.short	0x0380
        /*004e*/ 	.short	0x0a00


	//----- nvinfo : EIATTR_SW_WAR
	.align		4
.L_500:
        /*0050*/ 	.byte	0x04, 0x36
        /*0052*/ 	.short	(.L_502 - .L_501)
.L_501:
        /*0054*/ 	.word	0x00000008
.L_502:


//--------------------- .nv.info._ZN7cutlass13device_kernelIN5flash11enable_sm90INS1_16FlashAttnFwdSm90INS1_25CollectiveMainloopFwdSm90ILi2EN4cute5tupleIJNS5_1CILi1EEES8_S8_EEENS6_IJNS7_ILi128EEENS7_ILi112EEENS7_ILi192EEEEEELi192ENS_10bfloat16_tEfNS_4arch4Sm90ELb1ELb0ELb1ELb0ELb0ELb0ELb0ELb1ELb1ELb0ELb0ELb0EEENS1_21CollectiveEpilogueFwdINS6_IJSA_SC_SB_EEES9_SE_SG_Li256ELb0ELb0ELb0ELb0EEENS1_30DynamicPersistentTileSchedulerILi256ELi32ELb0ELb0ELb1EEEEEEEEEvNT_6ParamsE --------------------------
	.section	.nv.info._ZN7cutlass13device_kernelIN5flash11enable_sm90INS1_16FlashAttnFwdSm90INS1_25CollectiveMainloopFwdSm90ILi2EN4cute5tupleIJNS5_1CILi1EEES8_S8_EEENS6_IJNS7_ILi128EEENS7_ILi112EEENS7_ILi192EEEEEELi192ENS_10bfloat16_tEfNS_4arch4Sm90ELb1ELb0ELb1ELb0ELb0ELb0ELb0ELb1ELb1ELb0ELb0ELb0EEENS1_21CollectiveEpilogueFwdINS6_IJSA_SC_SB_EEES9_SE_SG_Li256ELb0ELb0ELb0ELb0EEENS1_30DynamicPersistentTileSchedulerILi256ELi32ELb0ELb0ELb1EEEEEEEEEvNT_6ParamsE,"",@"SHT_CUDA_INFO"
	.sectionflags	@""
	.align	4


	//----- nvinfo : EIATTR_CUDA_API_VERSION
	.align		4
        /*0000*/ 	.byte	0x04, 0x37
        /*0002*/ 	.short	(.L_504 - .L_503)
.L_503:
        /*0004*/ 	.word	0x00000082


	//----- nvinfo : EIATTR_KPARAM_INFO
	.align		4
.L_504:
        /*0008*/ 	.byte	0x04, 0x17
        /*000a*/ 	.short	(.L_506 - .L_505)
.L_505:
        /*000c*/ 	.word	0x00000000
        /*0010*/ 	.short	0x0000
        /*0012*/ 	.short	0x0000
        /*0014*/ 	.byte	0x00, 0xf0, 0x01, 0x2e


	//----- nvinfo : EIATTR_SPARSE_MMA_MASK
	.align		4
.L_506:
        /*0018*/ 	.byte	0x03, 0x50
        /*001a*/ 	.short	0x0000


	//----- nvinfo : EIATTR_MAXREG_COUNT
	.align		4
        /*001c*/ 	.byte	0x03, 0x1b
        /*001e*/ 	.short	0x00a8


	//----- nvinfo : EIATTR_MERCURY_ISA_VERSION
	.align		4
        /*0020*/ 	.byte	0x03, 0x5f
        /*0022*/ 	.short	0x0101


	//----- nvinfo : EIATTR_VRC_CTA_INIT_COUNT
	.align		4
        /*0024*/ 	.byte	0x02, 0x4a
	.zero		1
	.zero		1


	//----- nvinfo : EIATTR_EXIT_INSTR_OFFSETS
	.align		4
        /*0028*/ 	.byte	0x04, 0x1c
        /*002a*/ 	.short	(.L_508 - .L_507)


	//   ....[0]....
.L_507:
        /*002c*/ 	.word	0x00000010


	//----- nvinfo : EIATTR_MAX_THREADS
	.align		4
.L_508:
        /*0030*/ 	.byte	0x04, 0x05
        /*0032*/ 	.short	(.L_510 - .L_509)
.L_509:
        /*0034*/ 	.word	0x00000180
        /*0038*/ 	.word	0x00000001
        /*003c*/ 	.word	0x00000001


	//----- nvinfo : EIATTR_CBANK_PARAM_SIZE
	.align		4
.L_510:
        /*0040*/ 	.byte	0x03, 0x19
        /*0042*/ 	.short	0x0b80


	//----- nvinfo : EIATTR_PARAM_CBANK
	.align		4
        /*0044*/ 	.byte	0x04, 0x0a
        /*0046*/ 	.short	(.L_512 - .L_511)
	.align		4
.L_511:
        /*0048*/ 	.word	index@(.nv.constant0._ZN7cutlass13device_kernelIN5flash11enable_sm90INS1_16FlashAttnFwdSm90INS1_25CollectiveMainloopFwdSm90ILi2EN4cute5tupleIJNS5_1CILi1EEES8_S8_EEENS6_IJNS7_ILi128EEENS7_ILi112EEENS7_ILi192EEEEEELi192ENS_10bfloat16_tEfNS_4arch4Sm90ELb1ELb0ELb1ELb0ELb0ELb0ELb0ELb1ELb1ELb0ELb0ELb0EEENS1_21CollectiveEpilogueFwdINS6_IJSA_SC_SB_EEES9_SE_SG_Li256ELb0ELb0ELb0ELb0EEENS1_30DynamicPersistentTileSchedulerILi256ELi32ELb0ELb0ELb1EEEEEEEEEvNT_6ParamsE)
        /*004c*/ 	.short	0x0380
        /*004e*/ 	.short	0x0b80


	//----- nvinfo : EIATTR_SW_WAR
	.align		4
.L_512:
        /*0050*/ 	.byte	0x04, 0x36
        /*0052*/ 	.short	(.L_514 - .L_513)
.L_513:
        /*0054*/ 	.word	0x00000008
.L_514:


//--------------------- .nv.info._ZN7cutlass13device_kernelIN5flash11enable_sm90INS1_16FlashAttnFwdSm90INS1_25CollectiveMainloopFwdSm90ILi2EN4cute5tupleIJNS5_1CILi1EEES8_S8_EEENS6_IJNS7_ILi128EEENS7_ILi112EEENS7_ILi192EEEEEELi192ENS_10bfloat16_tEfNS_4arch4Sm90ELb1ELb0ELb1ELb1ELb0ELb0ELb0ELb1ELb1ELb0ELb0ELb0EEENS1_21CollectiveEpilogueFwdINS6_IJSA_SC_SB_EEES9_SE_SG_Li256ELb1ELb0ELb0ELb0EEENS1_36VarlenDynamicPersistentTileSchedulerILi128ELi112ELi256ELi32ELb0ELb0ELb1ELb1ELb1ELb1EEEEEEEEEvNT_6ParamsE --------------------------
	.section	.nv.info._ZN7cutlass13device_kernelIN5flash11enable_sm90INS1_16FlashAttnFwdSm90INS1_25CollectiveMainloopFwdSm90ILi2EN4cute5tupleIJNS5_1CILi1EEES8_S8_EEENS6_IJNS7_ILi128EEENS7_ILi112EEENS7_ILi192EEEEEELi192ENS_10bfloat16_tEfNS_4arch4Sm90ELb1ELb0ELb1ELb1ELb0ELb0ELb0ELb1ELb1ELb0ELb0ELb0EEENS1_21CollectiveEpilogueFwdINS6_IJSA_SC_SB_EEES9_SE_SG_Li256ELb1ELb0ELb0ELb0EEENS1_36VarlenDynamicPersistentTileSchedulerILi128ELi112ELi256ELi32ELb0ELb0ELb1ELb1ELb1ELb1EEEEEEEEEvNT_6ParamsE,"",@"SHT_CUDA_INFO"
	.sectionflags	@""
	.align	4


	//----- nvinfo : EIATTR_CUDA_API_VERSION
	.align		4
        /*0000*/ 	.byte	0x04, 0x37
        /*0002*/ 	.short	(.L_516 - .L_515)
.L_515:
        /*0004*/ 	.word	0x00000082


	//----- nvinfo : EIATTR_KPARAM_INFO
	.align		4
.L_516:
        /*0008*/ 	.byte	0x04, 0x17
        /*000a*/ 	.short	(.L_518 - .L_517)
.L_517:
        /*000c*/ 	.word	0x00000000
        /*0010*/ 	.short	0x0000
        /*0012*/ 	.short	0x0000
        /*0014*/ 	.byte	0x00, 0xf0, 0x01, 0x28


	//----- nvinfo : EIATTR_SPARSE_MMA_MASK
	.align		4
.L_518:
        /*0018*/ 	.byte	0x03, 0x50
        /*001a*/ 	.short	0x0000


	//----- nvinfo : EIATTR_MAXREG_COUNT
	.align		4
        /*001c*/ 	.byte	0x03, 0x1b
        /*001e*/ 	.short	0x00a8


	//----- nvinfo : EIATTR_MERCURY_ISA_VERSION
	.align		4
        /*0020*/ 	.byte	0x03, 0x5f
        /*0022*/ 	.short	0x0101


	//----- nvinfo : EIATTR_VRC_CTA_INIT_COUNT
	.align		4
        /*0024*/ 	.byte	0x02, 0x4a
	.zero		1
	.zero		1


	//----- nvinfo : EIATTR_EXIT_INSTR_OFFSETS
	.align		4
        /*0028*/ 	.byte	0x04, 0x1c
        /*002a*/ 	.short	(.L_520 - .L_519)


	//   ....[0]....
.L_519:
        /*002c*/ 	.word	0x00000010


	//----- nvinfo : EIATTR_MAX_THREADS
	.align		4
.L_520:
        /*0030*/ 	.byte	0x04, 0x05
        /*0032*/ 	.short	(.L_522 - .L_521)
.L_521:
        /*0034*/ 	.word	0x00000180
        /*0038*/ 	.word	0x00000001
        /*003c*/ 	.word	0x00000001


	//----- nvinfo : EIATTR_CBANK_PARAM_SIZE
	.align		4
.L_522:
        /*0040*/ 	.byte	0x03, 0x19
        /*0042*/ 	.short	0x0a00


	//----- nvinfo : EIATTR_PARAM_CBANK
	.align		4
        /*0044*/ 	.byte	0x04, 0x0a
        /*0046*/ 	.short	(.L_524 - .L_523)
	.align		4
.L_523:
        /*0048*/ 	.word	index@(.nv.constant0._ZN7cutlass13device_kernelIN5flash11enable_sm90INS1_16FlashAttnFwdSm90INS1_25CollectiveMainloopFwdSm90ILi2EN4cute5tupleIJNS5_1CILi1EEES8_S8_EEENS6_IJNS7_ILi128EEENS7_ILi112EEENS7_ILi192EEEEEELi192ENS_10bfloat16_tEfNS_4arch4Sm90ELb1ELb0ELb1ELb1ELb0ELb0ELb0ELb1ELb1ELb0ELb0ELb0EEENS1_21CollectiveEpilogueFwdINS6_IJSA_SC_SB_EEES9_SE_SG_Li256ELb1ELb0ELb0ELb0EEENS1_36VarlenDynamicPersistentTileSchedulerILi128ELi112ELi256ELi32ELb0ELb0ELb1ELb1ELb1ELb1EEEEEEEEEvNT_6ParamsE)
        /*004c*/ 	.short	0x0380
        /*004e*/ 	.short	0x0a00


	//----- nvinfo : EIATTR_SW_WAR
	.align		4
.L_524:
        /*0050*/ 	.byte	0x04, 0x36
        /*0052*/ 	.short	(.L_526 - .L_525)
.L_525:
        /*0054*/ 	.word	0x00000008
.L_526:


//--------------------- .nv.info._ZN7cutlass13device_kernelIN5flash11enable_sm90INS1_16FlashAttnFwdSm90INS1_25CollectiveMainloopFwdSm90ILi2EN4cute5tupleIJNS5_1CILi1EEES8_S8_EEENS6_IJNS7_ILi128EEENS7_ILi112EEENS7_ILi192EEEEEELi192ENS_10bfloat16_tEfNS_4arch4Sm90ELb1ELb0ELb1ELb1ELb0ELb1ELb0ELb1ELb1ELb0ELb0ELb0EEENS1_21CollectiveEpilogueFwdINS6_IJSA_SC_SB_EEES9_SE_SG_Li256ELb1ELb0ELb0ELb0EEENS1_36VarlenDynamicPersistentTileSchedulerILi128ELi112ELi256ELi32ELb0ELb0ELb1ELb1ELb1ELb1EEEEEEEEEvNT_6ParamsE --------------------------
	.section	.nv.info._ZN7cutlass13device_kernelIN5flash11enable_sm90INS1_16FlashAttnFwdSm90INS1_25CollectiveMainloopFwdSm90ILi2EN4cute5tupleIJNS5_1CILi1EEES8_S8_EEENS6_IJNS7_ILi128EEENS7_ILi112EEENS7_ILi192EEEEEELi192ENS_10bfloat16_tEfNS_4arch4Sm90ELb1ELb0ELb1ELb1ELb0ELb1ELb0ELb1ELb1ELb0ELb0ELb0EEENS1_21CollectiveEpilogueFwdINS6_IJSA_SC_SB_EEES9_SE_SG_Li256ELb1ELb0ELb0ELb0EEENS1_36VarlenDynamicPersistentTileSchedulerILi128ELi112ELi256ELi32ELb0ELb0ELb1ELb1ELb1ELb1EEEEEEEEEvNT_6ParamsE,"",@"SHT_CUDA_INFO"
	.sectionflags	@""
	.align	4


	//----- nvinfo : EIATTR_CUDA_API_VERSION
	.align		4
        /*0000*/ 	.byte	0x04, 0x37
        /*0002*/ 	.short	(.L_528 - .L_527)
.L_527:
        /*0004*/ 	.word	0x00000082


	//----- nvinfo : EIATTR_KPARAM_INFO
	.align		4
.L_528:
        /*0008*/ 	.byte	0x04, 0x17
        /*000a*/ 	.short	(.L_530 - .L_529)
.L_529:
        /*000c*/ 	.word	0x00000000
        /*0010*/ 	.short	0x0000
        /*0012*/ 	.short	0x0000
        /*0014*/ 	.byte	0x00, 0xf0, 0x01, 0x28


	//----- nvinfo : EIATTR_SPARSE_MMA_MASK
	.align		4
.L_530:
        /*0018*/ 	.byte	0x03, 0x50
        /*001a*/ 	.short	0x0000


	//----- nvinfo : EIATTR_MAXREG_COUNT
	.align		4
        /*001c*/ 	.byte	0x03, 0x1b
        /*001e*/ 	.short	0x00a8


	//----- nvinfo : EIATTR_MERCURY_ISA_VERSION
	.align		4
        /*0020*/ 	.byte	0x03, 0x5f
        /*0022*/ 	.short	0x0101


	//----- nvinfo : EIATTR_VRC_CTA_INIT_COUNT
	.align		4
        /*0024*/ 	.byte	0x02, 0x4a
	.zero		1
	.zero		1


	//----- nvinfo : EIATTR_EXIT_INSTR_OFFSETS
	.align		4
        /*0028*/ 	.byte	0x04, 0x1c
        /*002a*/ 	.short	(.L_532 - .L_531)


	//   ....[0]....
.L_531:
        /*002c*/ 	.word	0x00000010


	//----- nvinfo : EIATTR_MAX_THREADS
	.align		4
.L_532:
        /*0030*/ 	.byte	0x04, 0x05
        /*0032*/ 	.short	(.L_534 - .L_533)
.L_533:
        /*0034*/ 	.word	0x00000180
        /*0038*/ 	.word	0x00000001
        /*003c*/ 	.word	0x00000001


	//----- nvinfo : EIATTR_CBANK_PARAM_SIZE
	.align		4
.L_534:
        /*0040*/ 	.byte	0x03, 0x19
        /*0042*/ 	.short	0x0a00


	//----- nvinfo : EIATTR_PARAM_CBANK
	.align		4
        /*0044*/ 	.byte	0x04, 0x0a
        /*0046*/ 	.short	(.L_536 - .L_535)
	.align		4
.L_535:
        /*0048*/ 	.word	index@(.nv.constant0._ZN7cutlass13device_kernelIN5flash11enable_sm90INS1_16FlashAttnFwdSm90INS1_25CollectiveMainloopFwdSm90ILi2EN4cute5tupleIJNS5_1CILi1EEES8_S8_EEENS6_IJNS7_ILi128EEENS7_ILi112EEENS7_ILi192EEEEEELi192ENS_10bfloat16_tEfNS_4arch4Sm90ELb1ELb0ELb1ELb1ELb0ELb1ELb0ELb1ELb1ELb0ELb0ELb0EEENS1_21CollectiveEpilogueFwdINS6_IJSA_SC_SB_EEES9_SE_SG_Li256ELb1ELb0ELb0ELb0EEENS1_36VarlenDynamicPersistentTileSchedulerILi128ELi112ELi256ELi32ELb0ELb0ELb1ELb1ELb1ELb1EEEEEEEEEvNT_6ParamsE)
        /*004c*/ 	.short	0x0380
        /*004e*/ 	.short	0x0a00


	//----- nvinfo : EIATTR_SW_WAR
	.align		4
.L_536:
        /*0050*/ 	.byte	0x04, 0x36
        /*0052*/ 	.short	(.L_538 - .L_537)
.L_537:
        /*0054*/ 	.word	0x00000008
.L_538:


//--------------------- .nv.info._ZN7cutlass13device_kernelIN5flash11enable_sm90INS1_16FlashAttnFwdSm90INS1_25CollectiveMainloopFwdSm90ILi2EN4cute5tupleIJNS5_1CILi1EEES8_S8_EEENS6_IJNS7_ILi128EEENS7_ILi176EEESA_EEELi128ENS_10bfloat16_tEfNS_4arch4Sm90ELb0ELb0ELb1ELb0ELb0ELb0ELb0ELb1ELb1ELb0ELb0ELb0EEENS1_21CollectiveEpilogueFwdINS6_IJSA_SA_SB_EEES9_SD_SF_Li256ELb0ELb0ELb0ELb0EEENS1_29StaticPersistentTileSchedulerILb0EEEEEEEEEvNT_6ParamsE --------------------------
	.section	.nv.info._ZN7cutlass13device_kernelIN5flash11enable_sm90INS1_16FlashAttnFwdSm90INS1_25CollectiveMainloopFwdSm90ILi2EN4cute5tupleIJNS5_1CILi1EEES8_S8_EEENS6_IJNS7_ILi128EEENS7_ILi176EEESA_EEELi128ENS_10bfloat16_tEfNS_4arch4Sm90ELb0ELb0ELb1ELb0ELb0ELb0ELb0ELb1ELb1ELb0ELb0ELb0EEENS1_21CollectiveEpilogueFwdINS6_IJSA_SA_SB_EEES9_SD_SF_Li256ELb0ELb0ELb0ELb0EEENS1_29StaticPersistentTileSchedulerILb0EEEEEEEEEvNT_6ParamsE,"",@"SHT_CUDA_INFO"
	.sectionflags	@""
	.align	4


	//----- nvinfo : EIATTR_CUDA_API_VERSION
	.align		4
        /*0000*/ 	.byte	0x04, 0x37
        /*0002*/ 	.short	(.L_540 - .L_539)
.L_539:
        /*0004*/ 	.word	0x00000082


	//----- nvinfo : EIATTR_KPARAM_INFO
	.align		4
.L_540:
        /*0008*/ 	.byte	0x04, 0x17
        /*000a*/ 	.short	(.L_542 - .L_541)
.L_541:
        /*000c*/ 	.word	0x00000000
        /*0010*/ 	.short	0x0000
        /*0012*/ 	.short	0x0000
        /*0014*/ 	.byte	0x00, 0xf0, 0x01, 0x2e


	//----- nvinfo : EIATTR_SPARSE_MMA_MASK
	.align		4
.L_542:
        /*0018*/ 	.byte	0x03, 0x50
        /*001a*/ 	.short	0x0000


	//----- nvinfo : EIATTR_MAXREG_COUNT
	.align		4
        /*001c*/ 	.byte	0x03, 0x1b
        /*001e*/ 	.short	0x00a8


	//----- nvinfo : EIATTR_MERCURY_ISA_VERSION
	.align		4
        /*0020*/ 	.byte	0x03, 0x5f
        /*0022*/ 	.short	0x0101


	//----- nvinfo : EIATTR_VRC_CTA_INIT_COUNT
	.align		4
        /*0024*/ 	.byte	0x02, 0x4a
	.zero		1
	.zero		1


	//----- nvinfo : EIATTR_EXIT_INSTR_OFFSETS
	.align		4
        /*0028*/ 	.byte	0x04, 0x1c
        /*002a*/ 	.short	(.L_544 - .L_543)


	//   ....[0]....
.L_543:
        /*002c*/ 	.word	0x00000010


	//----- nvinfo : EIATTR_MAX_THREADS
	.align		4
.L_544:
        /*0030*/ 	.byte	0x04, 0x05
        /*0032*/ 	.short	(.L_546 - .L_545)
.L_545:
        /*0034*/ 	.word	0x00000180
        /*0038*/ 	.word	0x00000001
        /*003c*/ 	.word	0x00000001


	//----- nvinfo : EIATTR_CBANK_PARAM_SIZE
	.align		4
.L_546:
        /*0040*/ 	.byte	0x03, 0x19
        /*0042*/ 	.short	0x0b80


	//----- nvinfo : EIATTR_PARAM_CBANK
	.align		4
        /*0044*/ 	.byte	0x04, 0x0a
        /*0046*/ 	.short	(.L_548 - .L_547)
	.align		4
.L_547:
        /*0048*/ 	.word	index@(.nv.constant0._ZN7cutlass13device_kernelIN5flash11enable_sm90INS1_16FlashAttnFwdSm90INS1_25CollectiveMainloopFwdSm90ILi2EN4cute5tupleIJNS5_1CILi1EEES8_S8_EEENS6_IJNS7_ILi128EEENS7_ILi176EEESA_EEELi128ENS_10bfloat16_tEfNS_4arch4Sm90ELb0ELb0ELb1ELb0ELb0ELb0ELb0ELb1ELb1ELb0ELb0ELb0EEENS1_21CollectiveEpilogueFwdINS6_IJSA_SA_SB_EEES9_SD_SF_Li256ELb0ELb0ELb0ELb0EEENS1_29StaticPersistentTileSchedulerILb0EEEEEEEEEvNT_6ParamsE)
        /*004c*/ 	.short	0x0380
        /*004e*/ 	.short	0x0b80


	//----- nvinfo : EIATTR_SW_WAR
	.align		4
.L_548:
        /*0050*/ 	.byte	0x04, 0x36
        /*0052*/ 	.short	(.L_550 - .L_549)
.L_549:
        /*0054*/ 	.word	0x00000008
.L_550:


//--------------------- .nv.info._ZN7cutlass13device_kernelIN5flash11enable_sm90INS1_16FlashAttnFwdSm90INS1_25CollectiveMainloopFwdSm90ILi2EN4cute5tupleIJNS5_1CILi2EEENS7_ILi1EEES9_EEENS6_IJNS7_ILi128EEENS7_ILi176EEESB_EEELi128ENS_10bfloat16_tEfNS_4arch4Sm90ELb0ELb0ELb1ELb0ELb0ELb0ELb0ELb1ELb1ELb0ELb0ELb0EEENS1_21CollectiveEpilogueFwdINS6_IJSB_SB_SC_EEESA_SE_SG_Li256ELb0ELb0ELb0ELb0EEENS1_29StaticPersistentTileSchedulerILb0EEEEEEEEEvNT_6ParamsE --------------------------
	.section	.nv.info._ZN7cutlass13device_kernelIN5flash11enable_sm90INS1_16FlashAttnFwdSm90INS1_25CollectiveMainloopFwdSm90ILi2EN4cute5tupleIJNS5_1CILi2EEENS7_ILi1EEES9_EEENS6_IJNS7_ILi128EEENS7_ILi176EEESB_EEELi128ENS_10bfloat16_tEfNS_4arch4Sm90ELb0ELb0ELb1ELb0ELb0ELb0ELb0ELb1ELb1ELb0ELb0ELb0EEENS1_21CollectiveEpilogueFwdINS6_IJSB_SB_SC_EEESA_SE_SG_Li256ELb0ELb0ELb0ELb0EEENS1_29StaticPersistentTileSchedulerILb0EEEEEEEEEvNT_6ParamsE,"",@"SHT_CUDA_INFO"
	.sectionflags	@""
	.align	4


	//----- nvinfo : EIATTR_CUDA_API_VERSION
	.align		4
        /*0000*/ 	.byte	0x04, 0x37
        /*0002*/ 	.short	(.L_552 - .L_551)
.L_551:
        /*0004*/ 	.word	0x00000082


	//----- nvinfo : EIATTR_KPARAM_INFO
	.align		4
.L_552:
        /*0008*/ 	.byte	0x04, 0x17
        /*000a*/ 	.short	(.L_554 - .L_553)
.L_553:
        /*000c*/ 	.word	0x00000000
        /*0010*/ 	.short	0x0000
        /*0012*/ 	.short	0x0000
        /*0014*/ 	.byte	0x00, 0xf0, 0x01, 0x2e


	//----- nvinfo : EIATTR_SPARSE_MMA_MASK
	.align		4
.L_554:
        /*0018*/ 	.byte	0x03, 0x50
        /*001a*/ 	.short	0x0000


	//----- nvinfo : EIATTR_MAXREG_COUNT
	.align		4
        /*001c*/ 	.byte	0x03, 0x1b
        /*001e*/ 	.short	0x00a8


	//----- nvinfo : EIATTR_MERCURY_ISA_VERSION
	.align		4
        /*0020*/ 	.byte	0x03, 0x5f
        /*0022*/ 	.short	0x0101


	//----- nvinfo : EIATTR_VRC_CTA_INIT_COUNT
	.align		4
        /*0024*/ 	.byte	0x02, 0x4a
	.zero		1
	.zero		1


	//----- nvinfo : EIATTR_EXIT_INSTR_OFFSETS
	.align		4
        /*0028*/ 	.byte	0x04, 0x1c
        /*002a*/ 	.short	(.L_556 - .L_555)


	//   ....[0]....
.L_555:
        /*002c*/ 	.word	0x00000010


	//----- nvinfo : EIATTR_MAX_THREADS
	.align		4
.L_556:
        /*0030*/ 	.byte	0x04, 0x05
        /*0032*/ 	.short	(.L_558 - .L_557)
.L_557:
        /*0034*/ 	.word	0x00000180
        /*0038*/ 	.word	0x00000001
        /*003c*/ 	.word	0x00000001


	//----- nvinfo : EIATTR_CBANK_PARAM_SIZE
	.align		4
.L_558:
        /*0040*/ 	.byte	0x03, 0x19
        /*0042*/ 	.short	0x0b80


	//----- nvinfo : EIATTR_PARAM_CBANK
	.align		4
        /*0044*/ 	.byte	0x04, 0x0a
        /*0046*/ 	.short	(.L_560 - .L_559)
	.align		4
.L_559:
        /*0048*/ 	.word	index@(.nv.constant0._ZN7cutlass13device_kernelIN5flash11enable_sm90INS1_16FlashAttnFwdSm90INS1_25CollectiveMainloopFwdSm90ILi2EN4cute5tupleIJNS5_1CILi2EEENS7_ILi1EEES9_EEENS6_IJNS7_ILi128EEENS7_ILi176EEESB_EEELi128ENS_10bfloat16_tEfNS_4arch4Sm90ELb0ELb0ELb1ELb0ELb0ELb0ELb0ELb1ELb1ELb0ELb0ELb0EEENS1_21CollectiveEpilogueFwdINS6_IJSB_SB_SC_EEESA_SE_SG_Li256ELb0ELb0ELb0ELb0EEENS1_29StaticPersistentTileSchedulerILb0EEEEEEEEEvNT_6ParamsE)
        /*004c*/ 	.short	0x0380
        /*004e*/ 	.short	0x0b80


	//----- nvinfo : EIATTR_SW_WAR
	.align		4
.L_560:
        /*0050*/ 	.byte	0x04, 0x36
        /*0052*/ 	.short	(.L_562 - .L_561)
.L_561:
        /*0054*/ 	.word	0x00000008
.L_562:


//--------------------- .nv.info._ZN7cutlass13device_kernelIN5flash11enable_sm90INS1_16FlashAttnFwdSm90INS1_25CollectiveMainloopFwdSm90ILi2EN4cute5tupleIJNS5_1CILi1EEES8_S8_EEENS6_IJNS7_ILi128EEENS7_ILi176EEESA_EEELi128ENS_10bfloat16_tEfNS_4arch4Sm90ELb0ELb0ELb1ELb1ELb0ELb0ELb0ELb1ELb1ELb0ELb0ELb0EEENS1_21CollectiveEpilogueFwdINS6_IJSA_SA_SB_EEES9_SD_SF_Li256ELb1ELb0ELb0ELb0EEENS1_36VarlenDynamicPersistentTileSchedulerILi128ELi176ELi256ELi32ELb0ELb0ELb1ELb0ELb1ELb1EEEEEEEEEvNT_6ParamsE --------------------------
	.section	.nv.info._ZN7cutlass13device_kernelIN5flash11enable_sm90INS1_16FlashAttnFwdSm90INS1_25CollectiveMainloopFwdSm90ILi2EN4cute5tupleIJNS5_1CILi1EEES8_S8_EEENS6_IJNS7_ILi128EEENS7_ILi176EEESA_EEELi128ENS_10bfloat16_tEfNS_4arch4Sm90ELb0ELb0ELb1ELb1ELb0ELb0ELb0ELb1ELb1ELb0ELb0ELb0EEENS1_21CollectiveEpilogueFwdINS6_IJSA_SA_SB_EEES9_SD_SF_Li256ELb1ELb0ELb0ELb0EEENS1_36VarlenDynamicPersistentTileSchedulerILi128ELi176ELi256ELi32ELb0ELb0ELb1ELb0ELb1ELb1EEEEEEEEEvNT_6ParamsE,"",@"SHT_CUDA_INFO"
	.sectionflags	@""
	.align	4


	//----- nvinfo : EIATTR_CUDA_API_VERSION
	.align		4
        /*0000*/ 	.byte	0x04, 0x37
        /*0002*/ 	.short	(.L_564 - .L_563)
.L_563:
        /*0004*/ 	.word	0x00000082


	//----- nvinfo : EIATTR_KPARAM_INFO
	.align		4
.L_564:
        /*0008*/ 	.byte	0x04, 0x17
        /*000a*/ 	.short	(.L_566 - .L_565)
.L_565:
        /*000c*/ 	.word	0x00000000
        /*0010*/ 	.short	0x0000
        /*0012*/ 	.short	0x0000
        /*0014*/ 	.byte	0x00, 0xf0, 0x01, 0x28


	//----- nvinfo : EIATTR_SPARSE_MMA_MASK
	.align		4
.L_566:
        /*0018*/ 	.byte	0x03, 0x50
        /*001a*/ 	.short	0x0000


	//----- nvinfo : EIATTR_MAXREG_COUNT
	.align		4
        /*001c*/ 	.byte	0x03, 0x1b
        /*001e*/ 	.short	0x00a8


	//----- nvinfo : EIATTR_MERCURY_ISA_VERSION
	.align		4
        /*0020*/ 	.byte	0x03, 0x5f
        /*0022*/ 	.short	0x0101


	//----- nvinfo : EIATTR_VRC_CTA_INIT_COUNT
	.align		4
        /*0024*/ 	.byte	0x02, 0x4a
	.zero		1
	.zero		1


	//----- nvinfo : EIATTR_EXIT_INSTR_OFFSETS
	.align		4
        /*0028*/ 	.byte	0x04, 0x1c
        /*002a*/ 	.short	(.L_568 - .L_567)


	//   ....[0]....
.L_567:
        /*002c*/ 	.word	0x00000010


	//----- nvinfo : EIATTR_MAX_THREADS
	.align		4
.L_568:
        /*0030*/ 	.byte	0x04, 0x05
        /*0032*/ 	.short	(.L_570 - .L_569)
.L_569:
        /*0034*/ 	.word	0x00000180
        /*0038*/ 	.word	0x00000001
        /*003c*/ 	.word	0x00000001


	//----- nvinfo : EIATTR_CBANK_PARAM_SIZE
	.align		4
.L_570:
        /*0040*/ 	.byte	0x03, 0x19
        /*0042*/ 	.short	0x0a00


	//----- nvinfo : EIATTR_PARAM_CBANK
	.align		4
        /*0044*/ 	.byte	0x04, 0x0a
        /*0046*/ 	.short	(.L_572 - .L_571)
	.align		4
.L_571:
        /*0048*/ 	.word	index@(.nv.constant0._ZN7cutlass13device_kernelIN5flash11enable_sm90INS1_16FlashAttnFwdSm90INS1_25CollectiveMainloopFwdSm90ILi2EN4cute5tupleIJNS5_1CILi1EEES8_S8_EEENS6_IJNS7_ILi128EEENS7_ILi176EEESA_EEELi128ENS_10bfloat16_tEfNS_4arch4Sm90ELb0ELb0ELb1ELb1ELb0ELb0ELb0ELb1ELb1ELb0ELb0ELb0EEENS1_21CollectiveEpilogueFwdINS6_IJSA_SA_SB_EEES9_SD_SF_Li256ELb1ELb0ELb0ELb0EEENS1_36VarlenDynamicPersistentTileSchedulerILi128ELi176ELi256ELi32ELb0ELb0ELb1ELb0ELb1ELb1EEEEEEEEEvNT_6ParamsE)
        /*004c*/ 	.short	0x0380
        /*004e*/ 	.short	0x0a00


	//----- nvinfo : EIATTR_SW_WAR
	.align		4
.L_572:
        /*0050*/ 	.byte	0x04, 0x36
        /*0052*/ 	.short	(.L_574 - .L_573)
.L_573:
        /*0054*/ 	.word	0x00000008
.L_574:


//--------------------- .nv.info._ZN7cutlass13device_kernelIN5flash11enable_sm90INS1_16FlashAttnFwdSm90INS1_25CollectiveMainloopFwdSm90ILi2EN4cute5tupleIJNS5_1CILi1EEES8_S8_EEENS6_IJNS7_ILi128EEENS7_ILi176EEESA_EEELi128ENS_10bfloat16_tEfNS_4arch4Sm90ELb0ELb0ELb1ELb1ELb0ELb1ELb0ELb1ELb1ELb0ELb0ELb0EEENS1_21CollectiveEpilogueFwdINS6_IJSA_SA_SB_EEES9_SD_SF_Li256ELb1ELb0ELb0ELb0EEENS1_36VarlenDynamicPersistentTileSchedulerILi128ELi176ELi256ELi32ELb0ELb0ELb1ELb0ELb1ELb1EEEEEEEEEvNT_6ParamsE --------------------------
	.section	.nv.info._ZN7cutlass13device_kernelIN5flash11enable_sm90INS1_16FlashAttnFwdSm90INS1_25CollectiveMainloopFwdSm90ILi2EN4cute5tupleIJNS5_1CILi1EEES8_S8_EEENS6_IJNS7_ILi128EEENS7_ILi176EEESA_EEELi128ENS_10bfloat16_tEfNS_4arch4Sm90ELb0ELb0ELb1ELb1ELb0ELb1ELb0ELb1ELb1ELb0ELb0ELb0EEENS1_21CollectiveEpilogueFwdINS6_IJSA_SA_SB_EEES9_SD_SF_Li256ELb1ELb0ELb0ELb0EEENS1_36VarlenDynamicPersistentTileSchedulerILi128ELi176ELi256ELi32ELb0ELb0ELb1ELb0ELb1ELb1EEEEEEEEEvNT_6ParamsE,"",@"SHT_CUDA_INFO"
	.sectionflags	@""
	.align	4


	//----- nvinfo : EIATTR_CUDA_API_VERSION
	.align		4
        /*0000*/ 	.byte	0x04, 0x37
        /*0002*/ 	.short	(.L_576 - .L_575)
.L_575:
        /*0004*/ 	.word	0x00000082


	//----- nvinfo : EIATTR_KPARAM_INFO
	.align		4
.L_576:
        /*0008*/ 	.byte	0x04, 0x17
        /*000a*/ 	.short	(.L_578 - .L_577)
.L_577:
        /*000c*/ 	.word	0x00000000
        /*0010*/ 	.short	0x0000
        /*0012*/ 	.short	0x0000
        /*0014*/ 	.byte	0x00, 0xf0, 0x01, 0x28


	//----- nvinfo : EIATTR_SPARSE_MMA_MASK
	.align		4
.L_578:
        /*0018*/ 	.byte	0x03, 0x50
        /*001a*/ 	.short	0x0000


	//----- nvinfo : EIATTR_MAXREG_COUNT
	.align		4
        /*001c*/ 	.byte	0x03, 0x1b
        /*001e*/ 	.short	0x00a8


	//----- nvinfo : EIATTR_MERCURY_ISA_VERSION
	.align		4
        /*0020*/ 	.byte	0x03, 0x5f
        /*0022*/ 	.short	0x0101


	//----- nvinfo : EIATTR_VRC_CTA_INIT_COUNT
	.align		4
        /*0024*/ 	.byte	0x02, 0x4a
	.zero		1
	.zero		1


	//----- nvinfo : EIATTR_EXIT_INSTR_OFFSETS
	.align		4
        /*0028*/ 	.byte	0x04, 0x1c
        /*002a*/ 	.short	(.L_580 - .L_579)


	//   ....[0]....
.L_579:
        /*002c*/ 	.word	0x00000010


	//----- nvinfo : EIATTR_MAX_THREADS
	.align		4
.L_580:
        /*0030*/ 	.byte	0x04, 0x05
        /*0032*/ 	.short	(.L_582 - .L_581)
.L_581:
        /*0034*/ 	.word	0x00000180
        /*0038*/ 	.word	0x00000001
        /*003c*/ 	.word	0x00000001


	//----- nvinfo : EIATTR_CBANK_PARAM_SIZE
	.align		4
.L_582:
        /*0040*/ 	.byte	0x03, 0x19
        /*0042*/ 	.short	0x0a00


	//----- nvinfo : EIATTR_PARAM_CBANK
	.align		4
        /*0044*/ 	.byte	0x04, 0x0a
        /*0046*/ 	.short	(.L_584 - .L_583)
	.align		4
.L_583:
        /*0048*/ 	.word	index@(.nv.constant0._ZN7cutlass13device_kernelIN5flash11enable_sm90INS1_16FlashAttnFwdSm90INS1_25CollectiveMainloopFwdSm90ILi2EN4cute5tupleIJNS5_1CILi1EEES8_S8_EEENS6_IJNS7_ILi128EEENS7_ILi176EEESA_EEELi128ENS_10bfloat16_tEfNS_4arch4Sm90ELb0ELb0ELb1ELb1ELb0ELb1ELb0ELb1ELb1ELb0ELb0ELb0EEENS1_21CollectiveEpilogueFwdINS6_IJSA_SA_SB_EEES9_SD_SF_Li256ELb1ELb0ELb0ELb0EEENS1_36VarlenDynamicPersistentTileSchedulerILi128ELi176ELi256ELi32ELb0ELb0ELb1ELb0ELb1ELb1EEEEEEEEEvNT_6ParamsE)
        /*004c*/ 	.short	0x0380
        /*004e*/ 	.short	0x0a00


	//----- nvinfo : EIATTR_SW_WAR
	.align		4
.L_584:
        /*0050*/ 	.byte	0x04, 0x36
        /*0052*/ 	.short	(.L_586 - .L_585)
.L_585:
        /*0054*/ 	.word	0x00000008
.L_586:


//--------------------- .nv.info._ZN7cutlass13device_kernelIN5flash11enable_sm90INS1_16FlashAttnFwdSm90INS1_25CollectiveMainloopFwdSm90ILi2EN4cute5tupleIJNS5_1CILi1EEES8_S8_EEENS6_IJNS7_ILi128EEESA_SA_EEELi128ENS_10bfloat16_tEfNS_4arch4Sm90ELb0ELb1ELb1ELb0ELb0ELb0ELb0ELb1ELb1ELb0ELb0ELb0EEENS1_21CollectiveEpilogueFwdISB_S9_SC_SE_Li256ELb0ELb0ELb0ELb0EEENS1_30DynamicPersistentTileSchedulerILi256ELi32ELb0ELb0ELb1EEEEEEEEEvNT_6ParamsE --------------------------
	.section	.nv.info._ZN7cutlass13device_kernelIN5flash11enable_sm90INS1_16FlashAttnFwdSm90INS1_25CollectiveMainloopFwdSm90ILi2EN4cute5tupleIJNS5_1CILi1EEES8_S8_EEENS6_IJNS7_ILi128EEESA_SA_EEELi128ENS_10bfloat16_tEfNS_4arch4Sm90ELb0ELb1ELb1ELb0ELb0ELb0ELb0ELb1ELb1ELb0ELb0ELb0EEENS1_21CollectiveEpilogueFwdISB_S9_SC_SE_Li256ELb0ELb0ELb0ELb0EEENS1_30DynamicPersistentTileSchedulerILi256ELi32ELb0ELb0ELb1EEEEEEEEEvNT_6ParamsE,"",@"SHT_CUDA_INFO"
	.sectionflags	@""
	.align	4


	//----- nvinfo : EIATTR_CUDA_API_VERSION
	.align		4
        /*0000*/ 	.byte	0x04, 0x37
        /*0002*/ 	.short	(.L_588 - .L_587)
.L_587:
        /*0004*/ 	.word	0x00000082


	//----- nvinfo : EIATTR_KPARAM_INFO
	.align		4
.L_588:
        /*0008*/ 	.byte	0x04, 0x17
        /*000a*/ 	.short	(.L_590 - .L_589)
.L_589:
        /*000c*/ 	.word	0x00000000
        /*0010*/ 	.short	0x0000
        /*0012*/ 	.short	0x0000
        /*0014*/ 	.byte	0x00, 0xf0, 0x01, 0x2e


	//----- nvinfo : EIATTR_SPARSE_MMA_MASK
	.align		4
.L_590:
        /*0018*/ 	.byte	0x03, 0x50
        /*001a*/ 	.short	0x0000


	//----- nvinfo : EIATTR_MAXREG_COUNT
	.align		4
        /*001c*/ 	.byte	0x03, 0x1b
        /*001e*/ 	.short	0x00a8


	//----- nvinfo : EIATTR_MERCURY_ISA_VERSION
	.align		4
        /*0020*/ 	.byte	0x03, 0x5f
        /*0022*/ 	.short	0x0101


	//----- nvinfo : EIATTR_VRC_CTA_INIT_COUNT
	.align		4
        /*0024*/ 	.byte	0x02, 0x4a
	.zero		1
	.zero		1


	//----- nvinfo : EIATTR_EXIT_INSTR_OFFSETS
	.align		4
        /*0028*/ 	.byte	0x04, 0x1c
        /*002a*/ 	.short	(.L_592 - .L_591)


	//   ....[0]....
.L_591:
        /*002c*/ 	.word	0x00000010


	//----- nvinfo : EIATTR_MAX_THREADS
	.align		4
.L_592:
        /*0030*/ 	.byte	0x04, 0x05
        /*0032*/ 	.short	(.L_594 - .L_593)
.L_593:
        /*0034*/ 	.word	0x00000180
        /*0038*/ 	.word	0x00000001
        /*003c*/ 	.word	0x00000001


	//----- nvinfo : EIATTR_CBANK_PARAM_SIZE
	.align		4
.L_594:
        /*0040*/ 	.byte	0x03, 0x19
        /*0042*/ 	.short	0x0b80


	//----- nvinfo : EIATTR_PARAM_CBANK
	.align		4
        /*0044*/ 	.byte	0x04, 0x0a
        /*0046*/ 	.short	(.L_596 - .L_595)
	.align		4
.L_595:
        /*0048*/ 	.word	index@(.nv.constant0._ZN7cutlass13device_kernelIN5flash11enable_sm90INS1_16FlashAttnFwdSm90INS1_25CollectiveMainloopFwdSm90ILi2EN4cute5tupleIJNS5_1CILi1EEES8_S8_EEENS6_IJNS7_ILi128EEESA_SA_EEELi128ENS_10bfloat16_tEfNS_4arch4Sm90ELb0ELb1ELb1ELb0ELb0ELb0ELb0ELb1ELb1ELb0ELb0ELb0EEENS1_21CollectiveEpilogueFwdISB_S9_SC_SE_Li256ELb0ELb0ELb0ELb0EEENS1_30DynamicPersistentTileSchedulerILi256ELi32ELb0ELb0ELb1EEEEEEEEEvNT_6ParamsE)
        /*004c*/ 	.short	0x0380
        /*004e*/ 	.short	0x0b80


	//----- nvinfo : EIATTR_SW_WAR
	.align		4
.L_596:
        /*0050*/ 	.byte	0x04, 0x36
        /*0052*/ 	.short	(.L_598 - .L_597)
.L_597:
        /*0054*/ 	.word	0x00000008
.L_598:


//--------------------- .nv.info._ZN7cutlass13device_kernelIN5flash11enable_sm90INS1_16FlashAttnFwdSm90INS1_25CollectiveMainloopFwdSm90ILi2EN4cute5tupleIJNS5_1CILi1EEES8_S8_EEENS6_IJNS7_ILi128EEESA_SA_EEELi128ENS_10bfloat16_tEfNS_4arch4Sm90ELb0ELb1ELb1ELb1ELb0ELb0ELb0ELb1ELb1ELb0ELb0ELb0EEENS1_21CollectiveEpilogueFwdISB_S9_SC_SE_Li256ELb1ELb0ELb0ELb0EEENS1_36VarlenDynamicPersistentTileSchedulerILi128ELi128ELi256ELi32ELb0ELb0ELb1ELb1ELb0ELb1EEEEEEEEEvNT_6ParamsE --------------------------
	.section	.nv.info._ZN7cutlass13device_kernelIN5flash11enable_sm90INS1_16FlashAttnFwdSm90INS1_25CollectiveMainloopFwdSm90ILi2EN4cute5tupleIJNS5_1CILi1EEES8_S8_EEENS6_IJNS7_ILi128EEESA_SA_EEELi128ENS_10bfloat16_tEfNS_4arch4Sm90ELb0ELb1ELb1ELb1ELb0ELb0ELb0ELb1ELb1ELb0ELb0ELb0EEENS1_21CollectiveEpilogueFwdISB_S9_SC_SE_Li256ELb1ELb0ELb0ELb0EEENS1_36VarlenDynamicPersistentTileSchedulerILi128ELi128ELi256ELi32ELb0ELb0ELb1ELb1ELb0ELb1EEEEEEEEEvNT_6ParamsE,"",@"SHT_CUDA_INFO"
	.sectionflags	@""
	.align	4


	//----- nvinfo : EIATTR_CUDA_API_VERSION
	.align		4
        /*0000*/ 	.byte	0x04, 0x37
        /*0002*/ 	.short	(.L_600 - .L_599)
.L_599:
        /*0004*/ 	.word	0x00000082


	//----- nvinfo : EIATTR_KPARAM_INFO
	.align		4
.L_600:
        /*0008*/ 	.byte	0x04, 0x17
        /*000a*/ 	.short	(.L_602 - .L_601)
.L_601:
        /*000c*/ 	.word	0x00000000
        /*0010*/ 	.short	0x0000
        /*0012*/ 	.short	0x0000
        /*0014*/ 	.byte	0x00, 0xf0, 0x01, 0x28


	//----- nvinfo : EIATTR_SPARSE_MMA_MASK
	.align		4
.L_602:
        /*0018*/ 	.byte	0x03, 0x50
        /*001a*/ 	.short	0x0000


	//----- nvinfo : EIATTR_MAXREG_COUNT
	.align		4
        /*001c*/ 	.byte	0x03, 0x1b
        /*001e*/ 	.short	0x00a8


	//----- nvinfo : EIATTR_MERCURY_ISA_VERSION
	.align		4
        /*0020*/ 	.byte	0x03, 0x5f
        /*0022*/ 	.short	0x0101


	//----- nvinfo : EIATTR_VRC_CTA_INIT_COUNT
	.align		4
        /*0024*/ 	.byte	0x02, 0x4a
	.zero		1
	.zero		1


	//----- nvinfo : EIATTR_EXIT_INSTR_OFFSETS
	.align		4
        /*0028*/ 	.byte	0x04, 0x1c
        /*002a*/ 	.short	(.L_604 - .L_603)


	//   ....[0]....
.L_603:
        /*002c*/ 	.word	0x00000010


	//----- nvinfo : EIATTR_MAX_THREADS
	.align		4
.L_604:
        /*0030*/ 	.byte	0x04, 0x05
        /*0032*/ 	.short	(.L_606 - .L_605)
.L_605:
        /*0034*/ 	.word	0x00000180
        /*0038*/ 	.word	0x00000001
        /*003c*/ 	.word	0x00000001


	//----- nvinfo : EIATTR_CBANK_PARAM_SIZE
	.align		4
.L_606:
        /*0040*/ 	.byte	0x03, 0x19
        /*0042*/ 	.short	0x0a00


	//----- nvinfo : EIATTR_PARAM_CBANK
	.align		4
        /*0044*/ 	.byte	0x04, 0x0a
        /*0046*/ 	.short	(.L_608 - .L_607)
	.align		4
.L_607:
        /*0048*/ 	.word	index@(.nv.constant0._ZN7cutlass13device_kernelIN5flash11enable_sm90INS1_16FlashAttnFwdSm90INS1_25CollectiveMainloopFwdSm90ILi2EN4cute5tupleIJNS5_1CILi1EEES8_S8_EEENS6_IJNS7_ILi128EEESA_SA_EEELi128ENS_10bfloat16_tEfNS_4arch4Sm90ELb0ELb1ELb1ELb1ELb0ELb0ELb0ELb1ELb1ELb0ELb0ELb0EEENS1_21CollectiveEpilogueFwdISB_S9_SC_SE_Li256ELb1ELb0ELb0ELb0EEENS1_36VarlenDynamicPersistentTileSchedulerILi128ELi128ELi256ELi32ELb0ELb0ELb1ELb1ELb0ELb1EEEEEEEEEvNT_6ParamsE)
        /*004c*/ 	.short	0x0380
        /*004e*/ 	.short	0x0a00


	//----- nvinfo : EIATTR_SW_WAR
	.align		4
.L_608:
        /*0050*/ 	.byte	0x04, 0x36
        /*0052*/ 	.short	(.L_610 - .L_609)
.L_609:
        /*0054*/ 	.word	0x00000008
.L_610:


//--------------------- .nv.info._ZN7cutlass13device_kernelIN5flash11enable_sm90INS1_16FlashAttnFwdSm90INS1_25CollectiveMainloopFwdSm90ILi2EN4cute5tupleIJNS5_1CILi1EEES8_S8_EEENS6_IJNS7_ILi128EEESA_SA_EEELi128ENS_10bfloat16_tEfNS_4arch4Sm90ELb0ELb1ELb1ELb1ELb0ELb1ELb0ELb1ELb1ELb0ELb0ELb0EEENS1_21CollectiveEpilogueFwdISB_S9_SC_SE_Li256ELb1ELb0ELb0ELb0EEENS1_36VarlenDynamicPersistentTileSchedulerILi128ELi128ELi256ELi32ELb0ELb0ELb1ELb1ELb0ELb1EEEEEEEEEvNT_6ParamsE --------------------------
	.section	.nv.info._ZN7cutlass13device_kernelIN5flash11enable_sm90INS1_16FlashAttnFwdSm90INS1_25CollectiveMainloopFwdSm90ILi2EN4cute5tupleIJNS5_1CILi1EEES8_S8_EEENS6_IJNS7_ILi128EEESA_SA_EEELi128ENS_10bfloat16_tEfNS_4arch4Sm90ELb0ELb1ELb1ELb1ELb0ELb1ELb0ELb1ELb1ELb0ELb0ELb0EEENS1_21CollectiveEpilogueFwdISB_S9_SC_SE_Li256ELb1ELb0ELb0ELb0EEENS1_36VarlenDynamicPersistentTileSchedulerILi128ELi128ELi256ELi32ELb0ELb0ELb1ELb1ELb0ELb1EEEEEEEEEvNT_6ParamsE,"",@"SHT_CUDA_INFO"
	.sectionflags	@""
	.align	4


	//----- nvinfo : EIATTR_CUDA_API_VERSION
	.align		4
        /*0000*/ 	.byte	0x04, 0x37
        /*0002*/ 	.short	(.L_612 - .L_611)
.L_611:
        /*0004*/ 	.word	0x00000082


	//----- nvinfo : EIATTR_KPARAM_INFO
	.align		4
.L_612:
        /*0008*/ 	.byte	0x04, 0x17
        /*000a*/ 	.short	(.L_614 - .L_613)
.L_613:
        /*000c*/ 	.word	0x00000000
        /*0010*/ 	.short	0x0000
        /*0012*/ 	.short	0x0000
        /*0014*/ 	.byte	0x00, 0xf0, 0x01, 0x28


	//----- nvinfo : EIATTR_SPARSE_MMA_MASK
	.align		4
.L_614:
        /*0018*/ 	.byte	0x03, 0x50
        /*001a*/ 	.short	0x0000


	//----- nvinfo : EIATTR_MAXREG_COUNT
	.align		4
        /*001c*/ 	.byte	0x03, 0x1b
        /*001e*/ 	.short	0x00a8


	//----- nvinfo : EIATTR_MERCURY_ISA_VERSION
	.align		4
        /*0020*/ 	.byte	0x03, 0x5f
        /*0022*/ 	.short	0x0101


	//----- nvinfo : EIATTR_VRC_CTA_INIT_COUNT
	.align		4
        /*0024*/ 	.byte	0x02, 0x4a
	.zero		1
	.zero		1


	//----- nvinfo : EIATTR_EXIT_INSTR_OFFSETS
	.align		4
        /*0028*/ 	.byte	0x04, 0x1c
        /*002a*/ 	.short	(.L_616 - .L_615)


	//   ....[0]....
.L_615:
        /*002c*/ 	.word	0x00000010


	//----- nvinfo : EIATTR_MAX_THREADS
	.align		4
.L_616:
        /*0030*/ 	.byte	0x04, 0x05
        /*0032*/ 	.short	(.L_618 - .L_617)
.L_617:
        /*0034*/ 	.word	0x00000180
        /*0038*/ 	.word	0x00000001
        /*003c*/ 	.word	0x00000001


	//----- nvinfo : EIATTR_CBANK_PARAM_SIZE
	.align		4
.L_618:
        /*0040*/ 	.byte	0x03, 0x19
        /*0042*/ 	.short	0x0a00


	//----- nvinfo : EIATTR_PARAM_CBANK
	.align		4
        /*0044*/ 	.byte	0x04, 0x0a
        /*0046*/ 	.short	(.L_620 - .L_619)
	.align		4
.L_619:
        /*0048*/ 	.word	index@(.nv.constant0._ZN7cutlass13device_kernelIN5flash11enable_sm90INS1_16FlashAttnFwdSm90INS1_25CollectiveMainloopFwdSm90ILi2EN4cute5tupleIJNS5_1CILi1EEES8_S8_EEENS6_IJNS7_ILi128EEESA_SA_EEELi128ENS_10bfloat16_tEfNS_4arch4Sm90ELb0ELb1ELb1ELb1ELb0ELb1ELb0ELb1ELb1ELb0ELb0ELb0EEENS1_21CollectiveEpilogueFwdISB_S9_SC_SE_Li256ELb1ELb0ELb0ELb0EEENS1_36VarlenDynamicPersistentTileSchedulerILi128ELi128ELi256ELi32ELb0ELb0ELb1ELb1ELb0ELb1EEEEEEEEEvNT_6ParamsE)
        /*004c*/ 	.short	0x0380
        /*004e*/ 	.short	0x0a00


	//----- nvinfo : EIATTR_SW_WAR
	.align		4
.L_620:
        /*0050*/ 	.byte	0x04, 0x36
        /*0052*/ 	.short	(.L_622 - .L_621)
.L_621:
        /*0054*/ 	.word	0x00000008
.L_622:


//--------------------- .nv.info._ZN7cutlass13device_kernelIN5flash11enable_sm90INS1_16FlashAttnFwdSm90INS1_25CollectiveMainloopFwdSm90ILi2EN4cute5tupleIJNS5_1CILi1EEES8_S8_EEENS6_IJNS7_ILi128EEESA_SA_EEELi128ENS_10bfloat16_tEfNS_4arch4Sm90ELb1ELb0ELb1ELb0ELb0ELb0ELb0ELb1ELb1ELb0ELb0ELb0EEENS1_21CollectiveEpilogueFwdISB_S9_SC_SE_Li256ELb0ELb0ELb0ELb0EEENS1_30DynamicPersistentTileSchedulerILi256ELi32ELb0ELb0ELb1EEEEEEEEEvNT_6ParamsE --------------------------
	.section	.nv.info._ZN7cutlass13device_kernelIN5flash11enable_sm90INS1_16FlashAttnFwdSm90INS1_25CollectiveMainloopFwdSm90ILi2EN4cute5tupleIJNS5_1CILi1EEES8_S8_EEENS6_IJNS7_ILi128EEESA_SA_EEELi128ENS_10bfloat16_tEfNS_4arch4Sm90ELb1ELb0ELb1ELb0ELb0ELb0ELb0ELb1ELb1ELb0ELb0ELb0EEENS1_21CollectiveEpilogueFwdISB_S9_SC_SE_Li256ELb0ELb0ELb0ELb0EEENS1_30DynamicPersistentTileSchedulerILi256ELi32ELb0ELb0ELb1EEEEEEEEEvNT_6ParamsE,"",@"SHT_CUDA_INFO"
	.sectionflags	@""
	.align	4


	//----- nvinfo : EIATTR_CUDA_API_VERSION
	.align		4
        /*0000*/ 	.byte	0x04, 0x37
        /*0002*/ 	.short	(.L_624 - .L_623)
.L_623:
        /*0004*/ 	.word	0x00000082


	//----- nvinfo : EIATTR_KPARAM_INFO
	.align		4
.L_624:
        /*0008*/ 	.byte	0x04, 0x17
        /*000a*/ 	.short	(.L_626 - .L_625)
.L_625:
        /*000c*/ 	.word	0x00000000
        /*0010*/ 	.short	0x0000
        /*0012*/ 	.short	0x0000
        /*0014*/ 	.byte	0x00, 0xf0, 0x01, 0x2e


	//----- nvinfo : EIATTR_SPARSE_MMA_MASK
	.align		4
.L_626:
        /*0018*/ 	.byte	0x03, 0x50
        /*001a*/ 	.short	0x0000


	//----- nvinfo : EIATTR_MAXREG_COUNT
	.align		4
        /*001c*/ 	.byte	0x03, 0x1b
        /*001e*/ 	.short	0x00a8


	//----- nvinfo : EIATTR_MERCURY_ISA_VERSION
	.align		4
        /*0020*/ 	.byte	0x03, 0x5f
        /*0022*/ 	.short	0x0101


	//----- nvinfo : EIATTR_VRC_CTA_INIT_COUNT
	.align		4
        /*0024*/ 	.byte	0x02, 0x4a
	.zero		1
	.zero		1


	//----- nvinfo : EIATTR_EXIT_INSTR_OFFSETS
	.align		4
        /*0028*/ 	.byte	0x04, 0x1c
        /*002a*/ 	.short	(.L_628 - .L_627)


	//   ....[0]....
.L_627:
        /*002c*/ 	.word	0x00000010


	//----- nvinfo : EIATTR_MAX_THREADS
	.align		4
.L_628:
        /*0030*/ 	.byte	0x04, 0x05
        /*0032*/ 	.short	(.L_630 - .L_629)
.L_629:
        /*0034*/ 	.word	0x00000180
        /*0038*/ 	.word	0x00000001
        /*003c*/ 	.word	0x00000001


	//----- nvinfo : EIATTR_CBANK_PARAM_SIZE
	.align		4
.L_630:
        /*0040*/ 	.byte	0x03, 0x19
        /*0042*/ 	.short	0x0b80


	//----- nvinfo : EIATTR_PARAM_CBANK
	.align		4
        /*0044*/ 	.byte	0x04, 0x0a
        /*0046*/ 	.short	(.L_632 - .L_631)
	.align		4
.L_631:
        /*0048*/ 	.word	index@(.nv.constant0._ZN7cutlass13device_kernelIN5flash11enable_sm90INS1_16FlashAttnFwdSm90INS1_25CollectiveMainloopFwdSm90ILi2EN4cute5tupleIJNS5_1CILi1EEES8_S8_EEENS6_IJNS7_ILi128EEESA_SA_EEELi128ENS_10bfloat16_tEfNS_4arch4Sm90ELb1ELb0ELb1ELb0ELb0ELb0ELb0ELb1ELb1ELb0ELb0ELb0EEENS1_21CollectiveEpilogueFwdISB_S9_SC_SE_Li256ELb0ELb0ELb0ELb0EEENS1_30DynamicPersistentTileSchedulerILi256ELi32ELb0ELb0ELb1EEEEEEEEEvNT_6ParamsE)
        /*004c*/ 	.short	0x0380
        /*004e*/ 	.short	0x0b80


	//----- nvinfo : EIATTR_SW_WAR
	.align		4
.L_632:
        /*0050*/ 	.byte	0x04, 0x36
        /*0052*/ 	.short	(.L_634 - .L_633)
.L_633:
        /*0054*/ 	.word	0x00000008
.L_634:


//--------------------- .nv.info._ZN7cutlass13device_kernelIN5flash11enable_sm90INS1_16FlashAttnFwdSm90INS1_25CollectiveMainloopFwdSm90ILi2EN4cute5tupleIJNS5_1CILi1EEES8_S8_EEENS6_IJNS7_ILi128EEESA_SA_EEELi128ENS_10bfloat16_tEfNS_4arch4Sm90ELb1ELb0ELb1ELb1ELb0ELb0ELb0ELb1ELb1ELb0ELb0ELb0EEENS1_21CollectiveEpilogueFwdISB_S9_SC_SE_Li256ELb1ELb0ELb0ELb0EEENS1_36VarlenDynamicPersistentTileSchedulerILi128ELi128ELi256ELi32ELb0ELb0ELb1ELb1ELb1ELb1EEEEEEEEEvNT_6ParamsE --------------------------
	.section	.nv.info._ZN7cutlass13device_kernelIN5flash11enable_sm90INS1_16FlashAttnFwdSm90INS1_25CollectiveMainloopFwdSm90ILi2EN4cute5tupleIJNS5_1CILi1EEES8_S8_EEENS6_IJNS7_ILi128EEESA_SA_EEELi128ENS_10bfloat16_tEfNS_4arch4Sm90ELb1ELb0ELb1ELb1ELb0ELb0ELb0ELb1ELb1ELb0ELb0ELb0EEENS1_21CollectiveEpilogueFwdISB_S9_SC_SE_Li256ELb1ELb0ELb0ELb0EEENS1_36VarlenDynamicPersistentTileSchedulerILi128ELi128ELi256ELi32ELb0ELb0ELb1ELb1ELb1ELb1EEEEEEEEEvNT_6ParamsE,"",@"SHT_CUDA_INFO"
	.sectionflags	@""
	.align	4


	//----- nvinfo : EIATTR_CUDA_API_VERSION
	.align		4
        /*0000*/ 	.byte	0x04, 0x37
        /*0002*/ 	.short	(.L_636 - .L_635)
.L_635:
        /*0004*/ 	.word	0x00000082


	//----- nvinfo : EIATTR_KPARAM_INFO
	.align		4
.L_636:
        /*0008*/ 	.byte	0x04, 0x17
        /*000a*/ 	.short	(.L_638 - .L_637)
.L_637:
        /*000c*/ 	.word	0x00000000
        /*0010*/ 	.short	0x0000
        /*0012*/ 	.short	0x0000
        /*0014*/ 	.byte	0x00, 0xf0, 0x01, 0x28


	//----- nvinfo : EIATTR_SPARSE_MMA_MASK
	.align		4
.L_638:
        /*0018*/ 	.byte	0x03, 0x50
        /*001a*/ 	.short	0x0000


	//----- nvinfo : EIATTR_MAXREG_COUNT
	.align		4
        /*001c*/ 	.byte	0x03, 0x1b
        /*001e*/ 	.short	0x00a8


	//----- nvinfo : EIATTR_MERCURY_ISA_VERSION
	.align		4
        /*0020*/ 	.byte	0x03, 0x5f
        /*0022*/ 	.short	0x0101


	//----- nvinfo : EIATTR_VRC_CTA_INIT_COUNT
	.align		4
        /*0024*/ 	.byte	0x02, 0x4a
	.zero		1
	.zero		1


	//----- nvinfo : EIATTR_EXIT_INSTR_OFFSETS
	.align		4
        /*0028*/ 	.byte	0x04, 0x1c
        /*002a*/ 	.short	(.L_640 - .L_639)


	//   ....[0]....
.L_639:
        /*002c*/ 	.word	0x00000010


	//----- nvinfo : EIATTR_MAX_THREADS
	.align		4
.L_640:
        /*0030*/ 	.byte	0x04, 0x05
        /*0032*/ 	.short	(.L_642 - .L_641)
.L_641:
        /*0034*/ 	.word	0x00000180
        /*0038*/ 	.word	0x00000001
        /*003c*/ 	.word	0x00000001


	//----- nvinfo : EIATTR_CBANK_PARAM_SIZE
	.align		4
.L_642:
        /*0040*/ 	.byte	0x03, 0x19
        /*0042*/ 	.short	0x0a00


	//----- nvinfo : EIATTR_PARAM_CBANK
	.align		4
        /*0044*/ 	.byte	0x04, 0x0a
        /*0046*/ 	.short	(.L_644 - .L_643)
	.align		4
.L_643:
        /*0048*/ 	.word	index@(.nv.constant0._ZN7cutlass13device_kernelIN5flash11enable_sm90INS1_16FlashAttnFwdSm90INS1_25CollectiveMainloopFwdSm90ILi2EN4cute5tupleIJNS5_1CILi1EEES8_S8_EEENS6_IJNS7_ILi128EEESA_SA_EEELi128ENS_10bfloat16_tEfNS_4arch4Sm90ELb1ELb0ELb1ELb1ELb0ELb0ELb0ELb1ELb1ELb0ELb0ELb0EEENS1_21CollectiveEpilogueFwdISB_S9_SC_SE_Li256ELb1ELb0ELb0ELb0EEENS1_36VarlenDynamicPersistentTileSchedulerILi128ELi128ELi256ELi32ELb0ELb0ELb1ELb1ELb1ELb1EEEEEEEEEvNT_6ParamsE)
        /*004c*/ 	.short	0x0380
        /*004e*/ 	.short	0x0a00


	//----- nvinfo : EIATTR_SW_WAR
	.align		4
.L_644:
        /*0050*/ 	.byte	0x04, 0x36
        /*0052*/ 	.short	(.L_646 - .L_645)
.L_645:
        /*0054*/ 	.word	0x00000008
.L_646:


//--------------------- .nv.info._ZN7cutlass13device_kernelIN5flash11enable_sm90INS1_16FlashAttnFwdSm90INS1_25CollectiveMainloopFwdSm90ILi2EN4cute5tupleIJNS5_1CILi1EEES8_S8_EEENS6_IJNS7_ILi128EEESA_SA_EEELi128ENS_10bfloat16_tEfNS_4arch4Sm90ELb1ELb0ELb1ELb1ELb0ELb1ELb0ELb1ELb1ELb0ELb0ELb0EEENS1_21CollectiveEpilogueFwdISB_S9_SC_SE_Li256ELb1ELb0ELb0ELb0EEENS1_36VarlenDynamicPersistentTileSchedulerILi128ELi128ELi256ELi32ELb0ELb0ELb1ELb1ELb1ELb1EEEEEEEEEvNT_6ParamsE --------------------------
	.section	.nv.info._ZN7cutlass13device_kernelIN5flash11enable_sm90INS1_16FlashAttnFwdSm90INS1_25CollectiveMainloopFwdSm90ILi2EN4cute5tupleIJNS5_1CILi1EEES8_S8_EEENS6_IJNS7_ILi128EEESA_SA_EEELi128ENS_10bfloat16_tEfNS_4arch4Sm90ELb1ELb0ELb1ELb1ELb0ELb1ELb0ELb1ELb1ELb0ELb0ELb0EEENS1_21CollectiveEpilogueFwdISB_S9_SC_SE_Li256ELb1ELb0ELb0ELb0EEENS1_36VarlenDynamicPersistentTileSchedulerILi128ELi128ELi256ELi32ELb0ELb0ELb1ELb1ELb1ELb1EEEEEEEEEvNT_6ParamsE,"",@"SHT_CUDA_INFO"
	.sectionflags	@""
	.align	4


	//----- nvinfo : EIATTR_CUDA_API_VERSION
	.align		4
        /*0000*/ 	.byte	0x04, 0x37
        /*0002*/ 	.short	(.L_648 - .L_647)
.L_647:
        /*0004*/ 	.word	0x00000082


	//----- nvinfo : EIATTR_KPARAM_INFO
	.align		4
.L_648:
        /*0008*/ 	.byte	0x04, 0x17
        /*000a*/ 	.short	(.L_650 - .L_649)
.L_649:
        /*000c*/ 	.word	0x00000000
        /*0010*/ 	.short	0x0000
        /*0012*/ 	.short	0x0000
        /*0014*/ 	.byte	0x00, 0xf0, 0x01, 0x28


	//----- nvinfo : EIATTR_SPARSE_MMA_MASK
	.align		4
.L_650:
        /*0018*/ 	.byte	0x03, 0x50
        /*001a*/ 	.short	0x0000


	//----- nvinfo : EIATTR_MAXREG_COUNT
	.align		4
        /*001c*/ 	.byte	0x03, 0x1b
        /*001e*/ 	.short	0x00a8


	//----- nvinfo : EIATTR_MERCURY_ISA_VERSION
	.align		4
        /*0020*/ 	.byte	0x03, 0x5f
        /*0022*/ 	.short	0x0101


	//----- nvinfo : EIATTR_VRC_CTA_INIT_COUNT
	.align		4
        /*0024*/ 	.byte	0x02, 0x4a
	.zero		1
	.zero		1


	//----- nvinfo : EIATTR_EXIT_INSTR_OFFSETS
	.align		4
        /*0028*/ 	.byte	0x04, 0x1c
        /*002a*/ 	.short	(.L_652 - .L_651)


	//   ....[0]....
.L_651:
        /*002c*/ 	.word	0x00000010


	//----- nvinfo : EIATTR_MAX_THREADS
	.align		4
.L_652:
        /*0030*/ 	.byte	0x04, 0x05
        /*0032*/ 	.short	(.L_654 - .L_653)
.L_653:
        /*0034*/ 	.word	0x00000180
        /*0038*/ 	.word	0x00000001
        /*003c*/ 	.word	0x00000001


	//----- nvinfo : EIATTR_CBANK_PARAM_SIZE
	.align		4
.L_654:
        /*0040*/ 	.byte	0x03, 0x19
        /*0042*/ 	.short	0x0a00


	//----- nvinfo : EIATTR_PARAM_CBANK
	.align		4
        /*0044*/ 	.byte	0x04, 0x0a
        /*0046*/ 	.short	(.L_656 - .L_655)
	.align		4
.L_655:
        /*0048*/ 	.word	index@(.nv.constant0._ZN7cutlass13device_kernelIN5flash11enable_sm90INS1_16FlashAttnFwdSm90INS1_25CollectiveMainloopFwdSm90ILi2EN4cute5tupleIJNS5_1CILi1EEES8_S8_EEENS6_IJNS7_ILi128EEESA_SA_EEELi128ENS_10bfloat16_tEfNS_4arch4Sm90ELb1ELb0ELb1ELb1ELb0ELb1ELb0ELb1ELb1ELb0ELb0ELb0EEENS1_21CollectiveEpilogueFwdISB_S9_SC_SE_Li256ELb1ELb0ELb0ELb0EEENS1_36VarlenDynamicPersistentTileSchedulerILi128ELi128ELi256ELi32ELb0ELb0ELb1ELb1ELb1ELb1EEEEEEEEEvNT_6ParamsE)
        /*004c*/ 	.short	0x0380
        /*004e*/ 	.short	0x0a00


	//----- nvinfo : EIATTR_SW_WAR
	.align		4
.L_656:
        /*0050*/ 	.byte	0x04, 0x36
        /*0052*/ 	.short	(.L_658 - .L_657)
.L_657:
        /*0054*/ 	.word	0x00000008
.L_658:


//--------------------- .nv.info._ZN7cutlass13device_kernelIN5flash11enable_sm90INS1_16FlashAttnFwdSm90INS1_25CollectiveMainloopFwdSm90ILi2EN4cute5tupleIJNS5_1CILi1EEES8_S8_EEENS6_IJNS7_ILi192EEENS7_ILi144EEENS7_ILi96EEEEEELi96ENS_10bfloat16_tEfNS_4arch4Sm90ELb0ELb0ELb1ELb0ELb0ELb0ELb0ELb0ELb1ELb0ELb0ELb0EEENS1_21CollectiveEpilogueFwdINS6_IJSA_SC_SB_EEES9_SE_SG_Li384ELb0ELb0ELb0ELb0EEENS1_29StaticPersistentTileSchedulerILb0EEEEEEEEEvNT_6ParamsE --------------------------
	.section	.nv.info._ZN7cutlass13device_kernelIN5flash11enable_sm90INS1_16FlashAttnFwdSm90INS1_25CollectiveMainloopFwdSm90ILi2EN4cute5tupleIJNS5_1CILi1EEES8_S8_EEENS6_IJNS7_ILi192EEENS7_ILi144EEENS7_ILi96EEEEEELi96ENS_10bfloat16_tEfNS_4arch4Sm90ELb0ELb0ELb1ELb0ELb0ELb0ELb0ELb0ELb1ELb0ELb0ELb0EEENS1_21CollectiveEpilogueFwdINS6_IJSA_SC_SB_EEES9_SE_SG_Li384ELb0ELb0ELb0ELb0EEENS1_29StaticPersistentTileSchedulerILb0EEEEEEEEEvNT_6ParamsE,"",@"SHT_CUDA_INFO"
	.sectionflags	@""
	.align	4


	//----- nvinfo : EIATTR_CUDA_API_VERSION
	.align		4
        /*0000*/ 	.byte	0x04, 0x37
        /*0002*/ 	.short	(.L_660 - .L_659)
.L_659:
        /*0004*/ 	.word	0x00000082


	//----- nvinfo : EIATTR_KPARAM_INFO
	.align		4
.L_660:
        /*0008*/ 	.byte	0x04, 0x17
        /*000a*/ 	.short	(.L_662 - .L_661)
.L_661:
        /*000c*/ 	.word	0x00000000
        /*0010*/ 	.short	0x0000
        /*0012*/ 	.short	0x0000
        /*0014*/ 	.byte	0x00, 0xf0, 0x01, 0x2e


	//----- nvinfo : EIATTR_SPARSE_MMA_MASK
	.align		4
.L_662:
        /*0018*/ 	.byte	0x03, 0x50
        /*001a*/ 	.short	0x0000


	//----- nvinfo : EIATTR_MAXREG_COUNT
	.align		4
        /*001c*/ 	.byte	0x03, 0x1b
        /*001e*/ 	.short	0x0080


	//----- nvinfo : EIATTR_MERCURY_ISA_VERSION
	.align		4
        /*0020*/ 	.byte	0x03, 0x5f
        /*0022*/ 	.short	0x0101


	//----- nvinfo : EIATTR_VRC_CTA_INIT_COUNT
	.align		4
        /*0024*/ 	.byte	0x02, 0x4a
	.zero		1
	.zero		1


	//----- nvinfo : EIATTR_EXIT_INSTR_OFFSETS
	.align		4
        /*0028*/ 	.byte	0x04, 0x1c
        /*002a*/ 	.short	(.L_664 - .L_663)


	//   ....[0]....
.L_663:
        /*002c*/ 	.word	0x00000010


	//----- nvinfo : EIATTR_MAX_THREADS
	.align		4
.L_664:
        /*0030*/ 	.byte	0x04, 0x05
        /*0032*/ 	.short	(.L_666 - .L_665)
.L_665:
        /*0034*/ 	.word	0x00000200
        /*0038*/ 	.word	0x00000001
        /*003c*/ 	.word	0x00000001


	//----- nvinfo : EIATTR_CBANK_PARAM_SIZE
	.align		4
.L_666:
        /*0040*/ 	.byte	0x03, 0x19
        /*0042*/ 	.short	0x0b80


	//----- nvinfo : EIATTR_PARAM_CBANK
	.align		4
        /*0044*/ 	.byte	0x04, 0x0a
        /*0046*/ 	.short	(.L_668 - .L_667)
	.align		4
.L_667:
        /*0048*/ 	.word	index@(.nv.constant0._ZN7cutlass13device_kernelIN5flash11enable_sm90INS1_16FlashAttnFwdSm90INS1_25CollectiveMainloopFwdSm90ILi2EN4cute5tupleIJNS5_1CILi1EEES8_S8_EEENS6_IJNS7_ILi192EEENS7_ILi144EEENS7_ILi96EEEEEELi96ENS_10bfloat16_tEfNS_4arch4Sm90ELb0ELb0ELb1ELb0ELb0ELb0ELb0ELb0ELb1ELb0ELb0ELb0EEENS1_21CollectiveEpilogueFwdINS6_IJSA_SC_SB_EEES9_SE_SG_Li384ELb0ELb0ELb0ELb0EEENS1_29StaticPersistentTileSchedulerILb0EEEEEEEEEvNT_6ParamsE)
        /*004c*/ 	.short	0x0380
        /*004e*/ 	.short	0x0b80


	//----- nvinfo : EIATTR_SW_WAR
	.align		4
.L_668:
        /*0050*/ 	.byte	0x04, 0x36
        /*0052*/ 	.short	(.L_670 - .L_669)
.L_669:
        /*0054*/ 	.word	0x00000008
.L_670:


//--------------------- .nv.info._ZN7cutlass13device_kernelIN5flash11enable_sm90INS1_16FlashAttnFwdSm90INS1_25CollectiveMainloopFwdSm90ILi2EN4cute5tupleIJNS5_1CILi1EEES8_S8_EEENS6_IJNS7_ILi192EEENS7_ILi144EEENS7_ILi96EEEEEELi96ENS_10bfloat16_tEfNS_4arch4Sm90ELb0ELb0ELb1ELb1ELb0ELb0ELb0ELb0ELb1ELb0ELb0ELb0EEENS1_21CollectiveEpilogueFwdINS6_IJSA_SC_SB_EEES9_SE_SG_Li384ELb1ELb0ELb0ELb0EEENS1_36VarlenDynamicPersistentTileSchedulerILi192ELi144ELi384ELi32ELb0ELb0ELb1ELb0ELb1ELb1EEEEEEEEEvNT_6ParamsE --------------------------
	.section	.nv.info._ZN7cutlass13device_kernelIN5flash11enable_sm90INS1_16FlashAttnFwdSm90INS1_25CollectiveMainloopFwdSm90ILi2EN4cute5tupleIJNS5_1CILi1EEES8_S8_EEENS6_IJNS7_ILi192EEENS7_ILi144EEENS7_ILi96EEEEEELi96ENS_10bfloat16_tEfNS_4arch4Sm90ELb0ELb0ELb1ELb1ELb0ELb0ELb0ELb0ELb1ELb0ELb0ELb0EEENS1_21CollectiveEpilogueFwdINS6_IJSA_SC_SB_EEES9_SE_SG_Li384ELb1ELb0ELb0ELb0EEENS1_36VarlenDynamicPersistentTileSchedulerILi192ELi144ELi384ELi32ELb0ELb0ELb1ELb0ELb1ELb1EEEEEEEEEvNT_6ParamsE,"",@"SHT_CUDA_INFO"
	.sectionflags	@""
	.align	4


	//----- nvinfo : EIATTR_CUDA_API_VERSION
	.align		4
        /*0000*/ 	.byte	0x04, 0x37
        /*0002*/ 	.short	(.L_672 - .L_671)
.L_671:
        /*0004*/ 	.word	0x00000082


	//----- nvinfo : EIATTR_KPARAM_INFO
	.align		4
.L_672:
        /*0008*/ 	.byte	0x04, 0x17
        /*000a*/ 	.short	(.L_674 - .L_673)
.L_673:
        /*000c*/ 	.word	0x00000000
        /*0010*/ 	.short	0x0000
        /*0012*/ 	.short	0x0000
        /*0014*/ 	.byte	0x00, 0xf0, 0x01, 0x28


	//----- nvinfo : EIATTR_SPARSE_MMA_MASK
	.align		4
.L_674:
        /*0018*/ 	.byte	0x03, 0x50
        /*001a*/ 	.short	0x0000


	//----- nvinfo : EIATTR_MAXREG_COUNT
	.align		4
        /*001c*/ 	.byte	0x03, 0x1b
        /*001e*/ 	.short	0x0080


	//----- nvinfo : EIATTR_MERCURY_ISA_VERSION
	.align		4
        /*0020*/ 	.byte	0x03, 0x5f
        /*0022*/ 	.short	0x0101


	//----- nvinfo : EIATTR_VRC_CTA_INIT_COUNT
	.align		4
        /*0024*/ 	.byte	0x02, 0x4a
	.zero		1
	.zero		1


	//----- nvinfo : EIATTR_EXIT_INSTR_OFFSETS
	.align		4
        /*0028*/ 	.byte	0x04, 0x1c
        /*002a*/ 	.short	(.L_676 - .L_675)


	//   ....[0]....
.L_675:
        /*002c*/ 	.word	0x00000010


	//----- nvinfo : EIATTR_MAX_THREADS
	.align		4
.L_676:
        /*0030*/ 	.byte	0x04, 0x05
        /*0032*/ 	.short	(.L_678 - .L_677)
.L_677:
        /*0034*/ 	.word	0x00000200
        /*0038*/ 	.word	0x00000001
        /*003c*/ 	.word	0x00000001


	//----- nvinfo : EIATTR_CBANK_PARAM_SIZE
	.align		4
.L_678:
        /*0040*/ 	.byte	0x03, 0x19
        /*0042*/ 	.short	0x0a00


	//----- nvinfo : EIATTR_PARAM_CBANK
	.align		4
        /*0044*/ 	.byte	0x04, 0x0a
        /*0046*/ 	.short	(.L_680 - .L_679)
	.align		4
.L_679:
        /*0048*/ 	.word	index@(.nv.constant0._ZN7cutlass13device_kernelIN5flash11enable_sm90INS1_16FlashAttnFwdSm90INS1_25CollectiveMainloopFwdSm90ILi2EN4cute5tupleIJNS5_1CILi1EEES8_S8_EEENS6_IJNS7_ILi192EEENS7_ILi144EEENS7_ILi96EEEEEELi96ENS_10bfloat16_tEfNS_4arch4Sm90ELb0ELb0ELb1ELb1ELb0ELb0ELb0ELb0ELb1ELb0ELb0ELb0EEENS1_21CollectiveEpilogueFwdINS6_IJSA_SC_SB_EEES9_SE_SG_Li384ELb1ELb0ELb0ELb0EEENS1_36VarlenDynamicPersistentTileSchedulerILi192ELi144ELi384ELi32ELb0ELb0ELb1ELb0ELb1ELb1EEEEEEEEEvNT_6ParamsE)
        /*004c*/ 	.short	0x0380
        /*004e*/ 	.short	0x0a00


	//----- nvinfo : EIATTR_SW_WAR
	.align		4
.L_680:
        /*0050*/ 	.byte	0x04, 0x36
        /*0052*/ 	.short	(.L_682 - .L_681)
.L_681:
        /*0054*/ 	.word	0x00000008
.L_682:


//--------------------- .nv.info._ZN7cutlass13device_kernelIN5flash11enable_sm90INS1_16FlashAttnFwdSm90INS1_25CollectiveMainloopFwdSm90ILi2EN4cute5tupleIJNS5_1CILi1EEES8_S8_EEENS6_IJNS7_ILi192EEENS7_ILi144EEENS7_ILi96EEEEEELi96ENS_10bfloat16_tEfNS_4arch4Sm90ELb0ELb0ELb1ELb1ELb0ELb1ELb0ELb0ELb1ELb0ELb0ELb0EEENS1_21CollectiveEpilogueFwdINS6_IJSA_SC_SB_EEES9_SE_SG_Li384ELb1ELb0ELb0ELb0EEENS1_36VarlenDynamicPersistentTileSchedulerILi192ELi144ELi384ELi32ELb0ELb0ELb1ELb0ELb1ELb1EEEEEEEEEvNT_6ParamsE --------------------------
	.section	.nv.info._ZN7cutlass13device_kernelIN5flash11enable_sm90INS1_16FlashAttnFwdSm90INS1_25CollectiveMainloopFwdSm90ILi2EN4cute5tupleIJNS5_1CILi1EEES8_S8_EEENS6_IJNS7_ILi192EEENS7_ILi144EEENS7_ILi96EEEEEELi96ENS_10bfloat16_tEfNS_4arch4Sm90ELb0ELb0ELb1ELb1ELb0ELb1ELb0ELb0ELb1ELb0ELb0ELb0EEENS1_21CollectiveEpilogueFwdINS6_IJSA_SC_SB_EEES9_SE_SG_Li384ELb1ELb0ELb0ELb0EEENS1_36VarlenDynamicPersistentTileSchedulerILi192ELi144ELi384ELi32ELb0ELb0ELb1ELb0ELb1ELb1EEEEEEEEEvNT_6ParamsE,"",@"SHT_CUDA_INFO"
	.sectionflags	@""
	.align	4


	//----- nvinfo : EIATTR_CUDA_API_VERSION
	.align		4
        /*0000*/ 	.byte	0x04, 0x37
        /*0002*/ 	.short	(.L_684 - .L_683)
.L_683:
        /*0004*/ 	.word	0x00000082


	//----- nvinfo : EIATTR_KPARAM_INFO
	.align		4
.L_684:
        /*0008*/ 	.byte	0x04, 0x17
        /*000a*/ 	.short	(.L_686 - .L_685)
.L_685:
        /*000c*/ 	.word	0x00000000
        /*0010*/ 	.short	0x0000
        /*0012*/ 	.short	0x0000
        /*0014*/ 	.byte	0x00, 0xf0, 0x01, 0x28


	//----- nvinfo : EIATTR_SPARSE_MMA_MASK
	.align		4
.L_686:
        /*0018*/ 	.byte	0x03, 0x50
        /*001a*/ 	.short	0x0000


	//----- nvinfo : EIATTR_MAXREG_COUNT
	.align		4
        /*001c*/ 	.byte	0x03, 0x1b
        /*001e*/ 	.short	0x0080


	//----- nvinfo : EIATTR_MERCURY_ISA_VERSION
	.align		4
        /*0020*/ 	.byte	0x03, 0x5f
        /*0022*/ 	.short	0x0101


	//----- nvinfo : EIATTR_VRC_CTA_INIT_COUNT
	.align		4
        /*0024*/ 	.byte	0x02, 0x4a
	.zero		1
	.zero		1


	//----- nvinfo : EIATTR_EXIT_INSTR_OFFSETS
	.align		4
        /*0028*/ 	.byte	0x04, 0x1c
        /*002a*/ 	.short	(.L_688 - .L_687)


	//   ....[0]....
.L_687:
        /*002c*/ 	.word	0x00000010


	//----- nvinfo : EIATTR_MAX_THREADS
	.align		4
.L_688:
        /*0030*/ 	.byte	0x04, 0x05
        /*0032*/ 	.short	(.L_690 - .L_689)
.L_689:
        /*0034*/ 	.word	0x00000200
        /*0038*/ 	.word	0x00000001
        /*003c*/ 	.word	0x00000001


	//----- nvinfo : EIATTR_CBANK_PARAM_SIZE
	.align		4
.L_690:
        /*0040*/ 	.byte	0x03, 0x19
        /*0042*/ 	.short	0x0a00


	//----- nvinfo : EIATTR_PARAM_CBANK
	.align		4
        /*0044*/ 	.byte	0x04, 0x0a
        /*0046*/ 	.short	(.L_692 - .L_691)
	.align		4
.L_691:
        /*0048*/ 	.word	index@(.nv.constant0._ZN7cutlass13device_kernelIN5flash11enable_sm90INS1_16FlashAttnFwdSm90INS1_25CollectiveMainloopFwdSm90ILi2EN4cute5tupleIJNS5_1CILi1EEES8_S8_EEENS6_IJNS7_ILi192EEENS7_ILi144EEENS7_ILi96EEEEEELi96ENS_10bfloat16_tEfNS_4arch4Sm90ELb0ELb0ELb1ELb1ELb0ELb1ELb0ELb0ELb1ELb0ELb0ELb0EEENS1_21CollectiveEpilogueFwdINS6_IJSA_SC_SB_EEES9_SE_SG_Li384ELb1ELb0ELb0ELb0EEENS1_36VarlenDynamicPersistentTileSchedulerILi192ELi144ELi384ELi32ELb0ELb0ELb1ELb0ELb1ELb1EEEEEEEEEvNT_6ParamsE)
        /*004c*/ 	.short	0x0380
        /*004e*/ 	.short	0x0a00


	//----- nvinfo : EIATTR_SW_WAR
	.align		4
.L_692:
        /*0050*/ 	.byte	0x04, 0x36
        /*0052*/ 	.short	(.L_694 - .L_693)
.L_693:
        /*0054*/ 	.word	0x00000008
.L_694:


//--------------------- .nv.info._ZN7cutlass13device_kernelIN5flash11enable_sm90INS1_16FlashAttnFwdSm90INS1_25CollectiveMainloopFwdSm90ILi2EN4cute5tupleIJNS5_1CILi1EEES8_S8_EEENS6_IJNS7_ILi192EEENS7_ILi128EEENS7_ILi96EEEEEELi96ENS_10bfloat16_tEfNS_4arch4Sm90ELb0ELb1ELb1ELb0ELb0ELb0ELb0ELb0ELb1ELb0ELb0ELb0EEENS1_21CollectiveEpilogueFwdINS6_IJSA_SC_SB_EEES9_SE_SG_Li384ELb0ELb0ELb0ELb0EEENS1_30DynamicPersistentTileSchedulerILi384ELi32ELb0ELb0ELb1EEEEEEEEEvNT_6ParamsE --------------------------
	.section	.nv.info._ZN7cutlass13device_kernelIN5flash11enable_sm90INS1_16FlashAttnFwdSm90INS1_25CollectiveMainloopFwdSm90ILi2EN4cute5tupleIJNS5_1CILi1EEES8_S8_EEENS6_IJNS7_ILi192EEENS7_ILi128EEENS7_ILi96EEEEEELi96ENS_10bfloat16_tEfNS_4arch4Sm90ELb0ELb1ELb1ELb0ELb0ELb0ELb0ELb0ELb1ELb0ELb0ELb0EEENS1_21CollectiveEpilogueFwdINS6_IJSA_SC_SB_EEES9_SE_SG_Li384ELb0ELb0ELb0ELb0EEENS1_30DynamicPersistentTileSchedulerILi384ELi32ELb0ELb0ELb1EEEEEEEEEvNT_6ParamsE,"",@"SHT_CUDA_INFO"
	.sectionflags	@""
	.align	4


	//----- nvinfo : EIATTR_CUDA_API_VERSION
	.align		4
        /*0000*/ 	.byte	0x04, 0x37
        /*0002*/ 	.short	(.L_696 - .L_695)
.L_695:
        /*0004*/ 	.word	0x00000082


	//----- nvinfo : EIATTR_KPARAM_INFO
	.align		4
.L_696:
        /*0008*/ 	.byte	0x04, 0x17
        /*000a*/ 	.short	(.L_698 - .L_697)
.L_697:
        /*000c*/ 	.word	0x00000000
        /*0010*/ 	.short	0x0000
        /*0012*/ 	.short	0x0000
        /*0014*/ 	.byte	0x00, 0xf0, 0x01, 0x2e


	//----- nvinfo : EIATTR_SPARSE_MMA_MASK
	.align		4
.L_698:
        /*0018*/ 	.byte	0x03, 0x50
        /*001a*/ 	.short	0x0000


	//----- nvinfo : EIATTR_MAXREG_COUNT
	.align		4
        /*001c*/ 	.byte	0x03, 0x1b
        /*001e*/ 	.short	0x0080


	//----- nvinfo : EIATTR_MERCURY_ISA_VERSION
	.align		4
        /*0020*/ 	.byte	0x03, 0x5f
        /*0022*/ 	.short	0x0101


	//----- nvinfo : EIATTR_VRC_CTA_INIT_COUNT
	.align		4
        /*0024*/ 	.byte	0x02, 0x4a
	.zero		1
	.zero		1


	//----- nvinfo : EIATTR_EXIT_INSTR_OFFSETS
	.align		4
        /*0028*/ 	.byte	0x04, 0x1c
        /*002a*/ 	.short	(.L_700 - .L_699)


	//   ....[0]....
.L_699:
        /*002c*/ 	.word	0x00000010


	//----- nvinfo : EIATTR_MAX_THREADS
	.align		4
.L_700:
        /*0030*/ 	.byte	0x04, 0x05
        /*0032*/ 	.short	(.L_702 - .L_701)
.L_701:
        /*0034*/ 	.word	0x00000200
        /*0038*/ 	.word	0x00000001
        /*003c*/ 	.word	0x00000001


	//----- nvinfo : EIATTR_CBANK_PARAM_SIZE
	.align		4
.L_702:
        /*0040*/ 	.byte	0x03, 0x19
        /*0042*/ 	.short	0x0b80


	//----- nvinfo : EIATTR_PARAM_CBANK
	.align		4
        /*0044*/ 	.byte	0x04, 0x0a
        /*0046*/ 	.short	(.L_704 - .L_703)
	.align		4
.L_703:
        /*0048*/ 	.word	index@(.nv.constant0._ZN7cutlass13device_kernelIN5flash11enable_sm90INS1_16FlashAttnFwdSm90INS1_25CollectiveMainloopFwdSm90ILi2EN4cute5tupleIJNS5_1CILi1EEES8_S8_EEENS6_IJNS7_ILi192EEENS7_ILi128EEENS7_ILi96EEEEEELi96ENS_10bfloat16_tEfNS_4arch4Sm90ELb0ELb1ELb1ELb0ELb0ELb0ELb0ELb0ELb1ELb0ELb0ELb0EEENS1_21CollectiveEpilogueFwdINS6_IJSA_SC_SB_EEES9_SE_SG_Li384ELb0ELb0ELb0ELb0EEENS1_30DynamicPersistentTileSchedulerILi384ELi32ELb0ELb0ELb1EEEEEEEEEvNT_6ParamsE)
        /*004c*/ 	.short	0x0380
        /*004e*/ 	.short	0x0b80


	//----- nvinfo : EIATTR_SW_WAR
	.align		4
.L_704:
        /*0050*/ 	.byte	0x04, 0x36
        /*0052*/ 	.short	(.L_706 - .L_705)
.L_705:
        /*0054*/ 	.word	0x00000008
.L_706:


//--------------------- .nv.info._ZN7cutlass13device_kernelIN5flash11enable_sm90INS1_16FlashAttnFwdSm90INS1_25CollectiveMainloopFwdSm90ILi2EN4cute5tupleIJNS5_1CILi1EEES8_S8_EEENS6_IJNS7_ILi192EEENS7_ILi128EEENS7_ILi96EEEEEELi96ENS_10bfloat16_tEfNS_4arch4Sm90ELb0ELb1ELb1ELb1ELb0ELb0ELb0ELb0ELb1ELb0ELb0ELb0EEENS1_21CollectiveEpilogueFwdINS6_IJSA_SC_SB_EEES9_SE_SG_Li384ELb1ELb0ELb0ELb0EEENS1_36VarlenDynamicPersistentTileSchedulerILi192ELi128ELi384ELi32ELb0ELb0ELb1ELb1ELb0ELb1EEEEEEEEEvNT_6ParamsE --------------------------
	.section	.nv.info._ZN7cutlass13device_kernelIN5flash11enable_sm90INS1_16FlashAttnFwdSm90INS1_25CollectiveMainloopFwdSm90ILi2EN4cute5tupleIJNS5_1CILi1EEES8_S8_EEENS6_IJNS7_ILi192EEENS7_ILi128EEENS7_ILi96EEEEEELi96ENS_10bfloat16_tEfNS_4arch4Sm90ELb0ELb1ELb1ELb1ELb0ELb0ELb0ELb0ELb1ELb0ELb0ELb0EEENS1_21CollectiveEpilogueFwdINS6_IJSA_SC_SB_EEES9_SE_SG_Li384ELb1ELb0ELb0ELb0EEENS1_36VarlenDynamicPersistentTileSchedulerILi192ELi128ELi384ELi32ELb0ELb0ELb1ELb1ELb0ELb1EEEEEEEEEvNT_6ParamsE,"",@"SHT_CUDA_INFO"
	.sectionflags	@""
	.align	4


	//----- nvinfo : EIATTR_CUDA_API_VERSION
	.align		4
        /*0000*/ 	.byte	0x04, 0x37
        /*0002*/ 	.short	(.L_708 - .L_707)
.L_707:
        /*0004*/ 	.word	0x00000082


	//----- nvinfo : EIATTR_KPARAM_INFO
	.align		4
.L_708:
        /*0008*/ 	.byte	0x04, 0x17
        /*000a*/ 	.short	(.L_710 - .L_709)
.L_709:
        /*000c*/ 	.word	0x00000000
        /*0010*/ 	.short	0x0000
        /*0012*/ 	.short	0x0000
        /*0014*/ 	.byte	0x00, 0xf0, 0x01, 0x28


	//----- nvinfo : EIATTR_SPARSE_MMA_MASK
	.align		4
.L_710:
        /*0018*/ 	.byte	0x03, 0x50
        /*001a*/ 	.short	0x0000


	//----- nvinfo : EIATTR_MAXREG_COUNT
	.align		4
        /*001c*/ 	.byte	0x03, 0x1b
        /*001e*/ 	.short	0x0080


	//----- nvinfo : EIATTR_MERCURY_ISA_VERSION
	.align		4
        /*0020*/ 	.byte	0x03, 0x5f
        /*0022*/ 	.short	0x0101


	//----- nvinfo : EIATTR_VRC_CTA_INIT_COUNT
	.align		4
        /*0024*/ 	.byte	0x02, 0x4a
	.zero		1
	.zero		1


	//----- nvinfo : EIATTR_EXIT_INSTR_OFFSETS
	.align		4
        /*0028*/ 	.byte	0x04, 0x1c
        /*002a*/ 	.short	(.L_712 - .L_711)


	//   ....[0]....
.L_711:
        /*002c*/ 	.word	0x00000010


	//----- nvinfo : EIATTR_MAX_THREADS
	.align		4
.L_712:
        /*0030*/ 	.byte	0x04, 0x05
        /*0032*/ 	.short	(.L_714 - .L_713)
.L_713:
        /*0034*/ 	.word	0x00000200
        /*0038*/ 	.word	0x00000001
        /*003c*/ 	.word	0x00000001


	//----- nvinfo : EIATTR_CBANK_PARAM_SIZE
	.align		4
.L_714:
        /*0040*/ 	.byte	0x03, 0x19
        /*0042*/ 	.short	0x0a00


	//----- nvinfo : EIATTR_PARAM_CBANK
	.align		4
        /*0044*/ 	.byte	0x04, 0x0a
        /*0046*/ 	.short	(.L_716 - .L_715)
	.align		4
.L_715:
        /*0048*/ 	.word	index@(.nv.constant0._ZN7cutlass13device_kernelIN5flash11enable_sm90INS1_16FlashAttnFwdSm90INS1_25CollectiveMainloopFwdSm90ILi2EN4cute5tupleIJNS5_1CILi1EEES8_S8_EEENS6_IJNS7_ILi192EEENS7_ILi128EEENS7_ILi96EEEEEELi96ENS_10bfloat16_tEfNS_4arch4Sm90ELb0ELb1ELb1ELb1ELb0ELb0ELb0ELb0ELb1ELb0ELb0ELb0EEENS1_21CollectiveEpilogueFwdINS6_IJSA_SC_SB_EEES9_SE_SG_Li384ELb1ELb0ELb0ELb0EEENS1_36VarlenDynamicPersistentTileSchedulerILi192ELi128ELi384ELi32ELb0ELb0ELb1ELb1ELb0ELb1EEEEEEEEEvNT_6ParamsE)
        /*004c*/ 	.short	0x0380
        /*004e*/ 	.short	0x0a00


	//----- nvinfo : EIATTR_SW_WAR
	.align		4
.L_716:
        /*0050*/ 	.byte	0x04, 0x36
        /*0052*/ 	.short	(.L_718 - .L_717)
.L_717:
        /*0054*/ 	.word	0x00000008
.L_718:


//--------------------- .nv.info._ZN7cutlass13device_kernelIN5flash11enable_sm90INS1_16FlashAttnFwdSm90INS1_25CollectiveMainloopFwdSm90ILi2EN4cute5tupleIJNS5_1CILi1EEES8_S8_EEENS6_IJNS7_ILi192EEENS7_ILi128EEENS7_ILi96EEEEEELi96ENS_10bfloat16_tEfNS_4arch4Sm90ELb0ELb1ELb1ELb1ELb0ELb1ELb0ELb0ELb1ELb0ELb0ELb0EEENS1_21CollectiveEpilogueFwdINS6_IJSA_SC_SB_EEES9_SE_SG_Li384ELb1ELb0ELb0ELb0EEENS1_36VarlenDynamicPersistentTileSchedulerILi192ELi128ELi384ELi32ELb0ELb0ELb1ELb1ELb0ELb1EEEEEEEEEvNT_6ParamsE --------------------------
	.section	.nv.info._ZN7cutlass13device_kernelIN5flash11enable_sm90INS1_16FlashAttnFwdSm90INS1_25CollectiveMainloopFwdSm90ILi2EN4cute5tupleIJNS5_1CILi1EEES8_S8_EEENS6_IJNS7_ILi192EEENS7_ILi128EEENS7_ILi96EEEEEELi96ENS_10bfloat16_tEfNS_4arch4Sm90ELb0ELb1ELb1ELb1ELb0ELb1ELb0ELb0ELb1ELb0ELb0ELb0EEENS1_21CollectiveEpilogueFwdINS6_IJSA_SC_SB_EEES9_SE_SG_Li384ELb1ELb0ELb0ELb0EEENS1_36VarlenDynamicPersistentTileSchedulerILi192ELi128ELi384ELi32ELb0ELb0ELb1ELb1ELb0ELb1EEEEEEEEEvNT_6ParamsE,"",@"SHT_CUDA_INFO"
	.sectionflags	@""
	.align	4


	//----- nvinfo : EIATTR_CUDA_API_VERSION
	.align		4
        /*0000*/ 	.byte	0x04, 0x37
        /*0002*/ 	.short	(.L_720 - .L_719)
.L_719:
        /*0004*/ 	.word	0x00000082


	//----- nvinfo : EIATTR_KPARAM_INFO
	.align		4
.L_720:
        /*0008*/ 	.byte	0x04, 0x17
        /*000a*/ 	.short	(.L_722 - .L_721)
.L_721:
        /*000c*/ 	.word	0x00000000
        /*0010*/ 	.short	0x0000
        /*0012*/ 	.short	0x0000
        /*0014*/ 	.byte	0x00, 0xf0, 0x01, 0x28


	//----- nvinfo : EIATTR_SPARSE_MMA_MASK
	.align		4
.L_722:
        /*0018*/ 	.byte	0x03, 0x50
        /*001a*/ 	.short	0x0000


	//----- nvinfo : EIATTR_MAXREG_COUNT
	.align		4
        /*001c*/ 	.byte	0x03, 0x1b
        /*001e*/ 	.short	0x0080


	//----- nvinfo : EIATTR_MERCURY_ISA_VERSION
	.align		4
        /*0020*/ 	.byte	0x03, 0x5f
        /*0022*/ 	.short	0x0101


	//----- nvinfo : EIATTR_VRC_CTA_INIT_COUNT
	.align		4
        /*0024*/ 	.byte	0x02, 0x4a
	.zero		1
	.zero		1


	//----- nvinfo : EIATTR_EXIT_INSTR_OFFSETS
	.align		4
        /*0028*/ 	.byte	0x04, 0x1c
        /*002a*/ 	.short	(.L_724 - .L_723)


	//   ....[0]....
.L_723:
        /*002c*/ 	.word	0x00000010


	//----- nvinfo : EIATTR_MAX_THREADS
	.align		4
.L_724:
        /*0030*/ 	.byte	0x04, 0x05
        /*0032*/ 	.short	(.L_726 - .L_725)
.L_725:
        /*0034*/ 	.word	0x00000200
        /*0038*/ 	.word	0x00000001
        /*003c*/ 	.word	0x00000001


	//----- nvinfo : EIATTR_CBANK_PARAM_SIZE
	.align		4
.L_726:
        /*0040*/ 	.byte	0x03, 0x19
        /*0042*/ 	.short	0x0a00


	//----- nvinfo : EIATTR_PARAM_CBANK
	.align		4
        /*0044*/ 	.byte	0x04, 0x0a
        /*0046*/ 	.short	(.L_728 - .L_727)
	.align		4
.L_727:
        /*0048*/ 	.word	index@(.nv.constant0._ZN7cutlass13device_kernelIN5flash11enable_sm90INS1_16FlashAttnFwdSm90INS1_25CollectiveMainloopFwdSm90ILi2EN4cute5tupleIJNS5_1CILi1EEES8_S8_EEENS6_IJNS7_ILi192EEENS7_ILi128EEENS7_ILi96EEEEEELi96ENS_10bfloat16_tEfNS_4arch4Sm90ELb0ELb1ELb1ELb1ELb0ELb1ELb0ELb0ELb1ELb0ELb0ELb0EEENS1_21CollectiveEpilogueFwdINS6_IJSA_SC_SB_EEES9_SE_SG_Li384ELb1ELb0ELb0ELb0EEENS1_36VarlenDynamicPersistentTileSchedulerILi192ELi128ELi384ELi32ELb0ELb0ELb1ELb1ELb0ELb1EEEEEEEEEvNT_6ParamsE)
        /*004c*/ 	.short	0x0380
        /*004e*/ 	.short	0x0a00


	//----- nvinfo : EIATTR_SW_WAR
	.align		4
.L_728:
        /*0050*/ 	.byte	0x04, 0x36
        /*0052*/ 	.short	(.L_730 - .L_729)
.L_729:
        /*0054*/ 	.word	0x00000008
.L_730:


//--------------------- .nv.info._ZN7cutlass13device_kernelIN5flash11enable_sm90INS1_16FlashAttnFwdSm90INS1_25CollectiveMainloopFwdSm90ILi2EN4cute5tupleIJNS5_1CILi1EEES8_S8_EEENS6_IJNS7_ILi192EEENS7_ILi144EEENS7_ILi96EEEEEELi96ENS_10bfloat16_tEfNS_4arch4Sm90ELb1ELb0ELb1ELb0ELb0ELb0ELb0ELb0ELb1ELb0ELb0ELb0EEENS1_21CollectiveEpilogueFwdINS6_IJSA_SC_SB_EEES9_SE_SG_Li384ELb0ELb0ELb0ELb0EEENS1_30DynamicPersistentTileSchedulerILi384ELi32ELb0ELb0ELb1EEEEEEEEEvNT_6ParamsE --------------------------
	.section	.nv.info._ZN7cutlass13device_kernelIN5flash11enable_sm90INS1_16FlashAttnFwdSm90INS1_25CollectiveMainloopFwdSm90ILi2EN4cute5tupleIJNS5_1CILi1EEES8_S8_EEENS6_IJNS7_ILi192EEENS7_ILi144EEENS7_ILi96EEEEEELi96ENS_10bfloat16_tEfNS_4arch4Sm90ELb1ELb0ELb1ELb0ELb0ELb0ELb0ELb0ELb1ELb0ELb0ELb0EEENS1_21CollectiveEpilogueFwdINS6_IJSA_SC_SB_EEES9_SE_SG_Li384ELb0ELb0ELb0ELb0EEENS1_30DynamicPersistentTileSchedulerILi384ELi32ELb0ELb0ELb1EEEEEEEEEvNT_6ParamsE,"",@"SHT_CUDA_INFO"
	.sectionflags	@""
	.align	4


	//----- nvinfo : EIATTR_CUDA_API_VERSION
	.align		4
        /*0000*/ 	.byte	0x04, 0x37
        /*0002*/ 	.short	(.L_732 - .L_731)
.L_731:
        /*0004*/ 	.word	0x00000082


	//----- nvinfo : EIATTR_KPARAM_INFO
	.align		4
.L_732:
        /*0008*/ 	.byte	0x04, 0x17
        /*000a*/ 	.short	(.L_734 - .L_733)
.L_733:
        /*000c*/ 	.word	0x00000000
        /*0010*/ 	.short	0x0000
        /*0012*/ 	.short	0x0000
        /*0014*/ 	.byte	0x00, 0xf0, 0x01, 0x2e


	//----- nvinfo : EIATTR_SPARSE_MMA_MASK
	.align		4
.L_734:
        /*0018*/ 	.byte	0x03, 0x50
        /*001a*/ 	.short	0x0000


	//----- nvinfo : EIATTR_MAXREG_COUNT
	.align		4
        /*001c*/ 	.byte	0x03, 0x1b
        /*001e*/ 	.short	0x0080


	//----- nvinfo : EIATTR_MERCURY_ISA_VERSION
	.align		4
        /*0020*/ 	.byte	0x03, 0x5f
        /*0022*/ 	.short	0x0101


	//----- nvinfo : EIATTR_VRC_CTA_INIT_COUNT
	.align		4
        /*0024*/ 	.byte	0x02, 0x4a
	.zero		1
	.zero		1


	//----- nvinfo : EIATTR_EXIT_INSTR_OFFSETS
	.align		4
        /*0028*/ 	.byte	0x04, 0x1c
        /*002a*/ 	.short	(.L_736 - .L_735)


	//   ....[0]....
.L_735:
        /*002c*/ 	.word	0x00000010


	//----- nvinfo : EIATTR_MAX_THREADS
	.align		4
.L_736:
        /*0030*/ 	.byte	0x04, 0x05
        /*0032*/ 	.short	(.L_738 - .L_737)
.L_737:
        /*0034*/ 	.word	0x00000200
        /*0038*/ 	.word	0x00000001
        /*003c*/ 	.word	0x00000001


	//----- nvinfo : EIATTR_CBANK_PARAM_SIZE
	.align		4
.L_738:
        /*0040*/ 	.byte	0x03, 0x19
        /*0042*/ 	.short	0x0b80


	//----- nvinfo : EIATTR_PARAM_CBANK
	.align		4
        /*0044*/ 	.byte	0x04, 0x0a
        /*0046*/ 	.short	(.L_740 - .L_739)
	.align		4
.L_739:
        /*0048*/ 	.word	index@(.nv.constant0._ZN7cutlass13device_kernelIN5flash11enable_sm90INS1_16FlashAttnFwdSm90INS1_25CollectiveMainloopFwdSm90ILi2EN4cute5tupleIJNS5_1CILi1EEES8_S8_EEENS6_IJNS7_ILi192EEENS7_ILi144EEENS7_ILi96EEEEEELi96ENS_10bfloat16_tEfNS_4arch4Sm90ELb1ELb0ELb1ELb0ELb0ELb0ELb0ELb0ELb1ELb0ELb0ELb0EEENS1_21CollectiveEpilogueFwdINS6_IJSA_SC_SB_EEES9_SE_SG_Li384ELb0ELb0ELb0ELb0EEENS1_30DynamicPersistentTileSchedulerILi384ELi32ELb0ELb0ELb1EEEEEEEEEvNT_6ParamsE)
        /*004c*/ 	.short	0x0380
        /*004e*/ 	.short	0x0b80


	//----- nvinfo : EIATTR_SW_WAR
	.align		4
.L_740:
        /*0050*/ 	.byte	0x04, 0x36
        /*0052*/ 	.short	(.L_742 - .L_741)
.L_741:
        /*0054*/ 	.word	0x00000008
.L_742:


//--------------------- .nv.info._ZN7cutlass13device_kernelIN5flash11enable_sm90INS1_16FlashAttnFwdSm90INS1_25CollectiveMainloopFwdSm90ILi2EN4cute5tupleIJNS5_1CILi1EEES8_S8_EEENS6_IJNS7_ILi192EEENS7_ILi144EEENS7_ILi96EEEEEELi96ENS_10bfloat16_tEfNS_4arch4Sm90ELb1ELb0ELb1ELb1ELb0ELb0ELb0ELb0ELb1ELb0ELb0ELb0EEENS1_21CollectiveEpilogueFwdINS6_IJSA_SC_SB_EEES9_SE_SG_Li384ELb1ELb0ELb0ELb0EEENS1_36VarlenDynamicPersistentTileSchedulerILi192ELi144ELi384ELi32ELb0ELb0ELb1ELb1ELb1ELb1EEEEEEEEEvNT_6ParamsE --------------------------
	.section	.nv.info._ZN7cutlass13device_kernelIN5flash11enable_sm90INS1_16FlashAttnFwdSm90INS1_25CollectiveMainloopFwdSm90ILi2EN4cute5tupleIJNS5_1CILi1EEES8_S8_EEENS6_IJNS7_ILi192EEENS7_ILi144EEENS7_ILi96EEEEEELi96ENS_10bfloat16_tEfNS_4arch4Sm90ELb1ELb0ELb1ELb1ELb0ELb0ELb0ELb0ELb1ELb0ELb0ELb0EEENS1_21CollectiveEpilogueFwdINS6_IJSA_SC_SB_EEES9_SE_SG_Li384ELb1ELb0ELb0ELb0EEENS1_36VarlenDynamicPersistentTileSchedulerILi192ELi144ELi384ELi32ELb0ELb0ELb1ELb1ELb1ELb1EEEEEEEEEvNT_6ParamsE,"",@"SHT_CUDA_INFO"
	.sectionflags	@""
	.align	4


	//----- nvinfo : EIATTR_CUDA_API_VERSION
	.align		4
        /*0000*/ 	.byte	0x04, 0x37
        /*0002*/ 	.short	(.L_744 - .L_743)
.L_743:
        /*0004*/ 	.word	0x00000082


	//----- nvinfo : EIATTR_KPARAM_INFO
	.align		4
.L_744:
        /*0008*/ 	.byte	0x04, 0x17
        /*000a*/ 	.short	(.L_746 - .L_745)
.L_745:
        /*000c*/ 	.word	0x00000000
        /*0010*/ 	.short	0x0000
        /*0012*/ 	.short	0x0000
        /*0014*/ 	.byte	0x00, 0xf0, 0x01, 0x28


	//----- nvinfo : EIATTR_SPARSE_MMA_MASK
	.align		4
.L_746:
        /*0018*/ 	.byte	0x03, 0x50
        /*001a*/ 	.short	0x0000


	//----- nvinfo : EIATTR_MAXREG_COUNT
	.align		4
        /*001c*/ 	.byte	0x03, 0x1b
        /*001e*/ 	.short	0x0080


	//----- nvinfo : EIATTR_MERCURY_ISA_VERSION
	.align		4
        /*0020*/ 	.byte	0x03, 0x5f
        /*0022*/ 	.short	0x0101


	//----- nvinfo : EIATTR_VRC_CTA_INIT_COUNT
	.align		4
        /*0024*/ 	.byte	0x02, 0x4a
	.zero		1
	.zero		1


	//----- nvinfo : EIATTR_EXIT_INSTR_OFFSETS
	.align		4
        /*0028*/ 	.byte	0x04, 0x1c
        /*002a*/ 	.short	(.L_748 - .L_747)


	//   ....[0]....
.L_747:
        /*002c*/ 	.word	0x00000010


	//----- nvinfo : EIATTR_MAX_THREADS
	.align		4
.L_748:
        /*0030*/ 	.byte	0x04, 0x05
        /*0032*/ 	.short	(.L_750 - .L_749)
.L_749:
        /*0034*/ 	.word	0x00000200
        /*0038*/ 	.word	0x00000001
        /*003c*/ 	.word	0x00000001


	//----- nvinfo : EIATTR_CBANK_PARAM_SIZE
	.align		4
.L_750:
        /*0040*/ 	.byte	0x03, 0x19
        /*0042*/ 	.short	0x0a00


	//----- nvinfo : EIATTR_PARAM_CBANK
	.align		4
        /*0044*/ 	.byte	0x04, 0x0a
        /*0046*/ 	.short	(.L_752 - .L_751)
	.align		4
.L_751:
        /*0048*/ 	.word	index@(.nv.constant0._ZN7cutlass13device_kernelIN5flash11enable_sm90INS1_16FlashAttnFwdSm90INS1_25CollectiveMainloopFwdSm90ILi2EN4cute5tupleIJNS5_1CILi1EEES8_S8_EEENS6_IJNS7_ILi192EEENS7_ILi144EEENS7_ILi96EEEEEELi96ENS_10bfloat16_tEfNS_4arch4Sm90ELb1ELb0ELb1ELb1ELb0ELb0ELb0ELb0ELb1ELb0ELb0ELb0EEENS1_21CollectiveEpilogueFwdINS6_IJSA_SC_SB_EEES9_SE_SG_Li384ELb1ELb0ELb0ELb0EEENS1_36VarlenDynamicPersistentTileSchedulerILi192ELi144ELi384ELi32ELb0ELb0ELb1ELb1ELb1ELb1EEEEEEEEEvNT_6ParamsE)
        /*004c*/ 	.short	0x0380
        /*004e*/ 	.short	0x0a00


	//----- nvinfo : EIATTR_SW_WAR
	.align		4
.L_752:
        /*0050*/ 	.byte	0x04, 0x36
        /*0052*/ 	.short	(.L_754 - .L_753)
.L_753:
        /*0054*/ 	.word	0x00000008
.L_754:


//--------------------- .nv.info._ZN7cutlass13device_kernelIN5flash11enable_sm90INS1_16FlashAttnFwdSm90INS1_25CollectiveMainloopFwdSm90ILi2EN4cute5tupleIJNS5_1CILi1EEES8_S8_EEENS6_IJNS7_ILi192EEENS7_ILi144EEENS7_ILi96EEEEEELi96ENS_10bfloat16_tEfNS_4arch4Sm90ELb1ELb0ELb1ELb1ELb0ELb1ELb0ELb0ELb1ELb0ELb0ELb0EEENS1_21CollectiveEpilogueFwdINS6_IJSA_SC_SB_EEES9_SE_SG_Li384ELb1ELb0ELb0ELb0EEENS1_36VarlenDynamicPersistentTileSchedulerILi192ELi144ELi384ELi32ELb0ELb0ELb1ELb1ELb1ELb1EEEEEEEEEvNT_6ParamsE --------------------------
	.section	.nv.info._ZN7cutlass13device_kernelIN5flash11enable_sm90INS1_16FlashAttnFwdSm90INS1_25CollectiveMainloopFwdSm90ILi2EN4cute5tupleIJNS5_1CILi1EEES8_S8_EEENS6_IJNS7_ILi192EEENS7_ILi144EEENS7_ILi96EEEEEELi96ENS_10bfloat16_tEfNS_4arch4Sm90ELb1ELb0ELb1ELb1ELb0ELb1ELb0ELb0ELb1ELb0ELb0ELb0EEENS1_21CollectiveEpilogueFwdINS6_IJSA_SC_SB_EEES9_SE_SG_Li384ELb1ELb0ELb0ELb0EEENS1_36VarlenDynamicPersistentTileSchedulerILi192ELi144ELi384ELi32ELb0ELb0ELb1ELb1ELb1ELb1EEEEEEEEEvNT_6ParamsE,"",@"SHT_CUDA_INFO"
	.sectionflags	@""
	.align	4


	//----- nvinfo : EIATTR_CUDA_API_VERSION
	.align		4
        /*0000*/ 	.byte	0x04, 0x37
        /*0002*/ 	.short	(.L_756 - .L_755)
.L_755:
        /*0004*/ 	.word	0x00000082


	//----- nvinfo : EIATTR_KPARAM_INFO
	.align		4
.L_756:
        /*0008*/ 	.byte	0x04, 0x17
        /*000a*/ 	.short	(.L_758 - .L_757)
.L_757:
        /*000c*/ 	.word	0x00000000
        /*0010*/ 	.short	0x0000
        /*0012*/ 	.short	0x0000
        /*0014*/ 	.byte	0x00, 0xf0, 0x01, 0x28


	//----- nvinfo : EIATTR_SPARSE_MMA_MASK
	.align		4
.L_758:
        /*0018*/ 	.byte	0x03, 0x50
        /*001a*/ 	.short	0x0000


	//----- nvinfo : EIATTR_MAXREG_COUNT
	.align		4
        /*001c*/ 	.byte	0x03, 0x1b
        /*001e*/ 	.short	0x0080


	//----- nvinfo : EIATTR_MERCURY_ISA_VERSION
	.align		4
        /*0020*/ 	.byte	0x03, 0x5f
        /*0022*/ 	.short	0x0101


	//----- nvinfo : EIATTR_VRC_CTA_INIT_COUNT
	.align		4
        /*0024*/ 	.byte	0x02, 0x4a
	.zero		1
	.zero		1


	//----- nvinfo : EIATTR_EXIT_INSTR_OFFSETS
	.align		4
        /*0028*/ 	.byte	0x04, 0x1c
        /*002a*/ 	.short	(.L_760 - .L_759)


	//   ....[0]....
.L_759:
        /*002c*/ 	.word	0x00000010


	//----- nvinfo : EIATTR_MAX_THREADS
	.align		4
.L_760:
        /*0030*/ 	.byte	0x04, 0x05
        /*0032*/ 	.short	(.L_762 - .L_761)
.L_761:
        /*0034*/ 	.word	0x00000200
        /*0038*/ 	.word	0x00000001
        /*003c*/ 	.word	0x00000001


	//----- nvinfo : EIATTR_CBANK_PARAM_SIZE
	.align		4
.L_762:
        /*0040*/ 	.byte	0x03, 0x19
        /*0042*/ 	.short	0x0a00


	//----- nvinfo : EIATTR_PARAM_CBANK
	.align		4
        /*0044*/ 	.byte	0x04, 0x0a
        /*0046*/ 	.short	(.L_764 - .L_763)
	.align		4
.L_763:
        /*0048*/ 	.word	index@(.nv.constant0._ZN7cutlass13device_kernelIN5flash11enable_sm90INS1_16FlashAttnFwdSm90INS1_25CollectiveMainloopFwdSm90ILi2EN4cute5tupleIJNS5_1CILi1EEES8_S8_EEENS6_IJNS7_ILi192EEENS7_ILi144EEENS7_ILi96EEEEEELi96ENS_10bfloat16_tEfNS_4arch4Sm90ELb1ELb0ELb1ELb1ELb0ELb1ELb0ELb0ELb1ELb0ELb0ELb0EEENS1_21CollectiveEpilogueFwdINS6_IJSA_SC_SB_EEES9_SE_SG_Li384ELb1ELb0ELb0ELb0EEENS1_36VarlenDynamicPersistentTileSchedulerILi192ELi144ELi384ELi32ELb0ELb0ELb1ELb1ELb1ELb1EEEEEEEEEvNT_6ParamsE)
        /*004c*/ 	.short	0x0380
        /*004e*/ 	.short	0x0a00


	//----- nvinfo : EIATTR_SW_WAR
	.align		4
.L_764:
        /*0050*/ 	.byte	0x04, 0x36
        /*0052*/ 	.short	(.L_766 - .L_765)
.L_765:
        /*0054*/ 	.word	0x00000008
.L_766:


//--------------------- .nv.info._ZN7cutlass13device_kernelIN5flash11enable_sm90INS1_16FlashAttnFwdSm90INS1_25CollectiveMainloopFwdSm90ILi2EN4cute5tupleIJNS5_1CILi1EEES8_S8_EEENS6_IJNS7_ILi192EEESA_NS7_ILi64EEEEEELi64ENS_10bfloat16_tEfNS_4arch4Sm90ELb0ELb0ELb1ELb0ELb0ELb0ELb0ELb0ELb1ELb0ELb0ELb0EEENS1_21CollectiveEpilogueFwdINS6_IJSA_SB_SA_EEES9_SD_SF_Li384ELb0ELb0ELb0ELb0EEENS1_29StaticPersistentTileSchedulerILb0EEEEEEEEEvNT_6ParamsE --------------------------
	.section	.nv.info._ZN7cutlass13device_kernelIN5flash11enable_sm90INS1_16FlashAttnFwdSm90INS1_25CollectiveMainloopFwdSm90ILi2EN4cute5tupleIJNS5_1CILi1EEES8_S8_EEENS6_IJNS7_ILi192EEESA_NS7_ILi64EEEEEELi64ENS_10bfloat16_tEfNS_4arch4Sm90ELb0ELb0ELb1ELb0ELb0ELb0ELb0ELb0ELb1ELb0ELb0ELb0EEENS1_21CollectiveEpilogueFwdINS6_IJSA_SB_SA_EEES9_SD_SF_Li384ELb0ELb0ELb0ELb0EEENS1_29StaticPersistentTileSchedulerILb0EEEEEEEEEvNT_6ParamsE,"",@"SHT_CUDA_INFO"
	.sectionflags	@""
	.align	4


	//----- nvinfo : EIATTR_CUDA_API_VERSION
	.align		4
        /*0000*/ 	.byte	0x04, 0x37
        /*0002*/ 	.short	(.L_768 - .L_767)
.L_767:
        /*0004*/ 	.word	0x00000082


	//----- nvinfo : EIATTR_KPARAM_INFO
	.align		4
.L_768:
        /*0008*/ 	.byte	0x04, 0x17
        /*000a*/ 	.short	(.L_770 - .L_769)
.L_769:
        /*000c*/ 	.word	0x00000000
        /*0010*/ 	.short	0x0000
        /*0012*/ 	.short	0x0000
        /*0014*/ 	.byte	0x00, 0xf0, 0x01, 0x2e


	//----- nvinfo : EIATTR_SPARSE_MMA_MASK
	.align		4
.L_770:
        /*0018*/ 	.byte	0x03, 0x50
        /*001a*/ 	.short	0x0000


	//----- nvinfo : EIATTR_MAXREG_COUNT
	.align		4
        /*001c*/ 	.byte	0x03, 0x1b
        /*001e*/ 	.short	0x0080


	//----- nvinfo : EIATTR_MERCURY_ISA_VERSION
	.align		4
        /*0020*/ 	.byte	0x03, 0x5f
        /*0022*/ 	.short	0x0101


	//----- nvinfo : EIATTR_VRC_CTA_INIT_COUNT
	.align		4
        /*0024*/ 	.byte	0x02, 0x4a
	.zero		1
	.zero		1


	//----- nvinfo : EIATTR_EXIT_INSTR_OFFSETS
	.align		4
        /*0028*/ 	.byte	0x04, 0x1c
        /*002a*/ 	.short	(.L_772 - .L_771)


	//   ....[0]....
.L_771:
        /*002c*/ 	.word	0x00000010


	//----- nvinfo : EIATTR_MAX_THREADS
	.align		4
.L_772:
        /*0030*/ 	.byte	0x04, 0x05
        /*0032*/ 	.short	(.L_774 - .L_773)
.L_773:
        /*0034*/ 	.word	0x00000200
        /*0038*/ 	.word	0x00000001
        /*003c*/ 	.word	0x00000001


	//----- nvinfo : EIATTR_CBANK_PARAM_SIZE
	.align		4
.L_774:
        /*0040*/ 	.byte	0x03, 0x19
        /*0042*/ 	.short	0x0b80


	//----- nvinfo : EIATTR_PARAM_CBANK
	.align		4
        /*0044*/ 	.byte	0x04, 0x0a
        /*0046*/ 	.short	(.L_776 - .L_775)
	.align		4
.L_775:
        /*0048*/ 	.word	index@(.nv.constant0._ZN7cutlass13device_kernelIN5flash11enable_sm90INS1_16FlashAttnFwdSm90INS1_25CollectiveMainloopFwdSm90ILi2EN4cute5tupleIJNS5_1CILi1EEES8_S8_EEENS6_IJNS7_ILi192EEESA_NS7_ILi64EEEEEELi64ENS_10bfloat16_tEfNS_4arch4Sm90ELb0ELb0ELb1ELb0ELb0ELb0ELb0ELb0ELb1ELb0ELb0ELb0EEENS1_21CollectiveEpilogueFwdINS6_IJSA_SB_SA_EEES9_SD_SF_Li384ELb0ELb0ELb0ELb0EEENS1_29StaticPersistentTileSchedulerILb0EEEEEEEEEvNT_6ParamsE)
        /*004c*/ 	.short	0x0380
        /*004e*/ 	.short	0x0b80


	//----- nvinfo : EIATTR_SW_WAR
	.align		4
.L_776:
        /*0050*/ 	.byte	0x04, 0x36
        /*0052*/ 	.short	(.L_778 - .L_777)
.L_777:
        /*0054*/ 	.word	0x00000008
.L_778:


//--------------------- .nv.info._ZN7cutlass13device_kernelIN5flash11enable_sm90INS1_16FlashAttnFwdSm90INS1_25CollectiveMainloopFwdSm90ILi2EN4cute5tupleIJNS5_1CILi1EEES8_S8_EEENS6_IJNS7_ILi192EEESA_NS7_ILi64EEEEEELi64ENS_10bfloat16_tEfNS_4arch4Sm90ELb0ELb0ELb1ELb1ELb0ELb0ELb0ELb0ELb1ELb0ELb0ELb0EEENS1_21CollectiveEpilogueFwdINS6_IJSA_SB_SA_EEES9_SD_SF_Li384ELb1ELb0ELb0ELb0EEENS1_36VarlenDynamicPersistentTileSchedulerILi192ELi192ELi384ELi32ELb0ELb0ELb1ELb0ELb1ELb1EEEEEEEEEvNT_6ParamsE --------------------------
	.section	.nv.info._ZN7cutlass13device_kernelIN5flash11enable_sm90INS1_16FlashAttnFwdSm90INS1_25CollectiveMainloopFwdSm90ILi2EN4cute5tupleIJNS5_1CILi1EEES8_S8_EEENS6_IJNS7_ILi192EEESA_NS7_ILi64EEEEEELi64ENS_10bfloat16_tEfNS_4arch4Sm90ELb0ELb0ELb1ELb1ELb0ELb0ELb0ELb0ELb1ELb0ELb0ELb0EEENS1_21CollectiveEpilogueFwdINS6_IJSA_SB_SA_EEES9_SD_SF_Li384ELb1ELb0ELb0ELb0EEENS1_36VarlenDynamicPersistentTileSchedulerILi192ELi192ELi384ELi32ELb0ELb0ELb1ELb0ELb1ELb1EEEEEEEEEvNT_6ParamsE,"",@"SHT_CUDA_INFO"
	.sectionflags	@""
	.align	4


	//----- nvinfo : EIATTR_CUDA_API_VERSION
	.align		4
        /*0000*/ 	.byte	0x04, 0x37
        /*0002*/ 	.short	(.L_780 - .L_779)
.L_779:
        /*0004*/ 	.word	0x00000082


	//----- nvinfo : EIATTR_KPARAM_INFO
	.align		4
.L_780:
        /*0008*/ 	.byte	0x04, 0x17
        /*000a*/ 	.short	(.L_782 - .L_781)
.L_781:
        /*000c*/ 	.word	0x00000000
        /*0010*/ 	.short	0x0000
        /*0012*/ 	.short	0x0000
        /*0014*/ 	.byte	0x00, 0xf0, 0x01, 0x28


	//----- nvinfo : EIATTR_SPARSE_MMA_MASK
	.align		4
.L_782:
        /*0018*/ 	.byte	0x03, 0x50
        /*001a*/ 	.short	0x0000


	//----- nvinfo : EIATTR_MAXREG_COUNT
	.align		4
        /*001c*/ 	.byte	0x03, 0x1b
        /*001e*/ 	.short	0x0080


	//----- nvinfo : EIATTR_MERCURY_ISA_VERSION
	.align		4
        /*0020*/ 	.byte	0x03, 0x5f
        /*0022*/ 	.short	0x0101


	//----- nvinfo : EIATTR_VRC_CTA_INIT_COUNT
	.align		4
        /*0024*/ 	.byte	0x02, 0x4a
	.zero		1
	.zero		1


	//----- nvinfo : EIATTR_EXIT_INSTR_OFFSETS
	.align		4
        /*0028*/ 	.byte	0x04, 0x1c
        /*002a*/ 	.short	(.L_784 - .L_783)


	//   ....[0]....
.L_783:
        /*002c*/ 	.word	0x00000010


	//----- nvinfo : EIATTR_MAX_THREADS
	.align		4
.L_784:
        /*0030*/ 	.byte	0x04, 0x05
        /*0032*/ 	.short	(.L_786 - .L_785)
.L_785:
        /*0034*/ 	.word	0x00000200
        /*0038*/ 	.word	0x00000001
        /*003c*/ 	.word	0x00000001


	//----- nvinfo : EIATTR_CBANK_PARAM_SIZE
	.align		4
.L_786:
        /*0040*/ 	.byte	0x03, 0x19
        /*0042*/ 	.short	0x0a00


	//----- nvinfo : EIATTR_PARAM_CBANK
	.align		4
        /*0044*/ 	.byte	0x04, 0x0a
        /*0046*/ 	.short	(.L_788 - .L_787)
	.align		4
.L_787:
        /*0048*/ 	.word	index@(.nv.constant0._ZN7cutlass13device_kernelIN5flash11enable_sm90INS1_16FlashAttnFwdSm90INS1_25CollectiveMainloopFwdSm90ILi2EN4cute5tupleIJNS5_1CILi1EEES8_S8_EEENS6_IJNS7_ILi192EEESA_NS7_ILi64EEEEEELi64ENS_10bfloat16_tEfNS_4arch4Sm90ELb0ELb0ELb1ELb1ELb0ELb0ELb0ELb0ELb1ELb0ELb0ELb0EEENS1_21CollectiveEpilogueFwdINS6_IJSA_SB_SA_EEES9_SD_SF_Li384ELb1ELb0ELb0ELb0EEENS1_36VarlenDynamicPersistentTileSchedulerILi192ELi192ELi384ELi32ELb0ELb0ELb1ELb0ELb1ELb1EEEEEEEEEvNT_6ParamsE)
        /*004c*/ 	.short	0x0380
        /*004e*/ 	.short	0x0a00


	//----- nvinfo : EIATTR_SW_WAR
	.align		4
.L_788:
        /*0050*/ 	.byte	0x04, 0x36
        /*0052*/ 	.short	(.L_790 - .L_789)
.L_789:
        /*0054*/ 	.word	0x00000008
.L_790:


//--------------------- .nv.info._ZN7cutlass13device_kernelIN5flash11enable_sm90INS1_16FlashAttnFwdSm90INS1_25CollectiveMainloopFwdSm90ILi2EN4cute5tupleIJNS5_1CILi1EEES8_S8_EEENS6_IJNS7_ILi192EEESA_NS7_ILi64EEEEEELi64ENS_10bfloat16_tEfNS_4arch4Sm90ELb0ELb0ELb1ELb1ELb0ELb1ELb0ELb0ELb1ELb0ELb0ELb0EEENS1_21CollectiveEpilogueFwdINS6_IJSA_SB_SA_EEES9_SD_SF_Li384ELb1ELb0ELb0ELb0EEENS1_36VarlenDynamicPersistentTileSchedulerILi192ELi192ELi384ELi32ELb0ELb0ELb1ELb0ELb1ELb1EEEEEEEEEvNT_6ParamsE --------------------------
	.section	.nv.info._ZN7cutlass13device_kernelIN5flash11enable_sm90INS1_16FlashAttnFwdSm90INS1_25CollectiveMainloopFwdSm90ILi2EN4cute5tupleIJNS5_1CILi1EEES8_S8_EEENS6_IJNS7_ILi192EEESA_NS7_ILi64EEEEEELi64ENS_10bfloat16_tEfNS_4arch4Sm90ELb0ELb0ELb1ELb1ELb0ELb1ELb0ELb0ELb1ELb0ELb0ELb0EEENS1_21CollectiveEpilogueFwdINS6_IJSA_SB_SA_EEES9_SD_SF_Li384ELb1ELb0ELb0ELb0EEENS1_36VarlenDynamicPersistentTileSchedulerILi192ELi192ELi384ELi32ELb0ELb0ELb1ELb0ELb1ELb1EEEEEEEEEvNT_6ParamsE,"",@"SHT_CUDA_INFO"
	.sectionflags	@""
	.align	4


	//----- nvinfo : EIATTR_CUDA_API_VERSION
	.align		4
        /*0000*/ 	.byte	0x04, 0x37
        /*0002*/ 	.short	(.L_792 - .L_791)
.L_791:
        /*0004*/ 	.word	0x00000082


	//----- nvinfo : EIATTR_KPARAM_INFO
	.align		4
.L_792:
        /*0008*/ 	.byte	0x04, 0x17
        /*000a*/ 	.short	(.L_794 - .L_793)
.L_793:
        /*000c*/ 	.word	0x00000000
        /*0010*/ 	.short	0x0000
        /*0012*/ 	.short	0x0000
        /*0014*/ 	.byte	0x00, 0xf0, 0x01, 0x28


	//----- nvinfo : EIATTR_SPARSE_MMA_MASK
	.align		4
.L_794:
        /*0018*/ 	.byte	0x03, 0x50
        /*001a*/ 	.short	0x0000


	//----- nvinfo : EIATTR_MAXREG_COUNT
	.align		4
        /*001c*/ 	.byte	0x03, 0x1b
        /*001e*/ 	.short	0x0080


	//----- nvinfo : EIATTR_MERCURY_ISA_VERSION
	.align		4
        /*0020*/ 	.byte	0x03, 0x5f
        /*0022*/ 	.short	0x0101


	//----- nvinfo : EIATTR_VRC_CTA_INIT_COUNT
	.align		4
        /*0024*/ 	.byte	0x02, 0x4a
	.zero		1
	.zero		1


	//----- nvinfo : EIATTR_EXIT_INSTR_OFFSETS
	.align		4
        /*0028*/ 	.byte	0x04, 0x1c
        /*002a*/ 	.short	(.L_796 - .L_795)


	//   ....[0]....
.L_795:
        /*002c*/ 	.word	0x00000010


	//----- nvinfo : EIATTR_MAX_THREADS
	.align		4
.L_796:
        /*0030*/ 	.byte	0x04, 0x05
        /*0032*/ 	.short	(.L_798 - .L_797)
.L_797:
        /*0034*/ 	.word	0x00000200
        /*0038*/ 	.word	0x00000001
        /*003c*/ 	.word	0x00000001


	//----- nvinfo : EIATTR_CBANK_PARAM_SIZE
	.align		4
.L_798:
        /*0040*/ 	.byte	0x03, 0x19
        /*0042*/ 	.short	0x0a00


	//----- nvinfo : EIATTR_PARAM_CBANK
	.align		4
        /*0044*/ 	.byte	0x04, 0x0a
        /*0046*/ 	.short	(.L_800 - .L_799)
	.align		4
.L_799:
        /*0048*/ 	.word	index@(.nv.constant0._ZN7cutlass13device_kernelIN5flash11enable_sm90INS1_16FlashAttnFwdSm90INS1_25CollectiveMainloopFwdSm90ILi2EN4cute5tupleIJNS5_1CILi1EEES8_S8_EEENS6_IJNS7_ILi192EEESA_NS7_ILi64EEEEEELi64ENS_10bfloat16_tEfNS_4arch4Sm90ELb0ELb0ELb1ELb1ELb0ELb1ELb0ELb0ELb1ELb0ELb0ELb0EEENS1_21CollectiveEpilogueFwdINS6_IJSA_SB_SA_EEES9_SD_SF_Li384ELb1ELb0ELb0ELb0EEENS1_36VarlenDynamicPersistentTileSchedulerILi192ELi192ELi384ELi32ELb0ELb0ELb1ELb0ELb1ELb1EEEEEEEEEvNT_6ParamsE)
        /*004c*/ 	.short	0x0380
        /*004e*/ 	.short	0x0a00


	//----- nvinfo : EIATTR_SW_WAR
	.align		4
.L_800:
        /*0050*/ 	.byte	0x04, 0x36
        /*0052*/ 	.short	(.L_802 - .L_801)
.L_801:
        /*0054*/ 	.word	0x00000008
.L_802:


//--------------------- .nv.info._ZN7cutlass13device_kernelIN5flash11enable_sm90INS1_16FlashAttnFwdSm90INS1_25CollectiveMainloopFwdSm90ILi2EN4cute5tupleIJNS5_1CILi1EEES8_S8_EEENS6_IJNS7_ILi192EEENS7_ILi128EEENS7_ILi64EEEEEELi64ENS_10bfloat16_tEfNS_4arch4Sm90ELb0ELb1ELb1ELb0ELb0ELb0ELb0ELb1ELb1ELb0ELb0ELb0EEENS1_21CollectiveEpilogueFwdINS6_IJSA_SC_SB_EEES9_SE_SG_Li384ELb0ELb0ELb0ELb0EEENS1_30DynamicPersistentTileSchedulerILi384ELi32ELb0ELb0ELb1EEEEEEEEEvNT_6ParamsE --------------------------
	.section	.nv.info._ZN7cutlass13device_kernelIN5flash11enable_sm90INS1_16FlashAttnFwdSm90INS1_25CollectiveMainloopFwdSm90ILi2EN4cute5tupleIJNS5_1CILi1EEES8_S8_EEENS6_IJNS7_ILi192EEENS7_ILi128EEENS7_ILi64EEEEEELi64ENS_10bfloat16_tEfNS_4arch4Sm90ELb0ELb1ELb1ELb0ELb0ELb0ELb0ELb1ELb1ELb0ELb0ELb0EEENS1_21CollectiveEpilogueFwdINS6_IJSA_SC_SB_EEES9_SE_SG_Li384ELb0ELb0ELb0ELb0EEENS1_30DynamicPersistentTileSchedulerILi384ELi32ELb0ELb0ELb1EEEEEEEEEvNT_6ParamsE,"",@"SHT_CUDA_INFO"
	.sectionflags	@""
	.align	4


	//----- nvinfo : EIATTR_CUDA_API_VERSION
	.align		4
        /*0000*/ 	.byte	0x04, 0x37
        /*0002*/ 	.short	(.L_804 - .L_803)
.L_803:
        /*0004*/ 	.word	0x00000082


	//----- nvinfo : EIATTR_KPARAM_INFO
	.align		4
.L_804:
        /*0008*/ 	.byte	0x04, 0x17
        /*000a*/ 	.short	(.L_806 - .L_805)
.L_805:
        /*000c*/ 	.word	0x00000000
        /*0010*/ 	.short	0x0000
        /*0012*/ 	.short	0x0000
        /*0014*/ 	.byte	0x00, 0xf0, 0x01, 0x2e


	//----- nvinfo : EIATTR_SPARSE_MMA_MASK
	.align		4
.L_806:
        /*0018*/ 	.byte	0x03, 0x50
        /*001a*/ 	.short	0x0000


	//----- nvinfo : EIATTR_MAXREG_COUNT
	.align		4
        /*001c*/ 	.byte	0x03, 0x1b
        /*001e*/ 	.short	0x0080


	//----- nvinfo : EIATTR_MERCURY_ISA_VERSION
	.align		4
        /*0020*/ 	.byte	0x03, 0x5f
        /*0022*/ 	.short	0x0101


	//----- nvinfo : EIATTR_VRC_CTA_INIT_COUNT
	.align		4
        /*0024*/ 	.byte	0x02, 0x4a
	.zero		1
	.zero		1


	//----- nvinfo : EIATTR_EXIT_INSTR_OFFSETS
	.align		4
        /*0028*/ 	.byte	0x04, 0x1c
        /*002a*/ 	.short	(.L_808 - .L_807)


	//   ....[0]....
.L_807:
        /*002c*/ 	.word	0x00000010


	//----- nvinfo : EIATTR_MAX_THREADS
	.align		4
.L_808:
        /*0030*/ 	.byte	0x04, 0x05
        /*0032*/ 	.short	(.L_810 - .L_809)
.L_809:
        /*0034*/ 	.word	0x00000200
        /*0038*/ 	.word	0x00000001
        /*003c*/ 	.word	0x00000001


	//----- nvinfo : EIATTR_CBANK_PARAM_SIZE
	.align		4
.L_810:
        /*0040*/ 	.byte	0x03, 0x19
        /*0042*/ 	.short	0x0b80


	//----- nvinfo : EIATTR_PARAM_CBANK
	.align		4
        /*0044*/ 	.byte	0x04, 0x0a
        /*0046*/ 	.short	(.L_812 - .L_811)
	.align		4
.L_811:
        /*0048*/ 	.word	index@(.nv.constant0._ZN7cutlass13device_kernelIN5flash11enable_sm90INS1_16FlashAttnFwdSm90INS1_25CollectiveMainloopFwdSm90ILi2EN4cute5tupleIJNS5_1CILi1EEES8_S8_EEENS6_IJNS7_ILi192EEENS7_ILi128EEENS7_ILi64EEEEEELi64ENS_10bfloat16_tEfNS_4arch4Sm90ELb0ELb1ELb1ELb0ELb0ELb0ELb0ELb1ELb1ELb0ELb0ELb0EEENS1_21CollectiveEpilogueFwdINS6_IJSA_SC_SB_EEES9_SE_SG_Li384ELb0ELb0ELb0ELb0EEENS1_30DynamicPersistentTileSchedulerILi384ELi32ELb0ELb0ELb1EEEEEEEEEvNT_6ParamsE)
        /*004c*/ 	.short	0x0380
        /*004e*/ 	.short	0x0b80


	//----- nvinfo : EIATTR_SW_WAR
	.align		4
.L_812:
        /*0050*/ 	.byte	0x04, 0x36
        /*0052*/ 	.short	(.L_814 - .L_813)
.L_813:
        /*0054*/ 	.word	0x00000008
.L_814:


//--------------------- .nv.info._ZN7cutlass13device_kernelIN5flash11enable_sm90INS1_16FlashAttnFwdSm90INS1_25CollectiveMainloopFwdSm90ILi2EN4cute5tupleIJNS5_1CILi1EEES8_S8_EEENS6_IJNS7_ILi192EEENS7_ILi128EEENS7_ILi64EEEEEELi64ENS_10bfloat16_tEfNS_4arch4Sm90ELb0ELb1ELb1ELb1ELb0ELb0ELb0ELb1ELb1ELb0ELb0ELb0EEENS1_21CollectiveEpilogueFwdINS6_IJSA_SC_SB_EEES9_SE_SG_Li384ELb1ELb0ELb0ELb0EEENS1_36VarlenDynamicPersistentTileSchedulerILi192ELi128ELi384ELi32ELb0ELb0ELb1ELb1ELb0ELb1EEEEEEEEEvNT_6ParamsE --------------------------
	.section	.nv.info._ZN7cutlass13device_kernelIN5flash11enable_sm90INS1_16FlashAttnFwdSm90INS1_25CollectiveMainloopFwdSm90ILi2EN4cute5tupleIJNS5_1CILi1EEES8_S8_EEENS6_IJNS7_ILi192EEENS7_ILi128EEENS7_ILi64EEEEEELi64ENS_10bfloat16_tEfNS_4arch4Sm90ELb0ELb1ELb1ELb1ELb0ELb0ELb0ELb1ELb1ELb0ELb0ELb0EEENS1_21CollectiveEpilogueFwdINS6_IJSA_SC_SB_EEES9_SE_SG_Li384ELb1ELb0ELb0ELb0EEENS1_36VarlenDynamicPersistentTileSchedulerILi192ELi128ELi384ELi32ELb0ELb0ELb1ELb1ELb0ELb1EEEEEEEEEvNT_6ParamsE,"",@"SHT_CUDA_INFO"
	.sectionflags	@""
	.align	4


	//----- nvinfo : EIATTR_CUDA_API_VERSION
	.align		4
        /*0000*/ 	.byte	0x04, 0x37
        /*0002*/ 	.short	(.L_816 - .L_815)
.L_815:
        /*0004*/ 	.word	0x00000082


	//----- nvinfo : EIATTR_KPARAM_INFO
	.align		4
.L_816:
        /*0008*/ 	.byte	0x04, 0x17
        /*000a*/ 	.short	(.L_818 - .L_817)
.L_817:
        /*000c*/ 	.word	0x00000000
        /*0010*/ 	.short	0x0000
        /*0012*/ 	.short	0x0000
        /*0014*/ 	.byte	0x00, 0xf0, 0x01, 0x28


	//----- nvinfo : EIATTR_SPARSE_MMA_MASK
	.align		4
.L_818:
        /*0018*/ 	.byte	0x03, 0x50
        /*001a*/ 	.short	0x0000


	//----- nvinfo : EIATTR_MAXREG_COUNT
	.align		4
        /*001c*/ 	.byte	0x03, 0x1b
        /*001e*/ 	.short	0x0080


	//----- nvinfo : EIATTR_MERCURY_ISA_VERSION
	.align		4
        /*0020*/ 	.byte	0x03, 0x5f
        /*0022*/ 	.short	0x0101


	//----- nvinfo : EIATTR_VRC_CTA_INIT_COUNT
	.align		4
        /*0024*/ 	.byte	0x02, 0x4a
	.zero		1
	.zero		1


	//----- nvinfo : EIATTR_EXIT_INSTR_OFFSETS
	.align		4
        /*0028*/ 	.byte	0x04, 0x1c
        /*002a*/ 	.short	(.L_820 - .L_819)


	//   ....[0]....
.L_819:
        /*002c*/ 	.word	0x00000010


	//----- nvinfo : EIATTR_MAX_THREADS
	.align		4
.L_820:
        /*0030*/ 	.byte	0x04, 0x05
        /*0032*/ 	.short	(.L_822 - .L_821)
.L_821:
        /*0034*/ 	.word	0x00000200
        /*0038*/ 	.word	0x00000001
        /*003c*/ 	.word	0x00000001


	//----- nvinfo : EIATTR_CBANK_PARAM_SIZE
	.align		4
.L_822:
        /*0040*/ 	.byte	0x03, 0x19
        /*0042*/ 	.short	0x0a00


	//----- nvinfo : EIATTR_PARAM_CBANK
	.align		4
        /*0044*/ 	.byte	0x04, 0x0a
        /*0046*/ 	.short	(.L_824 - .L_823)
	.align		4
.L_823:
        /*0048*/ 	.word	index@(.nv.constant0._ZN7cutlass13device_kernelIN5flash11enable_sm90INS1_16FlashAttnFwdSm90INS1_25CollectiveMainloopFwdSm90ILi2EN4cute5tupleIJNS5_1CILi1EEES8_S8_EEENS6_IJNS7_ILi192EEENS7_ILi128EEENS7_ILi64EEEEEELi64ENS_10bfloat16_tEfNS_4arch4Sm90ELb0ELb1ELb1ELb1ELb0ELb0ELb0ELb1ELb1ELb0ELb0ELb0EEENS1_21CollectiveEpilogueFwdINS6_IJSA_SC_SB_EEES9_SE_SG_Li384ELb1ELb0ELb0ELb0EEENS1_36VarlenDynamicPersistentTileSchedulerILi192ELi128ELi384ELi32ELb0ELb0ELb1ELb1ELb0ELb1EEEEEEEEEvNT_6ParamsE)
        /*004c*/ 	.short	0x0380
        /*004e*/ 	.short	0x0a00


	//----- nvinfo : EIATTR_SW_WAR
	.align		4
.L_824:
        /*0050*/ 	.byte	0x04, 0x36
        /*0052*/ 	.short	(.L_826 - .L_825)
.L_825:
        /*0054*/ 	.word	0x00000008
.L_826:


//--------------------- .nv.info._ZN7cutlass13device_kernelIN5flash11enable_sm90INS1_16FlashAttnFwdSm90INS1_25CollectiveMainloopFwdSm90ILi2EN4cute5tupleIJNS5_1CILi1EEES8_S8_EEENS6_IJNS7_ILi192EEENS7_ILi128EEENS7_ILi64EEEEEELi64ENS_10bfloat16_tEfNS_4arch4Sm90ELb0ELb1ELb1ELb1ELb0ELb1ELb0ELb1ELb1ELb0ELb0ELb0EEENS1_21CollectiveEpilogueFwdINS6_IJSA_SC_SB_EEES9_SE_SG_Li384ELb1ELb0ELb0ELb0EEENS1_36VarlenDynamicPersistentTileSchedulerILi192ELi128ELi384ELi32ELb0ELb0ELb1ELb1ELb0ELb1EEEEEEEEEvNT_6ParamsE --------------------------
	.section	.nv.info._ZN7cutlass13device_kernelIN5flash11enable_sm90INS1_16FlashAttnFwdSm90INS1_25CollectiveMainloopFwdSm90ILi2EN4cute5tupleIJNS5_1CILi1EEES8_S8_EEENS6_IJNS7_ILi192EEENS7_ILi128EEENS7_ILi64EEEEEELi64ENS_10bfloat16_tEfNS_4arch4Sm90ELb0ELb1ELb1ELb1ELb0ELb1ELb0ELb1ELb1ELb0ELb0ELb0EEENS1_21CollectiveEpilogueFwdINS6_IJSA_SC_SB_EEES9_SE_SG_Li384ELb1ELb0ELb0ELb0EEENS1_36VarlenDynamicPersistentTileSchedulerILi192ELi128ELi384ELi32ELb0ELb0ELb1ELb1ELb0ELb1EEEEEEEEEvNT_6ParamsE,"",@"SHT_CUDA_INFO"
	.sectionflags	@""
	.align	4


	//----- nvinfo : EIATTR_CUDA_API_VERSION
	.align		4
        /*0000*/ 	.byte	0x04, 0x37
        /*0002*/ 	.short	(.L_828 - .L_827)
.L_827:
        /*0004*/ 	.word	0x00000082


	//----- nvinfo : EIATTR_KPARAM_INFO
	.align		4
.L_828:
        /*0008*/ 	.byte	0x04, 0x17
        /*000a*/ 	.short	(.L_830 - .L_829)
.L_829:
        /*000c*/ 	.word	0x00000000
        /*0010*/ 	.short	0x0000
        /*0012*/ 	.short	0x0000
        /*0014*/ 	.byte	0x00, 0xf0, 0x01, 0x28


	//----- nvinfo : EIATTR_SPARSE_MMA_MASK
	.align		4
.L_830:
        /*0018*/ 	.byte	0x03, 0x50
        /*001a*/ 	.short	0x0000


	//----- nvinfo : EIATTR_MAXREG_COUNT
	.align		4
        /*001c*/ 	.byte	0x03, 0x1b
        /*001e*/ 	.short	0x0080


	//----- nvinfo : EIATTR_MERCURY_ISA_VERSION
	.align		4
        /*0020*/ 	.byte	0x03, 0x5f
        /*0022*/ 	.short	0x0101


	//----- nvinfo : EIATTR_VRC_CTA_INIT_COUNT
	.align		4
        /*0024*/ 	.byte	0x02, 0x4a
	.zero		1
	.zero		1


	//----- nvinfo : EIATTR_EXIT_INSTR_OFFSETS
	.align		4
        /*0028*/ 	.byte	0x04, 0x1c
        /*002a*/ 	.short	(.L_832 - .L_831)


	//   ....[0]....
.L_831:
        /*002c*/ 	.word	0x00000010


	//----- nvinfo : EIATTR_MAX_THREADS
	.align		4
.L_832:
        /*0030*/ 	.byte	0x04, 0x05
        /*0032*/ 	.short	(.L_834 - .L_833)
.L_833:
        /*0034*/ 	.word	0x00000200
        /*0038*/ 	.word	0x00000001
        /*003c*/ 	.word	0x00000001


	//----- nvinfo : EIATTR_CBANK_PARAM_SIZE
	.align		4
.L_834:
        /*0040*/ 	.byte	0x03, 0x19
        /*0042*/ 	.short	0x0a00


	//----- nvinfo : EIATTR_PARAM_CBANK
	.align		4
        /*0044*/ 	.byte	0x04, 0x0a
        /*0046*/ 	.short	(.L_836 - .L_835)
	.align		4
.L_835:
        /*0048*/ 	.word	index@(.nv.constant0._ZN7cutlass13device_kernelIN5flash11enable_sm90INS1_16FlashAttnFwdSm90INS1_25CollectiveMainloopFwdSm90ILi2EN4cute5tupleIJNS5_1CILi1EEES8_S8_EEENS6_IJNS7_ILi192EEENS7_ILi128EEENS7_ILi64EEEEEELi64ENS_10bfloat16_tEfNS_4arch4Sm90ELb0ELb1ELb1ELb1ELb0ELb1ELb0ELb1ELb1ELb0ELb0ELb0EEENS1_21CollectiveEpilogueFwdINS6_IJSA_SC_SB_EEES9_SE_SG_Li384ELb1ELb0ELb0ELb0EEENS1_36VarlenDynamicPersistentTileSchedulerILi192ELi128ELi384ELi32ELb0ELb0ELb1ELb1ELb0ELb1EEEEEEEEEvNT_6ParamsE)
        /*004c*/ 	.short	0x0380
        /*004e*/ 	.short	0x0a00


	//----- nvinfo : EIATTR_SW_WAR
	.align		4
.L_836:
        /*0050*/ 	.byte	0x04, 0x36
        /*0052*/ 	.short	(.L_838 - .L_837)
.L_837:
        /*0054*/ 	.word	0x00000008
.L_838:


//--------------------- .nv.info._ZN7cutlass13device_kernelIN5flash11enable_sm90INS1_16FlashAttnFwdSm90INS1_25CollectiveMainloopFwdSm90ILi2EN4cute5tupleIJNS5_1CILi1EEES8_S8_EEENS6_IJNS7_ILi192EEENS7_ILi128EEENS7_ILi64EEEEEELi64ENS_10bfloat16_tEfNS_4arch4Sm90ELb1ELb0ELb1ELb0ELb0ELb0ELb0ELb1ELb1ELb0ELb0ELb0EEENS1_21CollectiveEpilogueFwdINS6_IJSA_SC_SB_EEES9_SE_SG_Li384ELb0ELb0ELb0ELb0EEENS1_30DynamicPersistentTileSchedulerILi384ELi32ELb0ELb0ELb1EEEEEEEEEvNT_6ParamsE --------------------------
	.section	.nv.info._ZN7cutlass13device_kernelIN5flash11enable_sm90INS1_16FlashAttnFwdSm90INS1_25CollectiveMainloopFwdSm90ILi2EN4cute5tupleIJNS5_1CILi1EEES8_S8_EEENS6_IJNS7_ILi192EEENS7_ILi128EEENS7_ILi64EEEEEELi64ENS_10bfloat16_tEfNS_4arch4Sm90ELb1ELb0ELb1ELb0ELb0ELb0ELb0ELb1ELb1ELb0ELb0ELb0EEENS1_21CollectiveEpilogueFwdINS6_IJSA_SC_SB_EEES9_SE_SG_Li384ELb0ELb0ELb0ELb0EEENS1_30DynamicPersistentTileSchedulerILi384ELi32ELb0ELb0ELb1EEEEEEEEEvNT_6ParamsE,"",@"SHT_CUDA_INFO"
	.sectionflags	@""
	.align	4


	//----- nvinfo : EIATTR_CUDA_API_VERSION
	.align		4
        /*0000*/ 	.byte	0x04, 0x37
        /*0002*/ 	.short	(.L_840 - .L_839)
.L_839:
        /*0004*/ 	.word	0x00000082


	//----- nvinfo : EIATTR_KPARAM_INFO
	.align		4
.L_840:
        /*0008*/ 	.byte	0x04, 0x17
        /*000a*/ 	.short	(.L_842 - .L_841)
.L_841:
        /*000c*/ 	.word	0x00000000
        /*0010*/ 	.short	0x0000
        /*0012*/ 	.short	0x0000
        /*0014*/ 	.byte	0x00, 0xf0, 0x01, 0x2e


	//----- nvinfo : EIATTR_SPARSE_MMA_MASK
	.align		4
.L_842:
        /*0018*/ 	.byte	0x03, 0x50
        /*001a*/ 	.short	0x0000


	//----- nvinfo : EIATTR_MAXREG_COUNT
	.align		4
        /*001c*/ 	.byte	0x03, 0x1b
        /*001e*/ 	.short	0x0080


	//----- nvinfo : EIATTR_MERCURY_ISA_VERSION
	.align		4
        /*0020*/ 	.byte	0x03, 0x5f
        /*0022*/ 	.short	0x0101


	//----- nvinfo : EIATTR_VRC_CTA_INIT_COUNT
	.align		4
        /*0024*/ 	.byte	0x02, 0x4a
	.zero		1
	.zero		1


	//----- nvinfo : EIATTR_EXIT_INSTR_OFFSETS
	.align		4
        /*0028*/ 	.byte	0x04, 0x1c
        /*002a*/ 	.short	(.L_844 - .L_843)


	//   ....[0]....
.L_843:
        /*002c*/ 	.word	0x00000010


	//----- nvinfo : EIATTR_MAX_THREADS
	.align		4
.L_844:
        /*0030*/ 	.byte	0x04, 0x05
        /*0032*/ 	.short	(.L_846 - .L_845)
.L_845:
        /*0034*/ 	.word	0x00000200
        /*0038*/ 	.word	0x00000001
        /*003c*/ 	.word	0x00000001


	//----- nvinfo : EIATTR_CBANK_PARAM_SIZE
	.align		4
.L_846:
        /*0040*/ 	.byte	0x03, 0x19
        /*0042*/ 	.short	0x0b80


	//----- nvinfo : EIATTR_PARAM_CBANK
	.align		4
        /*0044*/ 	.byte	0x04, 0x0a
        /*0046*/ 	.short	(.L_848 - .L_847)
	.align		4
.L_847:
        /*0048*/ 	.word	index@(.nv.constant0._ZN7cutlass13device_kernelIN5flash11enable_sm90INS1_16FlashAttnFwdSm90INS1_25CollectiveMainloopFwdSm90ILi2EN4cute5tupleIJNS5_1CILi1EEES8_S8_EEENS6_IJNS7_ILi192EEENS7_ILi128EEENS7_ILi64EEEEEELi64ENS_10bfloat16_tEfNS_4arch4Sm90ELb1ELb0ELb1ELb0ELb0ELb0ELb0ELb1ELb1ELb0ELb0ELb0EEENS1_21CollectiveEpilogueFwdINS6_IJSA_SC_SB_EEES9_SE_SG_Li384ELb0ELb0ELb0ELb0EEENS1_30DynamicPersistentTileSchedulerILi384ELi32ELb0ELb0ELb1EEEEEEEEEvNT_6ParamsE)
        /*004c*/ 	.short	0x0380
        /*004e*/ 	.short	0x0b80


	//----- nvinfo : EIATTR_SW_WAR
	.align		4
.L_848:
        /*0050*/ 	.byte	0x04, 0x36
        /*0052*/ 	.short	(.L_850 - .L_849)
.L_849:
        /*0054*/ 	.word	0x00000008
.L_850:


//--------------------- .nv.info._ZN7cutlass13device_kernelIN5flash11enable_sm90INS1_16FlashAttnFwdSm90INS1_25CollectiveMainloopFwdSm90ILi2EN4cute5tupleIJNS5_1CILi1EEES8_S8_EEENS6_IJNS7_ILi192EEENS7_ILi128EEENS7_ILi64EEEEEELi64ENS_10bfloat16_tEfNS_4arch4Sm90ELb1ELb0ELb1ELb1ELb0ELb0ELb0ELb1ELb1ELb0ELb0ELb0EEENS1_21CollectiveEpilogueFwdINS6_IJSA_SC_SB_EEES9_SE_SG_Li384ELb1ELb0ELb0ELb0EEENS1_36VarlenDynamicPersistentTileSchedulerILi192ELi128ELi384ELi32ELb0ELb0ELb1ELb1ELb1ELb1EEEEEEEEEvNT_6ParamsE --------------------------
	.section	.nv.info._ZN7cutlass13device_kernelIN5flash11enable_sm90INS1_16FlashAttnFwdSm90INS1_25CollectiveMainloopFwdSm90ILi2EN4cute5tupleIJNS5_1CILi1EEES8_S8_EEENS6_IJNS7_ILi192EEENS7_ILi128EEENS7_ILi64EEEEEELi64ENS_10bfloat16_tEfNS_4arch4Sm90ELb1ELb0ELb1ELb1ELb0ELb0ELb0ELb1ELb1ELb0ELb0ELb0EEENS1_21CollectiveEpilogueFwdINS6_IJSA_SC_SB_EEES9_SE_SG_Li384ELb1ELb0ELb0ELb0EEENS1_36VarlenDynamicPersistentTileSchedulerILi192ELi128ELi384ELi32ELb0ELb0ELb1ELb1ELb1ELb1EEEEEEEEEvNT_6ParamsE,"",@"SHT_CUDA_INFO"
	.sectionflags	@""
	.align	4


	//----- nvinfo : EIATTR_CUDA_API_VERSION
	.align		4
        /*0000*/ 	.byte	0x04, 0x37
        /*0002*/ 	.short	(.L_852 - .L_851)
.L_851:
        /*0004*/ 	.word	0x00000082


	//----- nvinfo : EIATTR_KPARAM_INFO
	.align		4
.L_852:
        /*0008*/ 	.byte	0x04, 0x17
        /*000a*/ 	.short	(.L_854 - .L_853)
.L_853:
        /*000c*/ 	.word	0x00000000
        /*0010*/ 	.short	0x0000
        /*0012*/ 	.short	0x0000
        /*0014*/ 	.byte	0x00, 0xf0, 0x01, 0x28


	//----- nvinfo : EIATTR_SPARSE_MMA_MASK
	.align		4
.L_854:
        /*0018*/ 	.byte	0x03, 0x50
        /*001a*/ 	.short	0x0000


	//----- nvinfo : EIATTR_MAXREG_COUNT
	.align		4
        /*001c*/ 	.byte	0x03, 0x1b
        /*001e*/ 	.short	0x0080


	//----- nvinfo : EIATTR_MERCURY_ISA_VERSION
	.align		4
        /*0020*/ 	.byte	0x03, 0x5f
        /*0022*/ 	.short	0x0101


	//----- nvinfo : EIATTR_VRC_CTA_INIT_COUNT
	.align		4
        /*0024*/ 	.byte	0x02, 0x4a
	.zero		1
	.zero		1


	//----- nvinfo : EIATTR_EXIT_INSTR_OFFSETS
	.align		4
        /*0028*/ 	.byte	0x04, 0x1c
        /*002a*/ 	.short	(.L_856 - .L_855)


	//   ....[0]....
.L_855:
        /*002c*/ 	.word	0x00000010


	//----- nvinfo : EIATTR_MAX_THREADS
	.align		4
.L_856:
        /*0030*/ 	.byte	0x04, 0x05
        /*0032*/ 	.short	(.L_858 - .L_857)
.L_857:
        /*0034*/ 	.word	0x00000200
        /*0038*/ 	.word	0x00000001
        /*003c*/ 	.word	0x00000001


	//----- nvinfo : EIATTR_CBANK_PARAM_SIZE
	.align		4
.L_858:
        /*0040*/ 	.byte	0x03, 0x19
        /*0042*/ 	.short	0x0a00


	//----- nvinfo : EIATTR_PARAM_CBANK
	.align		4
        /*0044*/ 	.byte	0x04, 0x0a
        /*0046*/ 	.short	(.L_860 - .L_859)
	.align		4
.L_859:
        /*0048*/ 	.word	index@(.nv.constant0._ZN7cutlass13device_kernelIN5flash11enable_sm90INS1_16FlashAttnFwdSm90INS1_25CollectiveMainloopFwdSm90ILi2EN4cute5tupleIJNS5_1CILi1EEES8_S8_EEENS6_IJNS7_ILi192EEENS7_ILi128EEENS7_ILi64EEEEEELi64ENS_10bfloat16_tEfNS_4arch4Sm90ELb1ELb0ELb1ELb1ELb0ELb0ELb0ELb1ELb1ELb0ELb0ELb0EEENS1_21CollectiveEpilogueFwdINS6_IJSA_SC_SB_EEES9_SE_SG_Li384ELb1ELb0ELb0ELb0EEENS1_36VarlenDynamicPersistentTileSchedulerILi192ELi128ELi384ELi32ELb0ELb0ELb1ELb1ELb1ELb1EEEEEEEEEvNT_6ParamsE)
        /*004c*/ 	.short	0x0380
        /*004e*/ 	.short	0x0a00


	//----- nvinfo : EIATTR_SW_WAR
	.align		4
.L_860:
        /*0050*/ 	.byte	0x04, 0x36
        /*0052*/ 	.short	(.L_862 - .L_861)
.L_861:
        /*0054*/ 	.word	0x00000008
.L_862:


//--------------------- .nv.info._ZN7cutlass13device_kernelIN5flash11enable_sm90INS1_16FlashAttnFwdSm90INS1_25CollectiveMainloopFwdSm90ILi2EN4cute5tupleIJNS5_1CILi1EEES8_S8_EEENS6_IJNS7_ILi192EEENS7_ILi128EEENS7_ILi64EEEEEELi64ENS_10bfloat16_tEfNS_4arch4Sm90ELb1ELb0ELb1ELb1ELb0ELb1ELb0ELb1ELb1ELb0ELb0ELb0EEENS1_21CollectiveEpilogueFwdINS6_IJSA_SC_SB_EEES9_SE_SG_Li384ELb1ELb0ELb0ELb0EEENS1_36VarlenDynamicPersistentTileSchedulerILi192ELi128ELi384ELi32ELb0ELb0ELb1ELb1ELb1ELb1EEEEEEEEEvNT_6ParamsE --------------------------
	.section	.nv.info._ZN7cutlass13device_kernelIN5flash11enable_sm90INS1_16FlashAttnFwdSm90INS1_25CollectiveMainloopFwdSm90ILi2EN4cute5tupleIJNS5_1CILi1EEES8_S8_EEENS6_IJNS7_ILi192EEENS7_ILi128EEENS7_ILi64EEEEEELi64ENS_10bfloat16_tEfNS_4arch4Sm90ELb1ELb0ELb1ELb1ELb0ELb1ELb0ELb1ELb1ELb0ELb0ELb0EEENS1_21CollectiveEpilogueFwdINS6_IJSA_SC_SB_EEES9_SE_SG_Li384ELb1ELb0ELb0ELb0EEENS1_36VarlenDynamicPersistentTileSchedulerILi192ELi128ELi384ELi32ELb0ELb0ELb1ELb1ELb1ELb1EEEEEEEEEvNT_6ParamsE,"",@"SHT_CUDA_INFO"
	.sectionflags	@""
	.align	4


	//----- nvinfo : EIATTR_CUDA_API_VERSION
	.align		4
        /*0000*/ 	.byte	0x04, 0x37
        /*0002*/ 	.short	(.L_864 - .L_863)
.L_863:
        /*0004*/ 	.word	0x00000082


	//----- nvinfo : EIATTR_KPARAM_INFO
	.align		4
.L_864:
        /*0008*/ 	.byte	0x04, 0x17
        /*000a*/ 	.short	(.L_866 - .L_865)
.L_865:
        /*000c*/ 	.word	0x00000000
        /*0010*/ 	.short	0x0000
        /*0012*/ 	.short	0x0000
        /*0014*/ 	.byte	0x00, 0xf0, 0x01, 0x28


	//----- nvinfo : EIATTR_SPARSE_MMA_MASK
	.align		4
.L_866:
        /*0018*/ 	.byte	0x03, 0x50
        /*001a*/ 	.short	0x0000


	//----- nvinfo : EIATTR_MAXREG_COUNT
	.align		4
        /*001c*/ 	.byte	0x03, 0x1b
        /*001e*/ 	.short	0x0080


	//----- nvinfo : EIATTR_MERCURY_ISA_VERSION
	.align		4
        /*0020*/ 	.byte	0x03, 0x5f
        /*0022*/ 	.short	0x0101


	//----- nvinfo : EIATTR_VRC_CTA_INIT_COUNT
	.align		4
        /*0024*/ 	.byte	0x02, 0x4a
	.zero		1
	.zero		1


	//----- nvinfo : EIATTR_EXIT_INSTR_OFFSETS
	.align		4
        /*0028*/ 	.byte	0x04, 0x1c
        /*002a*/ 	.short	(.L_868 - .L_867)


	//   ....[0]....
.L_867:
        /*002c*/ 	.word	0x00000010


	//----- nvinfo : EIATTR_MAX_THREADS
	.align		4
.L_868:
        /*0030*/ 	.byte	0x04, 0x05
        /*0032*/ 	.short	(.L_870 - .L_869)
.L_869:
        /*0034*/ 	.word	0x00000200
        /*0038*/ 	.word	0x00000001
        /*003c*/ 	.word	0x00000001


	//----- nvinfo : EIATTR_CBANK_PARAM_SIZE
	.align		4
.L_870:
        /*0040*/ 	.byte	0x03, 0x19
        /*0042*/ 	.short	0x0a00


	//----- nvinfo : EIATTR_PARAM_CBANK
	.align		4
        /*0044*/ 	.byte	0x04, 0x0a
        /*0046*/ 	.short	(.L_872 - .L_871)
	.align		4
.L_871:
        /*0048*/ 	.word	index@(.nv.constant0._ZN7cutlass13device_kernelIN5flash11enable_sm90INS1_16FlashAttnFwdSm90INS1_25CollectiveMainloopFwdSm90ILi2EN4cute5tupleIJNS5_1CILi1EEES8_S8_EEENS6_IJNS7_ILi192EEENS7_ILi128EEENS7_ILi64EEEEEELi64ENS_10bfloat16_tEfNS_4arch4Sm90ELb1ELb0ELb1ELb1ELb0ELb1ELb0ELb1ELb1ELb0ELb0ELb0EEENS1_21CollectiveEpilogueFwdINS6_IJSA_SC_SB_EEES9_SE_SG_Li384ELb1ELb0ELb0ELb0EEENS1_36VarlenDynamicPersistentTileSchedulerILi192ELi128ELi384ELi32ELb0ELb0ELb1ELb1ELb1ELb1EEEEEEEEEvNT_6ParamsE)
        /*004c*/ 	.short	0x0380
        /*004e*/ 	.short	0x0a00


	//----- nvinfo : EIATTR_SW_WAR
	.align		4
.L_872:
        /*0050*/ 	.byte	0x04, 0x36
        /*0052*/ 	.short	(.L_874 - .L_873)
.L_873:
        /*0054*/ 	.word	0x00000008
.L_874:


//--------------------- .nv.callgraph             --------------------------
	.section	.nv.callgraph,"",@"SHT_CUDA_CALLGRAPH"
	.align	4
	.sectionentsize	8
	.align		4
        /*0000*/ 	.word	0x00000000
	.align		4
        /*0004*/ 	.word	0xffffffff
	.align		4
        /*0008*/ 	.word	0x00000000
	.align		4
        /*000c*/ 	.word	0xfffffffe
	.align		4
        /*0010*/ 	.word	0x00000000
	.align		4
        /*0014*/ 	.word	0xfffffffd
	.align		4
        /*0018*/ 	.word	0x00000000
	.align		4
        /*001c*/ 	.word	0xfffffffc


//--------------------- .nv.constant4             --------------------------
	.section	.nv.constant4,"a",@progbits
	.align	8
	.align		8
.nv.constant4:
        /*0000*/ 	.dword	_ZN74_INTERNAL_a13f6cbc_38_flash_fwd_hdimall_bf16_softcap_sm90_cu_a6473388_33374cuda3std3__45__cpo5beginE
	.align		8
        /*0008*/ 	.dword	_ZN74_INTERNAL_a13f6cbc_38_flash_fwd_hdimall_bf16_softcap_sm90_cu_a6473388_33374cuda3std3__45__cpo3endE
	.align		8
        /*0010*/ 	.dword	_ZN74_INTERNAL_a13f6cbc_38_flash_fwd_hdimall_bf16_softcap_sm90_cu_a6473388_33374cuda3std3__45__cpo6cbeginE
	.align		8
        /*0018*/ 	.dword	_ZN74_INTERNAL_a13f6cbc_38_flash_fwd_hdimall_bf16_softcap_sm90_cu_a6473388_33374cuda3std3__45__cpo4cendE
	.align		8
        /*0020*/ 	.dword	_ZN74_INTERNAL_a13f6cbc_38_flash_fwd_hdimall_bf16_softcap_sm90_cu_a6473388_33374cuda3std3__476_GLOBAL__N__a13f6cbc_38_flash_fwd_hdimall_bf16_softcap_sm90_cu_a6473388_33376ignoreE
	.align		8
        /*0028*/ 	.dword	_ZN74_INTERNAL_a13f6cbc_38_flash_fwd_hdimall_bf16_softcap_sm90_cu_a6473388_33374cuda3std3__419piecewise_constructE
	.align		8
        /*0030*/ 	.dword	_ZN74_INTERNAL_a13f6cbc_38_flash_fwd_hdimall_bf16_softcap_sm90_cu_a6473388_33374cuda3std3__48in_placeE
	.align		8
        /*0038*/ 	.dword	_ZN74_INTERNAL_a13f6cbc_38_flash_fwd_hdimall_bf16_softcap_sm90_cu_a6473388_33374cuda3std6ranges3__45__cpo4swapE
	.align		8
        /*0040*/ 	.dword	_ZN74_INTERNAL_a13f6cbc_38_flash_fwd_hdimall_bf16_softcap_sm90_cu_a6473388_33374cuda3std6ranges3__45__cpo9iter_moveE
	.align		8
        /*0048*/ 	.dword	_ZN74_INTERNAL_a13f6cbc_38_flash_fwd_hdimall_bf16_softcap_sm90_cu_a6473388_33374cute7productE
	.align		8
        /*0050*/ 	.dword	_ZN74_INTERNAL_a13f6cbc_38_flash_fwd_hdimall_bf16_softcap_sm90_cu_a6473388_33374cute1_E


//--------------------- .text._ZN7cutlass13device_kernelIN5flash11enable_sm90INS1_16FlashAttnFwdSm90INS1_25CollectiveMainloopFwdSm90ILi2EN4cute5tupleIJNS5_1CILi1EEES8_S8_EEENS6_IJNS7_ILi128EEENS7_ILi80EEENS7_ILi256EEEEEELi256ENS_10bfloat16_tEfNS_4arch4Sm90ELb0ELb0ELb1ELb0ELb0ELb0ELb0ELb1ELb1ELb0ELb0ELb0EEENS1_21CollectiveEpilogueFwdINS6_IJSA_SC_SB_EEES9_SE_SG_Li256ELb0ELb0ELb0ELb0EEENS1_29StaticPersistentTileSchedulerILb0EEEEEEEEEvNT_6ParamsE --------------------------
	.section	.text._ZN7cutlass13device_kernelIN5flash11enable_sm90INS1_16FlashAttnFwdSm90INS1_25CollectiveMainloopFwdSm90ILi2EN4cute5tupleIJNS5_1CILi1EEES8_S8_EEENS6_IJNS7_ILi128EEENS7_ILi80EEENS7_ILi256EEEEEELi256ENS_10bfloat16_tEfNS_4arch4Sm90ELb0ELb0ELb1ELb0ELb0ELb0ELb0ELb1ELb1ELb0ELb0ELb0EEENS1_21CollectiveEpilogueFwdINS6_IJSA_SC_SB_EEES9_SE_SG_Li256ELb0ELb0ELb0ELb0EEENS1_29StaticPersistentTileSchedulerILb0EEEEEEEEEvNT_6ParamsE,"ax",@progbits
	.align	128
.text._ZN7cutlass13device_kernelIN5flash11enable_sm90INS1_16FlashAttnFwdSm90INS1_25CollectiveMainloopFwdSm90ILi2EN4cute5tupleIJNS5_1CILi1EEES8_S8_EEENS6_IJNS7_ILi128EEENS7_ILi80EEENS7_ILi256EEEEEELi256ENS_10bfloat16_tEfNS_4arch4Sm90ELb0ELb0ELb1ELb0ELb0ELb0ELb0ELb1ELb1ELb0ELb0ELb0EEENS1_21CollectiveEpilogueFwdINS6_IJSA_SC_SB_EEES9_SE_SG_Li256ELb0ELb0ELb0ELb0EEENS1_29StaticPersistentTileSchedulerILb0EEEEEEEEEvNT_6ParamsE:
        .type           _ZN7cutlass13device_kernelIN5flash11enable_sm90INS1_16FlashAttnFwdSm90INS1_25CollectiveMainloopFwdSm90ILi2EN4cute5tupleIJNS5_1CILi1EEES8_S8_EEENS6_IJNS7_ILi128EEENS7_ILi80EEENS7_ILi256EEEEEELi256ENS_10bfloat16_tEfNS_4arch4Sm90ELb0ELb0ELb1ELb0ELb0ELb0ELb0ELb1ELb1ELb0ELb0ELb0EEENS1_21CollectiveEpilogueFwdINS6_IJSA_SC_SB_EEES9_SE_SG_Li256ELb0ELb0ELb0ELb0EEENS1_29StaticPersistentTileSchedulerILb0EEEEEEEEEvNT_6ParamsE,@function
        .size           _ZN7cutlass13device_kernelIN5flash11enable_sm90INS1_16FlashAttnFwdSm90INS1_25CollectiveMainloopFwdSm90ILi2EN4cute5tupleIJNS5_1CILi1EEES8_S8_EEENS6_IJNS7_ILi128EEENS7_ILi80EEENS7_ILi256EEEEEELi256ENS_10bfloat16_tEfNS_4arch4Sm90ELb0ELb0ELb1ELb0ELb0ELb0ELb0ELb1ELb1ELb0ELb0ELb0EEENS1_21CollectiveEpilogueFwdINS6_IJSA_SC_SB_EEES9_SE_SG_Li256ELb0ELb0ELb0ELb0EEENS1_29StaticPersistentTileSchedulerILb0EEEEEEEEEvNT_6ParamsE,(.L_x_48 - _ZN7cutlass13device_kernelIN5flash11enable_sm90INS1_16FlashAttnFwdSm90INS1_25CollectiveMainloopFwdSm90ILi2EN4cute5tupleIJNS5_1CILi1EEES8_S8_EEENS6_IJNS7_ILi128EEENS7_ILi80EEENS7_ILi256EEEEEELi256ENS_10bfloat16_tEfNS_4arch4Sm90ELb0ELb0ELb1ELb0ELb0ELb0ELb0ELb1ELb1ELb0ELb0ELb0EEENS1_21CollectiveEpilogueFwdINS6_IJSA_SC_SB_EEES9_SE_SG_Li256ELb0ELb0ELb0ELb0EEENS1_29StaticPersistentTileSchedulerILb0EEEEEEEEEvNT_6ParamsE)
        .other          _ZN7cutlass13device_kernelIN5flash11enable_sm90INS1_16FlashAttnFwdSm90INS1_25CollectiveMainloopFwdSm90ILi2EN4cute5tupleIJNS5_1CILi1EEES8_S8_EEENS6_IJNS7_ILi128EEENS7_ILi80EEENS7_ILi256EEEEEELi256ENS_10bfloat16_tEfNS_4arch4Sm90ELb0ELb0ELb1ELb0ELb0ELb0ELb0ELb1ELb1ELb0ELb0ELb0EEENS1_21CollectiveEpilogueFwdINS6_IJSA_SC_SB_EEES9_SE_SG_Li256ELb0ELb0ELb0ELb0EEENS1_29StaticPersistentTileSchedulerILb0EEEEEEEEEvNT_6ParamsE,@"STO_CUDA_ENTRY STV_DEFAULT"
_ZN7cutlass13device_kernelIN5flash11enable_sm90INS1_16FlashAttnFwdSm90INS1_25CollectiveMainloopFwdSm90ILi2EN4cute5tupleIJNS5_1CILi1EEES8_S8_EEENS6_IJNS7_ILi128EEENS7_ILi80EEENS7_ILi256EEEEEELi256ENS_10bfloat16_tEfNS_4arch4Sm90ELb0ELb0ELb1ELb0ELb0ELb0ELb0ELb1ELb1ELb0ELb0ELb0EEENS1_21CollectiveEpilogueFwdINS6_IJSA_SC_SB_EEES9_SE_SG_Li256ELb0ELb0ELb0ELb0EEENS1_29StaticPersistentTileSchedulerILb0EEEEEEEEEvNT_6ParamsE:
[----:B------:R-:W-:Y:S01]  /*0000*/  LDC R1, c[0x0][0x37c] ;  /* 0x0000df00ff017b82 */ /* 0x000fe20000000800 */
[----:B------:R-:W-:Y:S05]  /*0010*/  EXIT ;  /* 0x000000000000794d */ /* 0x000fea0003800000 */
.L_x_0:
[----:B------:R-:W-:-:S00]  /*0020*/  BRA `(.L_x_0) ;  /* 0xfffffffc00fc7947 */ /* 0x000fc0000383ffff */
[----:B------:R-:W-:-:S00]  /*0030*/  NOP ;  /* 0x0000000000007918 */ /* 0x000fc00000000000 */
        /* <DEDUP_REMOVED lines=12> */
.L_x_48:


//--------------------- .text._ZN7cutlass13device_kernelIN5flash11enable_sm90INS1_16FlashAttnFwdSm90INS1_25CollectiveMainloopFwdSm90ILi2EN4cute5tupleIJNS5_1CILi2EEENS7_ILi1EEES9_EEENS6_IJNS7_ILi128EEENS7_ILi80EEENS7_ILi256EEEEEELi256ENS_10bfloat16_tEfNS_4arch4Sm90ELb0ELb0ELb1ELb0ELb0ELb0ELb0ELb1ELb1ELb0ELb0ELb0EEENS1_21CollectiveEpilogueFwdINS6_IJSB_SD_SC_EEESA_SF_SH_Li256ELb0ELb0ELb0ELb0EEENS1_29StaticPersistentTileSchedulerILb0EEEEEEEEEvNT_6ParamsE --------------------------
	.section	.text._ZN7cutlass13device_kernelIN5flash11enable_sm90INS1_16FlashAttnFwdSm90INS1_25CollectiveMainloopFwdSm90ILi2EN4cute5tupleIJNS5_1CILi2EEENS7_ILi1EEES9_EEENS6_IJNS7_ILi128EEENS7_ILi80EEENS7_ILi256EEEEEELi256ENS_10bfloat16_tEfNS_4arch4Sm90ELb0ELb0ELb1ELb0ELb0ELb0ELb0ELb1ELb1ELb0ELb0ELb0EEENS1_21CollectiveEpilogueFwdINS6_IJSB_SD_SC_EEESA_SF_SH_Li256ELb0ELb0ELb0ELb0EEENS1_29StaticPersistentTileSchedulerILb0EEEEEEEEEvNT_6ParamsE,"ax",@progbits
	.align	128
.text._ZN7cutlass13device_kernelIN5flash11enable_sm90INS1_16FlashAttnFwdSm90INS1_25CollectiveMainloopFwdSm90ILi2EN4cute5tupleIJNS5_1CILi2EEENS7_ILi1EEES9_EEENS6_IJNS7_ILi128EEENS7_ILi80EEENS7_ILi256EEEEEELi256ENS_10bfloat16_tEfNS_4arch4Sm90ELb0ELb0ELb1ELb0ELb0ELb0ELb0ELb1ELb1ELb0ELb0ELb0EEENS1_21CollectiveEpilogueFwdINS6_IJSB_SD_SC_EEESA_SF_SH_Li256ELb0ELb0ELb0ELb0EEENS1_29StaticPersistentTileSchedulerILb0EEEEEEEEEvNT_6ParamsE:
        .type           _ZN7cutlass13device_kernelIN5flash11enable_sm90INS1_16FlashAttnFwdSm90INS1_25CollectiveMainloopFwdSm90ILi2EN4cute5tupleIJNS5_1CILi2EEENS7_ILi1EEES9_EEENS6_IJNS7_ILi128EEENS7_ILi80EEENS7_ILi256EEEEEELi256ENS_10bfloat16_tEfNS_4arch4Sm90ELb0ELb0ELb1ELb0ELb0ELb0ELb0ELb1ELb1ELb0ELb0ELb0EEENS1_21CollectiveEpilogueFwdINS6_IJSB_SD_SC_EEESA_SF_SH_Li256ELb0ELb0ELb0ELb0EEENS1_29StaticPersistentTileSchedulerILb0EEEEEEEEEvNT_6ParamsE,@function
        .size           _ZN7cutlass13device_kernelIN5flash11enable_sm90INS1_16FlashAttnFwdSm90INS1_25CollectiveMainloopFwdSm90ILi2EN4cute5tupleIJNS5_1CILi2EEENS7_ILi1EEES9_EEENS6_IJNS7_ILi128EEENS7_ILi80EEENS7_ILi256EEEEEELi256ENS_10bfloat16_tEfNS_4arch4Sm90ELb0ELb0ELb1ELb0ELb0ELb0ELb0ELb1ELb1ELb0ELb0ELb0EEENS1_21CollectiveEpilogueFwdINS6_IJSB_SD_SC_EEESA_SF_SH_Li256ELb0ELb0ELb0ELb0EEENS1_29StaticPersistentTileSchedulerILb0EEEEEEEEEvNT_6ParamsE,(.L_x_49 - _ZN7cutlass13device_kernelIN5flash11enable_sm90INS1_16FlashAttnFwdSm90INS1_25CollectiveMainloopFwdSm90ILi2EN4cute5tupleIJNS5_1CILi2EEENS7_ILi1EEES9_EEENS6_IJNS7_ILi128EEENS7_ILi80EEENS7_ILi256EEEEEELi256ENS_10bfloat16_tEfNS_4arch4Sm90ELb0ELb0ELb1ELb0ELb0ELb0ELb0ELb1ELb1ELb0ELb0ELb0EEENS1_21CollectiveEpilogueFwdINS6_IJSB_SD_SC_EEESA_SF_SH_Li256ELb0ELb0ELb0ELb0EEENS1_29StaticPersistentTileSchedulerILb0EEEEEEEEEvNT_6ParamsE)
        .other          _ZN7cutlass13device_kernelIN5flash11enable_sm90INS1_16FlashAttnFwdSm90INS1_25CollectiveMainloopFwdSm90ILi2EN4cute5tupleIJNS5_1CILi2EEENS7_ILi1EEES9_EEENS6_IJNS7_ILi128EEENS7_ILi80EEENS7_ILi256EEEEEELi256ENS_10bfloat16_tEfNS_4arch4Sm90ELb0ELb0ELb1ELb0ELb0ELb0ELb0ELb1ELb1ELb0ELb0ELb0EEENS1_21CollectiveEpilogueFwdINS6_IJSB_SD_SC_EEESA_SF_SH_Li256ELb0ELb0ELb0ELb0EEENS1_29StaticPersistentTileSchedulerILb0EEEEEEEEEvNT_6ParamsE,@"STO_CUDA_ENTRY STV_DEFAULT"
_ZN7cutlass13device_kernelIN5flash11enable_sm90INS1_16FlashAttnFwdSm90INS1_25CollectiveMainloopFwdSm90ILi2EN4cute5tupleIJNS5_1CILi2EEENS7_ILi1EEES9_EEENS6_IJNS7_ILi128EEENS7_ILi80EEENS7_ILi256EEEEEELi256ENS_10bfloat16_tEfNS_4arch4Sm90ELb0ELb0ELb1ELb0ELb0ELb0ELb0ELb1ELb1ELb0ELb0ELb0EEENS1_21CollectiveEpilogueFwdINS6_IJSB_SD_SC_EEESA_SF_SH_Li256ELb0ELb0ELb0ELb0EEENS1_29StaticPersistentTileSchedulerILb0EEEEEEEEEvNT_6ParamsE:
[----:B------:R-:W-:Y:S01]  /*0000*/  LDC R1, c[0x0][0x37c] ;  /* 0x0000df00ff017b82 */ /* 0x000fe20000000800 */
[----:B------:R-:W-:Y:S05]  /*0010*/  EXIT ;  /* 0x000000000000794d */ /* 0x000fea0003800000 */
.L_x_1:
        /* <DEDUP_REMOVED lines=14> */
.L_x_49:


//--------------------- .text._ZN7cutlass13device_kernelIN5flash11enable_sm90INS1_16FlashAttnFwdSm90INS1_25CollectiveMainloopFwdSm90ILi2EN4cute5tupleIJNS5_1CILi1EEES8_S8_EEENS6_IJNS7_ILi128EEENS7_ILi80EEENS7_ILi256EEEEEELi256ENS_10bfloat16_tEfNS_4arch4Sm90ELb0ELb0ELb1ELb1ELb0ELb0ELb0ELb1ELb1ELb0ELb0ELb0EEENS1_21CollectiveEpilogueFwdINS6_IJSA_SC_SB_EEES9_SE_SG_Li256ELb1ELb0ELb0ELb0EEENS1_36VarlenDynamicPersistentTileSchedulerILi128ELi80ELi256ELi32ELb0ELb0ELb1ELb0ELb1ELb1EEEEEEEEEvNT_6ParamsE --------------------------
	.section	.text._ZN7cutlass13device_kernelIN5flash11enable_sm90INS1_16FlashAttnFwdSm90INS1_25CollectiveMainloopFwdSm90ILi2EN4cute5tupleIJNS5_1CILi1EEES8_S8_EEENS6_IJNS7_ILi128EEENS7_ILi80EEENS7_ILi256EEEEEELi256ENS_10bfloat16_tEfNS_4arch4Sm90ELb0ELb0ELb1ELb1ELb0ELb0ELb0ELb1ELb1ELb0ELb0ELb0EEENS1_21CollectiveEpilogueFwdINS6_IJSA_SC_SB_EEES9_SE_SG_Li256ELb1ELb0ELb0ELb0EEENS1_36VarlenDynamicPersistentTileSchedulerILi128ELi80ELi256ELi32ELb0ELb0ELb1ELb0ELb1ELb1EEEEEEEEEvNT_6ParamsE,"ax",@progbits
	.align	128
.text._ZN7cutlass13device_kernelIN5flash11enable_sm90INS1_16FlashAttnFwdSm90INS1_25CollectiveMainloopFwdSm90ILi2EN4cute5tupleIJNS5_1CILi1EEES8_S8_EEENS6_IJNS7_ILi128EEENS7_ILi80EEENS7_ILi256EEEEEELi256ENS_10bfloat16_tEfNS_4arch4Sm90ELb0ELb0ELb1ELb1ELb0ELb0ELb0ELb1ELb1ELb0ELb0ELb0EEENS1_21CollectiveEpilogueFwdINS6_IJSA_SC_SB_EEES9_SE_SG_Li256ELb1ELb0ELb0ELb0EEENS1_36VarlenDynamicPersistentTileSchedulerILi128ELi80ELi256ELi32ELb0ELb0ELb1ELb0ELb1ELb1EEEEEEEEEvNT_6ParamsE:
        .type           _ZN7cutlass13device_kernelIN5flash11enable_sm90INS1_16FlashAttnFwdSm90INS1_25CollectiveMainloopFwdSm90ILi2EN4cute5tupleIJNS5_1CILi1EEES8_S8_EEENS6_IJNS7_ILi128EEENS7_ILi80EEENS7_ILi256EEEEEELi256ENS_10bfloat16_tEfNS_4arch4Sm90ELb0ELb0ELb1ELb1ELb0ELb0ELb0ELb1ELb1ELb0ELb0ELb0EEENS1_21CollectiveEpilogueFwdINS6_IJSA_SC_SB_EEES9_SE_SG_Li256ELb1ELb0ELb0ELb0EEENS1_36VarlenDynamicPersistentTileSchedulerILi128ELi80ELi256ELi32ELb0ELb0ELb1ELb0ELb1ELb1EEEEEEEEEvNT_6ParamsE,@function
        .size           _ZN7cutlass13device_kernelIN5flash11enable_sm90INS1_16FlashAttnFwdSm90INS1_25CollectiveMainloopFwdSm90ILi2EN4cute5tupleIJNS5_1CILi1EEES8_S8_EEENS6_IJNS7_ILi128EEENS7_ILi80EEENS7_ILi256EEEEEELi256ENS_10bfloat16_tEfNS_4arch4Sm90ELb0ELb0ELb1ELb1ELb0ELb0ELb0ELb1ELb1ELb0ELb0ELb0EEENS1_21CollectiveEpilogueFwdINS6_IJSA_SC_SB_EEES9_SE_SG_Li256ELb1ELb0ELb0ELb0EEENS1_36VarlenDynamicPersistentTileSchedulerILi128ELi80ELi256ELi32ELb0ELb0ELb1ELb0ELb1ELb1EEEEEEEEEvNT_6ParamsE,(.L_x_50 - _ZN7cutlass13device_kernelIN5flash11enable_sm90INS1_16FlashAttnFwdSm90INS1_25CollectiveMainloopFwdSm90ILi2EN4cute5tupleIJNS5_1CILi1EEES8_S8_EEENS6_IJNS7_ILi128EEENS7_ILi80EEENS7_ILi256EEEEEELi256ENS_10bfloat16_tEfNS_4arch4Sm90ELb0ELb0ELb1ELb1ELb0ELb0ELb0ELb1ELb1ELb0ELb0ELb0EEENS1_21CollectiveEpilogueFwdINS6_IJSA_SC_SB_EEES9_SE_SG_Li256ELb1ELb0ELb0ELb0EEENS1_36VarlenDynamicPersistentTileSchedulerILi128ELi80ELi256ELi32ELb0ELb0ELb1ELb0ELb1ELb1EEEEEEEEEvNT_6ParamsE)
        .other          _ZN7cutlass13device_kernelIN5flash11enable_sm90INS1_16FlashAttnFwdSm90INS1_25CollectiveMainloopFwdSm90ILi2EN4cute5tupleIJNS5_1CILi1EEES8_S8_EEENS6_IJNS7_ILi128EEENS7_ILi80EEENS7_ILi256EEEEEELi256ENS_10bfloat16_tEfNS_4arch4Sm90ELb0ELb0ELb1ELb1ELb0ELb0ELb0ELb1ELb1ELb0ELb0ELb0EEENS1_21CollectiveEpilogueFwdINS6_IJSA_SC_SB_EEES9_SE_SG_Li256ELb1ELb0ELb0ELb0EEENS1_36VarlenDynamicPersistentTileSchedulerILi128ELi80ELi256ELi32ELb0ELb0ELb1ELb0ELb1ELb1EEEEEEEEEvNT_6ParamsE,@"STO_CUDA_ENTRY STV_DEFAULT"
_ZN7cutlass13device_kernelIN5flash11enable_sm90INS1_16FlashAttnFwdSm90INS1_25CollectiveMainloopFwdSm90ILi2EN4cute5tupleIJNS5_1CILi1EEES8_S8_EEENS6_IJNS7_ILi128EEENS7_ILi80EEENS7_ILi256EEEEEELi256ENS_10bfloat16_tEfNS_4arch4Sm90ELb0ELb0ELb1ELb1ELb0ELb0ELb0ELb1ELb1ELb0ELb0ELb0EEENS1_21CollectiveEpilogueFwdINS6_IJSA_SC_SB_EEES9_SE_SG_Li256ELb1ELb0ELb0ELb0EEENS1_36VarlenDynamicPersistentTileSchedulerILi128ELi80ELi256ELi32ELb0ELb0ELb1ELb0ELb1ELb1EEEEEEEEEvNT_6ParamsE:
[----:B------:R-:W-:Y:S01]  /*0000*/  LDC R1, c[0x0][0x37c] ;  /* 0x0000df00ff017b82 */ /* 0x000fe20000000800 */
[----:B------:R-:W-:Y:S05]  /*0010*/  EXIT ;  /* 0x000000000000794d */ /* 0x000fea0003800000 */
.L_x_2:
        /* <DEDUP_REMOVED lines=14> */
.L_x_50:


//--------------------- .text._ZN7cutlass13device_kernelIN5flash11enable_sm90INS1_16FlashAttnFwdSm90INS1_25CollectiveMainloopFwdSm90ILi2EN4cute5tupleIJNS5_1CILi1EEES8_S8_EEENS6_IJNS7_ILi128EEENS7_ILi80EEENS7_ILi256EEEEEELi256ENS_10bfloat16_tEfNS_4arch4Sm90ELb0ELb0ELb1ELb1ELb0ELb1ELb0ELb1ELb1ELb0ELb0ELb0EEENS1_21CollectiveEpilogueFwdINS6_IJSA_SC_SB_EEES9_SE_SG_Li256ELb1ELb0ELb0ELb0EEENS1_36VarlenDynamicPersistentTileSchedulerILi128ELi80ELi256ELi32ELb0ELb0ELb1ELb0ELb1ELb1EEEEEEEEEvNT_6ParamsE --------------------------
	.section	.text._ZN7cutlass13device_kernelIN5flash11enable_sm90INS1_16FlashAttnFwdSm90INS1_25CollectiveMainloopFwdSm90ILi2EN4cute5tupleIJNS5_1CILi1EEES8_S8_EEENS6_IJNS7_ILi128EEENS7_ILi80EEENS7_ILi256EEEEEELi256ENS_10bfloat16_tEfNS_4arch4Sm90ELb0ELb0ELb1ELb1ELb0ELb1ELb0ELb1ELb1ELb0ELb0ELb0EEENS1_21CollectiveEpilogueFwdINS6_IJSA_SC_SB_EEES9_SE_SG_Li256ELb1ELb0ELb0ELb0EEENS1_36VarlenDynamicPersistentTileSchedulerILi128ELi80ELi256ELi32ELb0ELb0ELb1ELb0ELb1ELb1EEEEEEEEEvNT_6ParamsE,"ax",@progbits
	.align	128
.text._ZN7cutlass13device_kernelIN5flash11enable_sm90INS1_16FlashAttnFwdSm90INS1_25CollectiveMainloopFwdSm90ILi2EN4cute5tupleIJNS5_1CILi1EEES8_S8_EEENS6_IJNS7_ILi128EEENS7_ILi80EEENS7_ILi256EEEEEELi256ENS_10bfloat16_tEfNS_4arch4Sm90ELb0ELb0ELb1ELb1ELb0ELb1ELb0ELb1ELb1ELb0ELb0ELb0EEENS1_21CollectiveEpilogueFwdINS6_IJSA_SC_SB_EEES9_SE_SG_Li256ELb1ELb0ELb0ELb0EEENS1_36VarlenDynamicPersistentTileSchedulerILi128ELi80ELi256ELi32ELb0ELb0ELb1ELb0ELb1ELb1EEEEEEEEEvNT_6ParamsE:
        .type           _ZN7cutlass13device_kernelIN5flash11enable_sm90INS1_16FlashAttnFwdSm90INS1_25CollectiveMainloopFwdSm90ILi2EN4cute5tupleIJNS5_1CILi1EEES8_S8_EEENS6_IJNS7_ILi128EEENS7_ILi80EEENS7_ILi256EEEEEELi256ENS_10bfloat16_tEfNS_4arch4Sm90ELb0ELb0ELb1ELb1ELb0ELb1ELb0ELb1ELb1ELb0ELb0ELb0EEENS1_21CollectiveEpilogueFwdINS6_IJSA_SC_SB_EEES9_SE_SG_Li256ELb1ELb0ELb0ELb0EEENS1_36VarlenDynamicPersistentTileSchedulerILi128ELi80ELi256ELi32ELb0ELb0ELb1ELb0ELb1ELb1EEEEEEEEEvNT_6ParamsE,@function
        .size           _ZN7cutlass13device_kernelIN5flash11enable_sm90INS1_16FlashAttnFwdSm90INS1_25CollectiveMainloopFwdSm90ILi2EN4cute5tupleIJNS5_1CILi1EEES8_S8_EEENS6_IJNS7_ILi128EEENS7_ILi80EEENS7_ILi256EEEEEELi256ENS_10bfloat16_tEfNS_4arch4Sm90ELb0ELb0ELb1ELb1ELb0ELb1ELb0ELb1ELb1ELb0ELb0ELb0EEENS1_21CollectiveEpilogueFwdINS6_IJSA_SC_SB_EEES9_SE_SG_Li256ELb1ELb0ELb0ELb0EEENS1_36VarlenDynamicPersistentTileSchedulerILi128ELi80ELi256ELi32ELb0ELb0ELb1ELb0ELb1ELb1EEEEEEEEEvNT_6ParamsE,(.L_x_51 - _ZN7cutlass13device_kernelIN5flash11enable_sm90INS1_16FlashAttnFwdSm90INS1_25CollectiveMainloopFwdSm90ILi2EN4cute5tupleIJNS5_1CILi1EEES8_S8_EEENS6_IJNS7_ILi128EEENS7_ILi80EEENS7_ILi256EEEEEELi256ENS_10bfloat16_tEfNS_4arch4Sm90ELb0ELb0ELb1ELb1ELb0ELb1ELb0ELb1ELb1ELb0ELb0ELb0EEENS1_21CollectiveEpilogueFwdINS6_IJSA_SC_SB_EEES9_SE_SG_Li256ELb1ELb0ELb0ELb0EEENS1_36VarlenDynamicPersistentTileSchedulerILi128ELi80ELi256ELi32ELb0ELb0ELb1ELb0ELb1ELb1EEEEEEEEEvNT_6ParamsE)
        .other          _ZN7cutlass13device_kernelIN5flash11enable_sm90INS1_16FlashAttnFwdSm90INS1_25CollectiveMainloopFwdSm90ILi2EN4cute5tupleIJNS5_1CILi1EEES8_S8_EEENS6_IJNS7_ILi128EEENS7_ILi80EEENS7_ILi256EEEEEELi256ENS_10bfloat16_tEfNS_4arch4Sm90ELb0ELb0ELb1ELb1ELb0ELb1ELb0ELb1ELb1ELb0ELb0ELb0EEENS1_21CollectiveEpilogueFwdINS6_IJSA_SC_SB_EEES9_SE_SG_Li256ELb1ELb0ELb0ELb0EEENS1_36VarlenDynamicPersistentTileSchedulerILi128ELi80ELi256ELi32ELb0ELb0ELb1ELb0ELb1ELb1EEEEEEEEEvNT_6ParamsE,@"STO_CUDA_ENTRY STV_DEFAULT"
_ZN7cutlass13device_kernelIN5flash11enable_sm90INS1_16FlashAttnFwdSm90INS1_25CollectiveMainloopFwdSm90ILi2EN4cute5tupleIJNS5_1CILi1EEES8_S8_EEENS6_IJNS7_ILi128EEENS7_ILi80EEENS7_ILi256EEEEEELi256ENS_10bfloat16_tEfNS_4arch4Sm90ELb0ELb0ELb1ELb1ELb0ELb1ELb0ELb1ELb1ELb0ELb0ELb0EEENS1_21CollectiveEpilogueFwdINS6_IJSA_SC_SB_EEES9_SE_SG_Li256ELb1ELb0ELb0ELb0EEENS1_36VarlenDynamicPersistentTileSchedulerILi128ELi80ELi256ELi32ELb0ELb0ELb1ELb0ELb1ELb1EEEEEEEEEvNT_6ParamsE:
[----:B------:R-:W-:Y:S01]  /*0000*/  LDC R1, c[0x0][0x37c] ;  /* 0x0000df00ff017b82 */ /* 0x000fe20000000800 */
[----:B------:R-:W-:Y:S05]  /*0010*/  EXIT ;  /* 0x000000000000794d */ /* 0x000fea0003800000 */
.L_x_3:
        /* <DEDUP_REMOVED lines=14> */
.L_x_51:


//--------------------- .text._ZN7cutlass13device_kernelIN5flash11enable_sm90INS1_16FlashAttnFwdSm90INS1_25CollectiveMainloopFwdSm90ILi2EN4cute5tupleIJNS5_1CILi1EEES8_S8_EEENS6_IJNS7_ILi128EEENS7_ILi64EEENS7_ILi256EEEEEELi256ENS_10bfloat16_tEfNS_4arch4Sm90ELb0ELb1ELb1ELb0ELb0ELb0ELb0ELb1ELb1ELb0ELb0ELb0EEENS1_21CollectiveEpilogueFwdINS6_IJSA_SC_SB_EEES9_SE_SG_Li256ELb0ELb0ELb0ELb0EEENS1_30DynamicPersistentTileSchedulerILi256ELi32ELb0ELb0ELb1EEEEEEEEEvNT_6ParamsE --------------------------
	.section	.text._ZN7cutlass13device_kernelIN5flash11enable_sm90INS1_16FlashAttnFwdSm90INS1_25CollectiveMainloopFwdSm90ILi2EN4cute5tupleIJNS5_1CILi1EEES8_S8_EEENS6_IJNS7_ILi128EEENS7_ILi64EEENS7_ILi256EEEEEELi256ENS_10bfloat16_tEfNS_4arch4Sm90ELb0ELb1ELb1ELb0ELb0ELb0ELb0ELb1ELb1ELb0ELb0ELb0EEENS1_21CollectiveEpilogueFwdINS6_IJSA_SC_SB_EEES9_SE_SG_Li256ELb0ELb0ELb0ELb0EEENS1_30DynamicPersistentTileSchedulerILi256ELi32ELb0ELb0ELb1EEEEEEEEEvNT_6ParamsE,"ax",@progbits
	.align	128
.text._ZN7cutlass13device_kernelIN5flash11enable_sm90INS1_16FlashAttnFwdSm90INS1_25CollectiveMainloopFwdSm90ILi2EN4cute5tupleIJNS5_1CILi1EEES8_S8_EEENS6_IJNS7_ILi128EEENS7_ILi64EEENS7_ILi256EEEEEELi256ENS_10bfloat16_tEfNS_4arch4Sm90ELb0ELb1ELb1ELb0ELb0ELb0ELb0ELb1ELb1ELb0ELb0ELb0EEENS1_21CollectiveEpilogueFwdINS6_IJSA_SC_SB_EEES9_SE_SG_Li256ELb0ELb0ELb0ELb0EEENS1_30DynamicPersistentTileSchedulerILi256ELi32ELb0ELb0ELb1EEEEEEEEEvNT_6ParamsE:
        .type           _ZN7cutlass13device_kernelIN5flash11enable_sm90INS1_16FlashAttnFwdSm90INS1_25CollectiveMainloopFwdSm90ILi2EN4cute5tupleIJNS5_1CILi1EEES8_S8_EEENS6_IJNS7_ILi128EEENS7_ILi64EEENS7_ILi256EEEEEELi256ENS_10bfloat16_tEfNS_4arch4Sm90ELb0ELb1ELb1ELb0ELb0ELb0ELb0ELb1ELb1ELb0ELb0ELb0EEENS1_21CollectiveEpilogueFwdINS6_IJSA_SC_SB_EEES9_SE_SG_Li256ELb0ELb0ELb0ELb0EEENS1_30DynamicPersistentTileSchedulerILi256ELi32ELb0ELb0ELb1EEEEEEEEEvNT_6ParamsE,@function
        .size           _ZN7cutlass13device_kernelIN5flash11enable_sm90INS1_16FlashAttnFwdSm90INS1_25CollectiveMainloopFwdSm90ILi2EN4cute5tupleIJNS5_1CILi1EEES8_S8_EEENS6_IJNS7_ILi128EEENS7_ILi64EEENS7_ILi256EEEEEELi256ENS_10bfloat16_tEfNS_4arch4Sm90ELb0ELb1ELb1ELb0ELb0ELb0ELb0ELb1ELb1ELb0ELb0ELb0EEENS1_21CollectiveEpilogueFwdINS6_IJSA_SC_SB_EEES9_SE_SG_Li256ELb0ELb0ELb0ELb0EEENS1_30DynamicPersistentTileSchedulerILi256ELi32ELb0ELb0ELb1EEEEEEEEEvNT_6ParamsE,(.L_x_52 - _ZN7cutlass13device_kernelIN5flash11enable_sm90INS1_16FlashAttnFwdSm90INS1_25CollectiveMainloopFwdSm90ILi2EN4cute5tupleIJNS5_1CILi1EEES8_S8_EEENS6_IJNS7_ILi128EEENS7_ILi64EEENS7_ILi256EEEEEELi256ENS_10bfloat16_tEfNS_4arch4Sm90ELb0ELb1ELb1ELb0ELb0ELb0ELb0ELb1ELb1ELb0ELb0ELb0EEENS1_21CollectiveEpilogueFwdINS6_IJSA_SC_SB_EEES9_SE_SG_Li256ELb0ELb0ELb0ELb0EEENS1_30DynamicPersistentTileSchedulerILi256ELi32ELb0ELb0ELb1EEEEEEEEEvNT_6ParamsE)
        .other          _ZN7cutlass13device_kernelIN5flash11enable_sm90INS1_16FlashAttnFwdSm90INS1_25CollectiveMainloopFwdSm90ILi2EN4cute5tupleIJNS5_1CILi1EEES8_S8_EEENS6_IJNS7_ILi128EEENS7_ILi64EEENS7_ILi256EEEEEELi256ENS_10bfloat16_tEfNS_4arch4Sm90ELb0ELb1ELb1ELb0ELb0ELb0ELb0ELb1ELb1ELb0ELb0ELb0EEENS1_21CollectiveEpilogueFwdINS6_IJSA_SC_SB_EEES9_SE_SG_Li256ELb0ELb0ELb0ELb0EEENS1_30DynamicPersistentTileSchedulerILi256ELi32ELb0ELb0ELb1EEEEEEEEEvNT_6ParamsE,@"STO_CUDA_ENTRY STV_DEFAULT"
_ZN7cutlass13device_kernelIN5flash11enable_sm90INS1_16FlashAttnFwdSm90INS1_25CollectiveMainloopFwdSm90ILi2EN4cute5tupleIJNS5_1CILi1EEES8_S8_EEENS6_IJNS7_ILi128EEENS7_ILi64EEENS7_ILi256EEEEEELi256ENS_10bfloat16_tEfNS_4arch4Sm90ELb0ELb1ELb1ELb0ELb0ELb0ELb0ELb1ELb1ELb0ELb0ELb0EEENS1_21CollectiveEpilogueFwdINS6_IJSA_SC_SB_EEES9_SE_SG_Li256ELb0ELb0ELb0ELb0EEENS1_30DynamicPersistentTileSchedulerILi256ELi32ELb0ELb0ELb1EEEEEEEEEvNT_6ParamsE:
[----:B------:R-:W-:Y:S01]  /*0000*/  LDC R1, c[0x0][0x37c] ;  /* 0x0000df00ff017b82 */ /* 0x000fe20000000800 */
[----:B------:R-:W-:Y:S05]  /*0010*/  EXIT ;  /* 0x000000000000794d */ /* 0x000fea0003800000 */
.L_x_4:
        /* <DEDUP_REMOVED lines=14> */
.L_x_52:


//--------------------- .text._ZN7cutlass13device_kernelIN5flash11enable_sm90INS1_16FlashAttnFwdSm90INS1_25CollectiveMainloopFwdSm90ILi2EN4cute5tupleIJNS5_1CILi1EEES8_S8_EEENS6_IJNS7_ILi128EEENS7_ILi64EEENS7_ILi256EEEEEELi256ENS_10bfloat16_tEfNS_4arch4Sm90ELb0ELb1ELb1ELb1ELb0ELb0ELb0ELb1ELb1ELb0ELb0ELb0EEENS1_21CollectiveEpilogueFwdINS6_IJSA_SC_SB_EEES9_SE_SG_Li256ELb1ELb0ELb0ELb0EEENS1_36VarlenDynamicPersistentTileSchedulerILi128ELi64ELi256ELi32ELb0ELb0ELb1ELb1ELb0ELb1EEEEEEEEEvNT_6ParamsE --------------------------
	.section	.text._ZN7cutlass13device_kernelIN5flash11enable_sm90INS1_16FlashAttnFwdSm90INS1_25CollectiveMainloopFwdSm90ILi2EN4cute5tupleIJNS5_1CILi1EEES8_S8_EEENS6_IJNS7_ILi128EEENS7_ILi64EEENS7_ILi256EEEEEELi256ENS_10bfloat16_tEfNS_4arch4Sm90ELb0ELb1ELb1ELb1ELb0ELb0ELb0ELb1ELb1ELb0ELb0ELb0EEENS1_21CollectiveEpilogueFwdINS6_IJSA_SC_SB_EEES9_SE_SG_Li256ELb1ELb0ELb0ELb0EEENS1_36VarlenDynamicPersistentTileSchedulerILi128ELi64ELi256ELi32ELb0ELb0ELb1ELb1ELb0ELb1EEEEEEEEEvNT_6ParamsE,"ax",@progbits
	.align	128
.text._ZN7cutlass13device_kernelIN5flash11enable_sm90INS1_16FlashAttnFwdSm90INS1_25CollectiveMainloopFwdSm90ILi2EN4cute5tupleIJNS5_1CILi1EEES8_S8_EEENS6_IJNS7_ILi128EEENS7_ILi64EEENS7_ILi256EEEEEELi256ENS_10bfloat16_tEfNS_4arch4Sm90ELb0ELb1ELb1ELb1ELb0ELb0ELb0ELb1ELb1ELb0ELb0ELb0EEENS1_21CollectiveEpilogueFwdINS6_IJSA_SC_SB_EEES9_SE_SG_Li256ELb1ELb0ELb0ELb0EEENS1_36VarlenDynamicPersistentTileSchedulerILi128ELi64ELi256ELi32ELb0ELb0ELb1ELb1ELb0ELb1EEEEEEEEEvNT_6ParamsE:
        .type           _ZN7cutlass13device_kernelIN5flash11enable_sm90INS1_16FlashAttnFwdSm90INS1_25CollectiveMainloopFwdSm90ILi2EN4cute5tupleIJNS5_1CILi1EEES8_S8_EEENS6_IJNS7_ILi128EEENS7_ILi64EEENS7_ILi256EEEEEELi256ENS_10bfloat16_tEfNS_4arch4Sm90ELb0ELb1ELb1ELb1ELb0ELb0ELb0ELb1ELb1ELb0ELb0ELb0EEENS1_21CollectiveEpilogueFwdINS6_IJSA_SC_SB_EEES9_SE_SG_Li256ELb1ELb0ELb0ELb0EEENS1_36VarlenDynamicPersistentTileSchedulerILi128ELi64ELi256ELi32ELb0ELb0ELb1ELb1ELb0ELb1EEEEEEEEEvNT_6ParamsE,@function
        .size           _ZN7cutlass13device_kernelIN5flash11enable_sm90INS1_16FlashAttnFwdSm90INS1_25CollectiveMainloopFwdSm90ILi2EN4cute5tupleIJNS5_1CILi1EEES8_S8_EEENS6_IJNS7_ILi128EEENS7_ILi64EEENS7_ILi256EEEEEELi256ENS_10bfloat16_tEfNS_4arch4Sm90ELb0ELb1ELb1ELb1ELb0ELb0ELb0ELb1ELb1ELb0ELb0ELb0EEENS1_21CollectiveEpilogueFwdINS6_IJSA_SC_SB_EEES9_SE_SG_Li256ELb1ELb0ELb0ELb0EEENS1_36VarlenDynamicPersistentTileSchedulerILi128ELi64ELi256ELi32ELb0ELb0ELb1ELb1ELb0ELb1EEEEEEEEEvNT_6ParamsE,(.L_x_53 - _ZN7cutlass13device_kernelIN5flash11enable_sm90INS1_16FlashAttnFwdSm90INS1_25CollectiveMainloopFwdSm90ILi2EN4cute5tupleIJNS5_1CILi1EEES8_S8_EEENS6_IJNS7_ILi128EEENS7_ILi64EEENS7_ILi256EEEEEELi256ENS_10bfloat16_tEfNS_4arch4Sm90ELb0ELb1ELb1ELb1ELb0ELb0ELb0ELb1ELb1ELb0ELb0ELb0EEENS1_21CollectiveEpilogueFwdINS6_IJSA_SC_SB_EEES9_SE_SG_Li256ELb1ELb0ELb0ELb0EEENS1_36VarlenDynamicPersistentTileSchedulerILi128ELi64ELi256ELi32ELb0ELb0ELb1ELb1ELb0ELb1EEEEEEEEEvNT_6ParamsE)
        .other          _ZN7cutlass13device_kernelIN5flash11enable_sm90INS1_16FlashAttnFwdSm90INS1_25CollectiveMainloopFwdSm90ILi2EN4cute5tupleIJNS5_1CILi1EEES8_S8_EEENS6_IJNS7_ILi128EEENS7_ILi64EEENS7_ILi256EEEEEELi256ENS_10bfloat16_tEfNS_4arch4Sm90ELb0ELb1ELb1ELb1ELb0ELb0ELb0ELb1ELb1ELb0ELb0ELb0EEENS1_21CollectiveEpilogueFwdINS6_IJSA_SC_SB_EEES9_SE_SG_Li256ELb1ELb0ELb0ELb0EEENS1_36VarlenDynamicPersistentTileSchedulerILi128ELi64ELi256ELi32ELb0ELb0ELb1ELb1ELb0ELb1EEEEEEEEEvNT_6ParamsE,@"STO_CUDA_ENTRY STV_DEFAULT"
_ZN7cutlass13device_kernelIN5flash11enable_sm90INS1_16FlashAttnFwdSm90INS1_25CollectiveMainloopFwdSm90ILi2EN4cute5tupleIJNS5_1CILi1EEES8_S8_EEENS6_IJNS7_ILi128EEENS7_ILi64EEENS7_ILi256EEEEEELi256ENS_10bfloat16_tEfNS_4arch4Sm90ELb0ELb1ELb1ELb1ELb0ELb0ELb0ELb1ELb1ELb0ELb0ELb0EEENS1_21CollectiveEpilogueFwdINS6_IJSA_SC_SB_EEES9_SE_SG_Li256ELb1ELb0ELb0ELb0EEENS1_36VarlenDynamicPersistentTileSchedulerILi128ELi64ELi256ELi32ELb0ELb0ELb1ELb1ELb0ELb1EEEEEEEEEvNT_6ParamsE:
[----:B------:R-:W-:Y:S01]  /*0000*/  LDC R1, c[0x0][0x37c] ;  /* 0x0000df00ff017b82 */ /* 0x000fe20000000800 */
[----:B------:R-:W-:Y:S05]  /*0010*/  EXIT ;  /* 0x000000000000794d */ /* 0x000fea0003800000 */
.L_x_5:
        /* <DEDUP_REMOVED lines=14> */
.L_x_53:


//--------------------- .text._ZN7cutlass13device_kernelIN5flash11enable_sm90INS1_16FlashAttnFwdSm90INS1_25CollectiveMainloopFwdSm90ILi2EN4cute5tupleIJNS5_1CILi1EEES8_S8_EEENS6_IJNS7_ILi128EEENS7_ILi64EEENS7_ILi256EEEEEELi256ENS_10bfloat16_tEfNS_4arch4Sm90ELb0ELb1ELb1ELb1ELb0ELb1ELb0ELb1ELb1ELb0ELb0ELb0EEENS1_21CollectiveEpilogueFwdINS6_IJSA_SC_SB_EEES9_SE_SG_Li256ELb1ELb0ELb0ELb0EEENS1_36VarlenDynamicPersistentTileSchedulerILi128ELi64ELi256ELi32ELb0ELb0ELb1ELb1ELb0ELb1EEEEEEEEEvNT_6ParamsE --------------------------
	.section	.text._ZN7cutlass13device_kernelIN5flash11enable_sm90INS1_16FlashAttnFwdSm90INS1_25CollectiveMainloopFwdSm90ILi2EN4cute5tupleIJNS5_1CILi1EEES8_S8_EEENS6_IJNS7_ILi128EEENS7_ILi64EEENS7_ILi256EEEEEELi256ENS_10bfloat16_tEfNS_4arch4Sm90ELb0ELb1ELb1ELb1ELb0ELb1ELb0ELb1ELb1ELb0ELb0ELb0EEENS1_21CollectiveEpilogueFwdINS6_IJSA_SC_SB_EEES9_SE_SG_Li256ELb1ELb0ELb0ELb0EEENS1_36VarlenDynamicPersistentTileSchedulerILi128ELi64ELi256ELi32ELb0ELb0ELb1ELb1ELb0ELb1EEEEEEEEEvNT_6ParamsE,"ax",@progbits
	.align	128
.text._ZN7cutlass13device_kernelIN5flash11enable_sm90INS1_16FlashAttnFwdSm90INS1_25CollectiveMainloopFwdSm90ILi2EN4cute5tupleIJNS5_1CILi1EEES8_S8_EEENS6_IJNS7_ILi128EEENS7_ILi64EEENS7_ILi256EEEEEELi256ENS_10bfloat16_tEfNS_4arch4Sm90ELb0ELb1ELb1ELb1ELb0ELb1ELb0ELb1ELb1ELb0ELb0ELb0EEENS1_21CollectiveEpilogueFwdINS6_IJSA_SC_SB_EEES9_SE_SG_Li256ELb1ELb0ELb0ELb0EEENS1_36VarlenDynamicPersistentTileSchedulerILi128ELi64ELi256ELi32ELb0ELb0ELb1ELb1ELb0ELb1EEEEEEEEEvNT_6ParamsE:
        .type           _ZN7cutlass13device_kernelIN5flash11enable_sm90INS1_16FlashAttnFwdSm90INS1_25CollectiveMainloopFwdSm90ILi2EN4cute5tupleIJNS5_1CILi1EEES8_S8_EEENS6_IJNS7_ILi128EEENS7_ILi64EEENS7_ILi256EEEEEELi256ENS_10bfloat16_tEfNS_4arch4Sm90ELb0ELb1ELb1ELb1ELb0ELb1ELb0ELb1ELb1ELb0ELb0ELb0EEENS1_21CollectiveEpilogueFwdINS6_IJSA_SC_SB_EEES9_SE_SG_Li256ELb1ELb0ELb0ELb0EEENS1_36VarlenDynamicPersistentTileSchedulerILi128ELi64ELi256ELi32ELb0ELb0ELb1ELb1ELb0ELb1EEEEEEEEEvNT_6ParamsE,@function
        .size           _ZN7cutlass13device_kernelIN5flash11enable_sm90INS1_16FlashAttnFwdSm90INS1_25CollectiveMainloopFwdSm90ILi2EN4cute5tupleIJNS5_1CILi1EEES8_S8_EEENS6_IJNS7_ILi128EEENS7_ILi64EEENS7_ILi256EEEEEELi256ENS_10bfloat16_tEfNS_4arch4Sm90ELb0ELb1ELb1ELb1ELb0ELb1ELb0ELb1ELb1ELb0ELb0ELb0EEENS1_21CollectiveEpilogueFwdINS6_IJSA_SC_SB_EEES9_SE_SG_Li256ELb1ELb0ELb0ELb0EEENS1_36VarlenDynamicPersistentTileSchedulerILi128ELi64ELi256ELi32ELb0ELb0ELb1ELb1ELb0ELb1EEEEEEEEEvNT_6ParamsE,(.L_x_54 - _ZN7cutlass13device_kernelIN5flash11enable_sm90INS1_16FlashAttnFwdSm90INS1_25CollectiveMainloopFwdSm90ILi2EN4cute5tupleIJNS5_1CILi1EEES8_S8_EEENS6_IJNS7_ILi128EEENS7_ILi64EEENS7_ILi256EEEEEELi256ENS_10bfloat16_tEfNS_4arch4Sm90ELb0ELb1ELb1ELb1ELb0ELb1ELb0ELb1ELb1ELb0ELb0ELb0EEENS1_21CollectiveEpilogueFwdINS6_IJSA_SC_SB_EEES9_SE_SG_Li256ELb1ELb0ELb0ELb0EEENS1_36VarlenDynamicPersistentTileSchedulerILi128ELi64ELi256ELi32ELb0ELb0ELb1ELb1ELb0ELb1EEEEEEEEEvNT_6ParamsE)
        .other          _ZN7cutlass13device_kernelIN5flash11enable_sm90INS1_16FlashAttnFwdSm90INS1_25CollectiveMainloopFwdSm90ILi2EN4cute5tupleIJNS5_1CILi1EEES8_S8_EEENS6_IJNS7_ILi128EEENS7_ILi64EEENS7_ILi256EEEEEELi256ENS_10bfloat16_tEfNS_4arch4Sm90ELb0ELb1ELb1ELb1ELb0ELb1ELb0ELb1ELb1ELb0ELb0ELb0EEENS1_21CollectiveEpilogueFwdINS6_IJSA_SC_SB_EEES9_SE_SG_Li256ELb1ELb0ELb0ELb0EEENS1_36VarlenDynamicPersistentTileSchedulerILi128ELi64ELi256ELi32ELb0ELb0ELb1ELb1ELb0ELb1EEEEEEEEEvNT_6ParamsE,@"STO_CUDA_ENTRY STV_DEFAULT"
_ZN7cutlass13device_kernelIN5flash11enable_sm90INS1_16FlashAttnFwdSm90INS1_25CollectiveMainloopFwdSm90ILi2EN4cute5tupleIJNS5_1CILi1EEES8_S8_EEENS6_IJNS7_ILi128EEENS7_ILi64EEENS7_ILi256EEEEEELi256ENS_10bfloat16_tEfNS_4arch4Sm90ELb0ELb1ELb1ELb1ELb0ELb1ELb0ELb1ELb1ELb0ELb0ELb0EEENS1_21CollectiveEpilogueFwdINS6_IJSA_SC_SB_EEES9_SE_SG_Li256ELb1ELb0ELb0ELb0EEENS1_36VarlenDynamicPersistentTileSchedulerILi128ELi64ELi256ELi32ELb0ELb0ELb1ELb1ELb0ELb1EEEEEEEEEvNT_6ParamsE:
[----:B------:R-:W-:Y:S01]  /*0000*/  LDC R1, c[0x0][0x37c] ;  /* 0x0000df00ff017b82 */ /* 0x000fe20000000800 */
[----:B------:R-:W-:Y:S05]  /*0010*/  EXIT ;  /* 0x000000000000794d */ /* 0x000fea0003800000 */
.L_x_6:
        /* <DEDUP_REMOVED lines=14> */
.L_x_54:


//--------------------- .text._ZN7cutlass13device_kernelIN5flash11enable_sm90INS1_16FlashAttnFwdSm90INS1_25CollectiveMainloopFwdSm90ILi2EN4cute5tupleIJNS5_1CILi1EEES8_S8_EEENS6_IJNS7_ILi128EEENS7_ILi80EEENS7_ILi256EEEEEELi256ENS_10bfloat16_tEfNS_4arch4Sm90ELb1ELb0ELb1ELb0ELb0ELb0ELb0ELb1ELb1ELb0ELb0ELb0EEENS1_21CollectiveEpilogueFwdINS6_IJSA_SC_SB_EEES9_SE_SG_Li256ELb0ELb0ELb0ELb0EEENS1_30DynamicPersistentTileSchedulerILi256ELi32ELb0ELb0ELb1EEEEEEEEEvNT_6ParamsE --------------------------
	.section	.text._ZN7cutlass13device_kernelIN5flash11enable_sm90INS1_16FlashAttnFwdSm90INS1_25CollectiveMainloopFwdSm90ILi2EN4cute5tupleIJNS5_1CILi1EEES8_S8_EEENS6_IJNS7_ILi128EEENS7_ILi80EEENS7_ILi256EEEEEELi256ENS_10bfloat16_tEfNS_4arch4Sm90ELb1ELb0ELb1ELb0ELb0ELb0ELb0ELb1ELb1ELb0ELb0ELb0EEENS1_21CollectiveEpilogueFwdINS6_IJSA_SC_SB_EEES9_SE_SG_Li256ELb0ELb0ELb0ELb0EEENS1_30DynamicPersistentTileSchedulerILi256ELi32ELb0ELb0ELb1EEEEEEEEEvNT_6ParamsE,"ax",@progbits
	.align	128
.text._ZN7cutlass13device_kernelIN5flash11enable_sm90INS1_16FlashAttnFwdSm90INS1_25CollectiveMainloopFwdSm90ILi2EN4cute5tupleIJNS5_1CILi1EEES8_S8_EEENS6_IJNS7_ILi128EEENS7_ILi80EEENS7_ILi256EEEEEELi256ENS_10bfloat16_tEfNS_4arch4Sm90ELb1ELb0ELb1ELb0ELb0ELb0ELb0ELb1ELb1ELb0ELb0ELb0EEENS1_21CollectiveEpilogueFwdINS6_IJSA_SC_SB_EEES9_SE_SG_Li256ELb0ELb0ELb0ELb0EEENS1_30DynamicPersistentTileSchedulerILi256ELi32ELb0ELb0ELb1EEEEEEEEEvNT_6ParamsE:
        .type           _ZN7cutlass13device_kernelIN5flash11enable_sm90INS1_16FlashAttnFwdSm90INS1_25CollectiveMainloopFwdSm90ILi2EN4cute5tupleIJNS5_1CILi1EEES8_S8_EEENS6_IJNS7_ILi128EEENS7_ILi80EEENS7_ILi256EEEEEELi256ENS_10bfloat16_tEfNS_4arch4Sm90ELb1ELb0ELb1ELb0ELb0ELb0ELb0ELb1ELb1ELb0ELb0ELb0EEENS1_21CollectiveEpilogueFwdINS6_IJSA_SC_SB_EEES9_SE_SG_Li256ELb0ELb0ELb0ELb0EEENS1_30DynamicPersistentTileSchedulerILi256ELi32ELb0ELb0ELb1EEEEEEEEEvNT_6ParamsE,@function
        .size           _ZN7cutlass13device_kernelIN5flash11enable_sm90INS1_16FlashAttnFwdSm90INS1_25CollectiveMainloopFwdSm90ILi2EN4cute5tupleIJNS5_1CILi1EEES8_S8_EEENS6_IJNS7_ILi128EEENS7_ILi80EEENS7_ILi256EEEEEELi256ENS_10bfloat16_tEfNS_4arch4Sm90ELb1ELb0ELb1ELb0ELb0ELb0ELb0ELb1ELb1ELb0ELb0ELb0EEENS1_21CollectiveEpilogueFwdINS6_IJSA_SC_SB_EEES9_SE_SG_Li256ELb0ELb0ELb0ELb0EEENS1_30DynamicPersistentTileSchedulerILi256ELi32ELb0ELb0ELb1EEEEEEEEEvNT_6ParamsE,(.L_x_55 - _ZN7cutlass13device_kernelIN5flash11enable_sm90INS1_16FlashAttnFwdSm90INS1_25CollectiveMainloopFwdSm90ILi2EN4cute5tupleIJNS5_1CILi1EEES8_S8_EEENS6_IJNS7_ILi128EEENS7_ILi80EEENS7_ILi256EEEEEELi256ENS_10bfloat16_tEfNS_4arch4Sm90ELb1ELb0ELb1ELb0ELb0ELb0ELb0ELb1ELb1ELb0ELb0ELb0EEENS1_21CollectiveEpilogueFwdINS6_IJSA_SC_SB_EEES9_SE_SG_Li256ELb0ELb0ELb0ELb0EEENS1_30DynamicPersistentTileSchedulerILi256ELi32ELb0ELb0ELb1EEEEEEEEEvNT_6ParamsE)
        .other          _ZN7cutlass13device_kernelIN5flash11enable_sm90INS1_16FlashAttnFwdSm90INS1_25CollectiveMainloopFwdSm90ILi2EN4cute5tupleIJNS5_1CILi1EEES8_S8_EEENS6_IJNS7_ILi128EEENS7_ILi80EEENS7_ILi256EEEEEELi256ENS_10bfloat16_tEfNS_4arch4Sm90ELb1ELb0ELb1ELb0ELb0ELb0ELb0ELb1ELb1ELb0ELb0ELb0EEENS1_21CollectiveEpilogueFwdINS6_IJSA_SC_SB_EEES9_SE_SG_Li256ELb0ELb0ELb0ELb0EEENS1_30DynamicPersistentTileSchedulerILi256ELi32ELb0ELb0ELb1EEEEEEEEEvNT_6ParamsE,@"STO_CUDA_ENTRY STV_DEFAULT"
_ZN7cutlass13device_kernelIN5flash11enable_sm90INS1_16FlashAttnFwdSm90INS1_25CollectiveMainloopFwdSm90ILi2EN4cute5tupleIJNS5_1CILi1EEES8_S8_EEENS6_IJNS7_ILi128EEENS7_ILi80EEENS7_ILi256EEEEEELi256ENS_10bfloat16_tEfNS_4arch4Sm90ELb1ELb0ELb1ELb0ELb0ELb0ELb0ELb1ELb1ELb0ELb0ELb0EEENS1_21CollectiveEpilogueFwdINS6_IJSA_SC_SB_EEES9_SE_SG_Li256ELb0ELb0ELb0ELb0EEENS1_30DynamicPersistentTileSchedulerILi256ELi32ELb0ELb0ELb1EEEEEEEEEvNT_6ParamsE:
[----:B------:R-:W-:Y:S01]  /*0000*/  LDC R1, c[0x0][0x37c] ;  /* 0x0000df00ff017b82 */ /* 0x000fe20000000800 */
[----:B------:R-:W-:Y:S05]  /*0010*/  EXIT ;  /* 0x000000000000794d */ /* 0x000fea0003800000 */
.L_x_7:
        /* <DEDUP_REMOVED lines=14> */
.L_x_55:


//--------------------- .text._ZN7cutlass13device_kernelIN5flash11enable_sm90INS1_16FlashAttnFwdSm90INS1_25CollectiveMainloopFwdSm90ILi2EN4cute5tupleIJNS5_1CILi1EEES8_S8_EEENS6_IJNS7_ILi128EEENS7_ILi80EEENS7_ILi256EEEEEELi256ENS_10bfloat16_tEfNS_4arch4Sm90ELb1ELb0ELb1ELb1ELb0ELb0ELb0ELb1ELb1ELb0ELb0ELb0EEENS1_21CollectiveEpilogueFwdINS6_IJSA_SC_SB_EEES9_SE_SG_Li256ELb1ELb0ELb0ELb0EEENS1_36VarlenDynamicPersistentTileSchedulerILi128ELi80ELi256ELi32ELb0ELb0ELb1ELb1ELb1ELb1EEEEEEEEEvNT_6ParamsE --------------------------
	.section	.text._ZN7cutlass13device_kernelIN5flash11enable_sm90INS1_16FlashAttnFwdSm90INS1_25CollectiveMainloopFwdSm90ILi2EN4cute5tupleIJNS5_1CILi1EEES8_S8_EEENS6_IJNS7_ILi128EEENS7_ILi80EEENS7_ILi256EEEEEELi256ENS_10bfloat16_tEfNS_4arch4Sm90ELb1ELb0ELb1ELb1ELb0ELb0ELb0ELb1ELb1ELb0ELb0ELb0EEENS1_21CollectiveEpilogueFwdINS6_IJSA_SC_SB_EEES9_SE_SG_Li256ELb1ELb0ELb0ELb0EEENS1_36VarlenDynamicPersistentTileSchedulerILi128ELi80ELi256ELi32ELb0ELb0ELb1ELb1ELb1ELb1EEEEEEEEEvNT_6ParamsE,"ax",@progbits
	.align	128
.text._ZN7cutlass13device_kernelIN5flash11enable_sm90INS1_16FlashAttnFwdSm90INS1_25CollectiveMainloopFwdSm90ILi2EN4cute5tupleIJNS5_1CILi1EEES8_S8_EEENS6_IJNS7_ILi128EEENS7_ILi80EEENS7_ILi256EEEEEELi256ENS_10bfloat16_tEfNS_4arch4Sm90ELb1ELb0ELb1ELb1ELb0ELb0ELb0ELb1ELb1ELb0ELb0ELb0EEENS1_21CollectiveEpilogueFwdINS6_IJSA_SC_SB_EEES9_SE_SG_Li256ELb1ELb0ELb0ELb0EEENS1_36VarlenDynamicPersistentTileSchedulerILi128ELi80ELi256ELi32ELb0ELb0ELb1ELb1ELb1ELb1EEEEEEEEEvNT_6ParamsE:
        .type           _ZN7cutlass13device_kernelIN5flash11enable_sm90INS1_16FlashAttnFwdSm90INS1_25CollectiveMainloopFwdSm90ILi2EN4cute5tupleIJNS5_1CILi1EEES8_S8_EEENS6_IJNS7_ILi128EEENS7_ILi80EEENS7_ILi256EEEEEELi256ENS_10bfloat16_tEfNS_4arch4Sm90ELb1ELb0ELb1ELb1ELb0ELb0ELb0ELb1ELb1ELb0ELb0ELb0EEENS1_21CollectiveEpilogueFwdINS6_IJSA_SC_SB_EEES9_SE_SG_Li256ELb1ELb0ELb0ELb0EEENS1_36VarlenDynamicPersistentTileSchedulerILi128ELi80ELi256ELi32ELb0ELb0ELb1ELb1ELb1ELb1EEEEEEEEEvNT_6ParamsE,@function
        .size           _ZN7cutlass13device_kernelIN5flash11enable_sm90INS1_16FlashAttnFwdSm90INS1_25CollectiveMainloopFwdSm90ILi2EN4cute5tupleIJNS5_1CILi1EEES8_S8_EEENS6_IJNS7_ILi128EEENS7_ILi80EEENS7_ILi256EEEEEELi256ENS_10bfloat16_tEfNS_4arch4Sm90ELb1ELb0ELb1ELb1ELb0ELb0ELb0ELb1ELb1ELb0ELb0ELb0EEENS1_21CollectiveEpilogueFwdINS6_IJSA_SC_SB_EEES9_SE_SG_Li256ELb1ELb0ELb0ELb0EEENS1_36VarlenDynamicPersistentTileSchedulerILi128ELi80ELi256ELi32ELb0ELb0ELb1ELb1ELb1ELb1EEEEEEEEEvNT_6ParamsE,(.L_x_56 - _ZN7cutlass13device_kernelIN5flash11enable_sm90INS1_16FlashAttnFwdSm90INS1_25CollectiveMainloopFwdSm90ILi2EN4cute5tupleIJNS5_1CILi1EEES8_S8_EEENS6_IJNS7_ILi128EEENS7_ILi80EEENS7_ILi256EEEEEELi256ENS_10bfloat16_tEfNS_4arch4Sm90ELb1ELb0ELb1ELb1ELb0ELb0ELb0ELb1ELb1ELb0ELb0ELb0EEENS1_21CollectiveEpilogueFwdINS6_IJSA_SC_SB_EEES9_SE_SG_Li256ELb1ELb0ELb0ELb0EEENS1_36VarlenDynamicPersistentTileSchedulerILi128ELi80ELi256ELi32ELb0ELb0ELb1ELb1ELb1ELb1EEEEEEEEEvNT_6ParamsE)
        .other          _ZN7cutlass13device_kernelIN5flash11enable_sm90INS1_16FlashAttnFwdSm90INS1_25CollectiveMainloopFwdSm90ILi2EN4cute5tupleIJNS5_1CILi1EEES8_S8_EEENS6_IJNS7_ILi128EEENS7_ILi80EEENS7_ILi256EEEEEELi256ENS_10bfloat16_tEfNS_4arch4Sm90ELb1ELb0ELb1ELb1ELb0ELb0ELb0ELb1ELb1ELb0ELb0ELb0EEENS1_21CollectiveEpilogueFwdINS6_IJSA_SC_SB_EEES9_SE_SG_Li256ELb1ELb0ELb0ELb0EEENS1_36VarlenDynamicPersistentTileSchedulerILi128ELi80ELi256ELi32ELb0ELb0ELb1ELb1ELb1ELb1EEEEEEEEEvNT_6ParamsE,@"STO_CUDA_ENTRY STV_DEFAULT"
_ZN7cutlass13device_kernelIN5flash11enable_sm90INS1_16FlashAttnFwdSm90INS1_25CollectiveMainloopFwdSm90ILi2EN4cute5tupleIJNS5_1CILi1EEES8_S8_EEENS6_IJNS7_ILi128EEENS7_ILi80EEENS7_ILi256EEEEEELi256ENS_10bfloat16_tEfNS_4arch4Sm90ELb1ELb0ELb1ELb1ELb0ELb0ELb0ELb1ELb1ELb0ELb0ELb0EEENS1_21CollectiveEpilogueFwdINS6_IJSA_SC_SB_EEES9_SE_SG_Li256ELb1ELb0ELb0ELb0EEENS1_36VarlenDynamicPersistentTileSchedulerILi128ELi80ELi256ELi32ELb0ELb0ELb1ELb1ELb1ELb1EEEEEEEEEvNT_6ParamsE:
[----:B------:R-:W-:Y:S01]  /*0000*/  LDC R1, c[0x0][0x37c] ;  /* 0x0000df00ff017b82 */ /* 0x000fe20000000800 */
[----:B------:R-:W-:Y:S05]  /*0010*/  EXIT ;  /* 0x000000000000794d */ /* 0x000fea0003800000 */
.L_x_8:
        /* <DEDUP_REMOVED lines=14> */
.L_x_56:


//--------------------- .text._ZN7cutlass13device_kernelIN5flash11enable_sm90INS1_16FlashAttnFwdSm90INS1_25CollectiveMainloopFwdSm90ILi2EN4cute5tupleIJNS5_1CILi1EEES8_S8_EEENS6_IJNS7_ILi128EEENS7_ILi80EEENS7_ILi256EEEEEELi256ENS_10bfloat16_tEfNS_4arch4Sm90ELb1ELb0ELb1ELb1ELb0ELb1ELb0ELb1ELb1ELb0ELb0ELb0EEENS1_21CollectiveEpilogueFwdINS6_IJSA_SC_SB_EEES9_SE_SG_Li256ELb1ELb0ELb0ELb0EEENS1_36VarlenDynamicPersistentTileSchedulerILi128ELi80ELi256ELi32ELb0ELb0ELb1ELb1ELb1ELb1EEEEEEEEEvNT_6ParamsE --------------------------
	.section	.text._ZN7cutlass13device_kernelIN5flash11enable_sm90INS1_16FlashAttnFwdSm90INS1_25CollectiveMainloopFwdSm90ILi2EN4cute5tupleIJNS5_1CILi1EEES8_S8_EEENS6_IJNS7_ILi128EEENS7_ILi80EEENS7_ILi256EEEEEELi256ENS_10bfloat16_tEfNS_4arch4Sm90ELb1ELb0ELb1ELb1ELb0ELb1ELb0ELb1ELb1ELb0ELb0ELb0EEENS1_21CollectiveEpilogueFwdINS6_IJSA_SC_SB_EEES9_SE_SG_Li256ELb1ELb0ELb0ELb0EEENS1_36VarlenDynamicPersistentTileSchedulerILi128ELi80ELi256ELi32ELb0ELb0ELb1ELb1ELb1ELb1EEEEEEEEEvNT_6ParamsE,"ax",@progbits
	.align	128
.text._ZN7cutlass13device_kernelIN5flash11enable_sm90INS1_16FlashAttnFwdSm90INS1_25CollectiveMainloopFwdSm90ILi2EN4cute5tupleIJNS5_1CILi1EEES8_S8_EEENS6_IJNS7_ILi128EEENS7_ILi80EEENS7_ILi256EEEEEELi256ENS_10bfloat16_tEfNS_4arch4Sm90ELb1ELb0ELb1ELb1ELb0ELb1ELb0ELb1ELb1ELb0ELb0ELb0EEENS1_21CollectiveEpilogueFwdINS6_IJSA_SC_SB_EEES9_SE_SG_Li256ELb1ELb0ELb0ELb0EEENS1_36VarlenDynamicPersistentTileSchedulerILi128ELi80ELi256ELi32ELb0ELb0ELb1ELb1ELb1ELb1EEEEEEEEEvNT_6ParamsE:
        .type           _ZN7cutlass13device_kernelIN5flash11enable_sm90INS1_16FlashAttnFwdSm90INS1_25CollectiveMainloopFwdSm90ILi2EN4cute5tupleIJNS5_1CILi1EEES8_S8_EEENS6_IJNS7_ILi128EEENS7_ILi80EEENS7_ILi256EEEEEELi256ENS_10bfloat16_tEfNS_4arch4Sm90ELb1ELb0ELb1ELb1ELb0ELb1ELb0ELb1ELb1ELb0ELb0ELb0EEENS1_21CollectiveEpilogueFwdINS6_IJSA_SC_SB_EEES9_SE_SG_Li256ELb1ELb0ELb0ELb0EEENS1_36VarlenDynamicPersistentTileSchedulerILi128ELi80ELi256ELi32ELb0ELb0ELb1ELb1ELb1ELb1EEEEEEEEEvNT_6ParamsE,@function
        .size           _ZN7cutlass13device_kernelIN5flash11enable_sm90INS1_16FlashAttnFwdSm90INS1_25CollectiveMainloopFwdSm90ILi2EN4cute5tupleIJNS5_1CILi1EEES8_S8_EEENS6_IJNS7_ILi128EEENS7_ILi80EEENS7_ILi256EEEEEELi256ENS_10bfloat16_tEfNS_4arch4Sm90ELb1ELb0ELb1ELb1ELb0ELb1ELb0ELb1ELb1ELb0ELb0ELb0EEENS1_21CollectiveEpilogueFwdINS6_IJSA_SC_SB_EEES9_SE_SG_Li256ELb1ELb0ELb0ELb0EEENS1_36VarlenDynamicPersistentTileSchedulerILi128ELi80ELi256ELi32ELb0ELb0ELb1ELb1ELb1ELb1EEEEEEEEEvNT_6ParamsE,(.L_x_57 - _ZN7cutlass13device_kernelIN5flash11enable_sm90INS1_16FlashAttnFwdSm90INS1_25CollectiveMainloopFwdSm90ILi2EN4cute5tupleIJNS5_1CILi1EEES8_S8_EEENS6_IJNS7_ILi128EEENS7_ILi80EEENS7_ILi256EEEEEELi256ENS_10bfloat16_tEfNS_4arch4Sm90ELb1ELb0ELb1ELb1ELb0ELb1ELb0ELb1ELb1ELb0ELb0ELb0EEENS1_21CollectiveEpilogueFwdINS6_IJSA_SC_SB_EEES9_SE_SG_Li256ELb1ELb0ELb0ELb0EEENS1_36VarlenDynamicPersistentTileSchedulerILi128ELi80ELi256ELi32ELb0ELb0ELb1ELb1ELb1ELb1EEEEEEEEEvNT_6ParamsE)
        .other          _ZN7cutlass13device_kernelIN5flash11enable_sm90INS1_16FlashAttnFwdSm90INS1_25CollectiveMainloopFwdSm90ILi2EN4cute5tupleIJNS5_1CILi1EEES8_S8_EEENS6_IJNS7_ILi128EEENS7_ILi80EEENS7_ILi256EEEEEELi256ENS_10bfloat16_tEfNS_4arch4Sm90ELb1ELb0ELb1ELb1ELb0ELb1ELb0ELb1ELb1ELb0ELb0ELb0EEENS1_21CollectiveEpilogueFwdINS6_IJSA_SC_SB_EEES9_SE_SG_Li256ELb1ELb0ELb0ELb0EEENS1_36VarlenDynamicPersistentTileSchedulerILi128ELi80ELi256ELi32ELb0ELb0ELb1ELb1ELb1ELb1EEEEEEEEEvNT_6ParamsE,@"STO_CUDA_ENTRY STV_DEFAULT"
_ZN7cutlass13device_kernelIN5flash11enable_sm90INS1_16FlashAttnFwdSm90INS1_25CollectiveMainloopFwdSm90ILi2EN4cute5tupleIJNS5_1CILi1EEES8_S8_EEENS6_IJNS7_ILi128EEENS7_ILi80EEENS7_ILi256EEEEEELi256ENS_10bfloat16_tEfNS_4arch4Sm90ELb1ELb0ELb1ELb1ELb0ELb1ELb0ELb1ELb1ELb0ELb0ELb0EEENS1_21CollectiveEpilogueFwdINS6_IJSA_SC_SB_EEES9_SE_SG_Li256ELb1ELb0ELb0ELb0EEENS1_36VarlenDynamicPersistentTileSchedulerILi128ELi80ELi256ELi32ELb0ELb0ELb1ELb1ELb1ELb1EEEEEEEEEvNT_6ParamsE:
[----:B------:R-:W-:Y:S01]  /*0000*/  LDC R1, c[0x0][0x37c] ;  /* 0x0000df00ff017b82 */ /* 0x000fe20000000800 */
[----:B------:R-:W-:Y:S05]  /*0010*/  EXIT ;  /* 0x000000000000794d */ /* 0x000fea0003800000 */
.L_x_9:
        /* <DEDUP_REMOVED lines=14> */
.L_x_57:


//--------------------- .text._ZN7cutlass13device_kernelIN5flash11enable_sm90INS1_16FlashAttnFwdSm90INS1_25CollectiveMainloopFwdSm90ILi2EN4cute5tupleIJNS5_1CILi1EEES8_S8_EEENS6_IJNS7_ILi128EEENS7_ILi112EEENS7_ILi192EEEEEELi192ENS_10bfloat16_tEfNS_4arch4Sm90ELb0ELb0ELb1ELb0ELb0ELb0ELb0ELb1ELb1ELb0ELb0ELb0EEENS1_21CollectiveEpilogueFwdINS6_IJSA_SC_SB_EEES9_SE_SG_Li256ELb0ELb0ELb0ELb0EEENS1_29StaticPersistentTileSchedulerILb0EEEEEEEEEvNT_6ParamsE --------------------------
	.section	.text._ZN7cutlass13device_kernelIN5flash11enable_sm90INS1_16FlashAttnFwdSm90INS1_25CollectiveMainloopFwdSm90ILi2EN4cute5tupleIJNS5_1CILi1EEES8_S8_EEENS6_IJNS7_ILi128EEENS7_ILi112EEENS7_ILi192EEEEEELi192ENS_10bfloat16_tEfNS_4arch4Sm90ELb0ELb0ELb1ELb0ELb0ELb0ELb0ELb1ELb1ELb0ELb0ELb0EEENS1_21CollectiveEpilogueFwdINS6_IJSA_SC_SB_EEES9_SE_SG_Li256ELb0ELb0ELb0ELb0EEENS1_29StaticPersistentTileSchedulerILb0EEEEEEEEEvNT_6ParamsE,"ax",@progbits
	.align	128
.text._ZN7cutlass13device_kernelIN5flash11enable_sm90INS1_16FlashAttnFwdSm90INS1_25CollectiveMainloopFwdSm90ILi2EN4cute5tupleIJNS5_1CILi1EEES8_S8_EEENS6_IJNS7_ILi128EEENS7_ILi112EEENS7_ILi192EEEEEELi192ENS_10bfloat16_tEfNS_4arch4Sm90ELb0ELb0ELb1ELb0ELb0ELb0ELb0ELb1ELb1ELb0ELb0ELb0EEENS1_21CollectiveEpilogueFwdINS6_IJSA_SC_SB_EEES9_SE_SG_Li256ELb0ELb0ELb0ELb0EEENS1_29StaticPersistentTileSchedulerILb0EEEEEEEEEvNT_6ParamsE:
        .type           _ZN7cutlass13device_kernelIN5flash11enable_sm90INS1_16FlashAttnFwdSm90INS1_25CollectiveMainloopFwdSm90ILi2EN4cute5tupleIJNS5_1CILi1EEES8_S8_EEENS6_IJNS7_ILi128EEENS7_ILi112EEENS7_ILi192EEEEEELi192ENS_10bfloat16_tEfNS_4arch4Sm90ELb0ELb0ELb1ELb0ELb0ELb0ELb0ELb1ELb1ELb0ELb0ELb0EEENS1_21CollectiveEpilogueFwdINS6_IJSA_SC_SB_EEES9_SE_SG_Li256ELb0ELb0ELb0ELb0EEENS1_29StaticPersistentTileSchedulerILb0EEEEEEEEEvNT_6ParamsE,@function
        .size           _ZN7cutlass13device_kernelIN5flash11enable_sm90INS1_16FlashAttnFwdSm90INS1_25CollectiveMainloopFwdSm90ILi2EN4cute5tupleIJNS5_1CILi1EEES8_S8_EEENS6_IJNS7_ILi128EEENS7_ILi112EEENS7_ILi192EEEEEELi192ENS_10bfloat16_tEfNS_4arch4Sm90ELb0ELb0ELb1ELb0ELb0ELb0ELb0ELb1ELb1ELb0ELb0ELb0EEENS1_21CollectiveEpilogueFwdINS6_IJSA_SC_SB_EEES9_SE_SG_Li256ELb0ELb0ELb0ELb0EEENS1_29StaticPersistentTileSchedulerILb0EEEEEEEEEvNT_6ParamsE,(.L_x_58 - _ZN7cutlass13device_kernelIN5flash11enable_sm90INS1_16FlashAttnFwdSm90INS1_25CollectiveMainloopFwdSm90ILi2EN4cute5tupleIJNS5_1CILi1EEES8_S8_EEENS6_IJNS7_ILi128EEENS7_ILi112EEENS7_ILi192EEEEEELi192ENS_10bfloat16_tEfNS_4arch4Sm90ELb0ELb0ELb1ELb0ELb0ELb0ELb0ELb1ELb1ELb0ELb0ELb0EEENS1_21CollectiveEpilogueFwdINS6_IJSA_SC_SB_EEES9_SE_SG_Li256ELb0ELb0ELb0ELb0EEENS1_29StaticPersistentTileSchedulerILb0EEEEEEEEEvNT_6ParamsE)
        .other          _ZN7cutlass13device_kernelIN5flash11enable_sm90INS1_16FlashAttnFwdSm90INS1_25CollectiveMainloopFwdSm90ILi2EN4cute5tupleIJNS5_1CILi1EEES8_S8_EEENS6_IJNS7_ILi128EEENS7_ILi112EEENS7_ILi192EEEEEELi192ENS_10bfloat16_tEfNS_4arch4Sm90ELb0ELb0ELb1ELb0ELb0ELb0ELb0ELb1ELb1ELb0ELb0ELb0EEENS1_21CollectiveEpilogueFwdINS6_IJSA_SC_SB_EEES9_SE_SG_Li256ELb0ELb0ELb0ELb0EEENS1_29StaticPersistentTileSchedulerILb0EEEEEEEEEvNT_6ParamsE,@"STO_CUDA_ENTRY STV_DEFAULT"
_ZN7cutlass13device_kernelIN5flash11enable_sm90INS1_16FlashAttnFwdSm90INS1_25CollectiveMainloopFwdSm90ILi2EN4cute5tupleIJNS5_1CILi1EEES8_S8_EEENS6_IJNS7_ILi128EEENS7_ILi112EEENS7_ILi192EEEEEELi192ENS_10bfloat16_tEfNS_4arch4Sm90ELb0ELb0ELb1ELb0ELb0ELb0ELb0ELb1ELb1ELb0ELb0ELb0EEENS1_21CollectiveEpilogueFwdINS6_IJSA_SC_SB_EEES9_SE_SG_Li256ELb0ELb0ELb0ELb0EEENS1_29StaticPersistentTileSchedulerILb0EEEEEEEEEvNT_6ParamsE:
[----:B------:R-:W-:Y:S01]  /*0000*/  LDC R1, c[0x0][0x37c] ;  /* 0x0000df00ff017b82 */ /* 0x000fe20000000800 */
[----:B------:R-:W-:Y:S05]  /*0010*/  EXIT ;  /* 0x000000000000794d */ /* 0x000fea0003800000 */
.L_x_10:
        /* <DEDUP_REMOVED lines=14> */
.L_x_58:


//--------------------- .text._ZN7cutlass13device_kernelIN5flash11enable_sm90INS1_16FlashAttnFwdSm90INS1_25CollectiveMainloopFwdSm90ILi2EN4cute5tupleIJNS5_1CILi2EEENS7_ILi1EEES9_EEENS6_IJNS7_ILi128EEENS7_ILi112EEENS7_ILi192EEEEEELi192ENS_10bfloat16_tEfNS_4arch4Sm90ELb0ELb0ELb1ELb0ELb0ELb0ELb0ELb1ELb1ELb0ELb0ELb0EEENS1_21CollectiveEpilogueFwdINS6_IJSB_SD_SC_EEESA_SF_SH_Li256ELb0ELb0ELb0ELb0EEENS1_29StaticPersistentTileSchedulerILb0EEEEEEEEEvNT_6ParamsE --------------------------
	.section	.text._ZN7cutlass13device_kernelIN5flash11enable_sm90INS1_16FlashAttnFwdSm90INS1_25CollectiveMainloopFwdSm90ILi2EN4cute5tupleIJNS5_1CILi2EEENS7_ILi1EEES9_EEENS6_IJNS7_ILi128EEENS7_ILi112EEENS7_ILi192EEEEEELi192ENS_10bfloat16_tEfNS_4arch4Sm90ELb0ELb0ELb1ELb0ELb0ELb0ELb0ELb1ELb1ELb0ELb0ELb0EEENS1_21CollectiveEpilogueFwdINS6_IJSB_SD_SC_EEESA_SF_SH_Li256ELb0ELb0ELb0ELb0EEENS1_29StaticPersistentTileSchedulerILb0EEEEEEEEEvNT_6ParamsE,"ax",@progbits
	.align	128
.text._ZN7cutlass13device_kernelIN5flash11enable_sm90INS1_16FlashAttnFwdSm90INS1_25CollectiveMainloopFwdSm90ILi2EN4cute5tupleIJNS5_1CILi2EEENS7_ILi1EEES9_EEENS6_IJNS7_ILi128EEENS7_ILi112EEENS7_ILi192EEEEEELi192ENS_10bfloat16_tEfNS_4arch4Sm90ELb0ELb0ELb1ELb0ELb0ELb0ELb0ELb1ELb1ELb0ELb0ELb0EEENS1_21CollectiveEpilogueFwdINS6_IJSB_SD_SC_EEESA_SF_SH_Li256ELb0ELb0ELb0ELb0EEENS1_29StaticPersistentTileSchedulerILb0EEEEEEEEEvNT_6ParamsE:
        .type           _ZN7cutlass13device_kernelIN5flash11enable_sm90INS1_16FlashAttnFwdSm90INS1_25CollectiveMainloopFwdSm90ILi2EN4cute5tupleIJNS5_1CILi2EEENS7_ILi1EEES9_EEENS6_IJNS7_ILi128EEENS7_ILi112EEENS7_ILi192EEEEEELi192ENS_10bfloat16_tEfNS_4arch4Sm90ELb0ELb0ELb1ELb0ELb0ELb0ELb0ELb1ELb1ELb0ELb0ELb0EEENS1_21CollectiveEpilogueFwdINS6_IJSB_SD_SC_EEESA_SF_SH_Li256ELb0ELb0ELb0ELb0EEENS1_29StaticPersistentTileSchedulerILb0EEEEEEEEEvNT_6ParamsE,@function
        .size           _ZN7cutlass13device_kernelIN5flash11enable_sm90INS1_16FlashAttnFwdSm90INS1_25CollectiveMainloopFwdSm90ILi2EN4cute5tupleIJNS5_1CILi2EEENS7_ILi1EEES9_EEENS6_IJNS7_ILi128EEENS7_ILi112EEENS7_ILi192EEEEEELi192ENS_10bfloat16_tEfNS_4arch4Sm90ELb0ELb0ELb1ELb0ELb0ELb0ELb0ELb1ELb1ELb0ELb0ELb0EEENS1_21CollectiveEpilogueFwdINS6_IJSB_SD_SC_EEESA_SF_SH_Li256ELb0ELb0ELb0ELb0EEENS1_29StaticPersistentTileSchedulerILb0EEEEEEEEEvNT_6ParamsE,(.L_x_59 - _ZN7cutlass13device_kernelIN5flash11enable_sm90INS1_16FlashAttnFwdSm90INS1_25CollectiveMainloopFwdSm90ILi2EN4cute5tupleIJNS5_1CILi2EEENS7_ILi1EEES9_EEENS6_IJNS7_ILi128EEENS7_ILi112EEENS7_ILi192EEEEEELi192ENS_10bfloat16_tEfNS_4arch4Sm90ELb0ELb0ELb1ELb0ELb0ELb0ELb0ELb1ELb1ELb0ELb0ELb0EEENS1_21CollectiveEpilogueFwdINS6_IJSB_SD_SC_EEESA_SF_SH_Li256ELb0ELb0ELb0ELb0EEENS1_29StaticPersistentTileSchedulerILb0EEEEEEEEEvNT_6ParamsE)
        .other          _ZN7cutlass13device_kernelIN5flash11enable_sm90INS1_16FlashAttnFwdSm90INS1_25CollectiveMainloopFwdSm90ILi2EN4cute5tupleIJNS5_1CILi2EEENS7_ILi1EEES9_EEENS6_IJNS7_ILi128EEENS7_ILi112EEENS7_ILi192EEEEEELi192ENS_10bfloat16_tEfNS_4arch4Sm90ELb0ELb0ELb1ELb0ELb0ELb0ELb0ELb1ELb1ELb0ELb0ELb0EEENS1_21CollectiveEpilogueFwdINS6_IJSB_SD_SC_EEESA_SF_SH_Li256ELb0ELb0ELb0ELb0EEENS1_29StaticPersistentTileSchedulerILb0EEEEEEEEEvNT_6ParamsE,@"STO_CUDA_ENTRY STV_DEFAULT"
_ZN7cutlass13device_kernelIN5flash11enable_sm90INS1_16FlashAttnFwdSm90INS1_25CollectiveMainloopFwdSm90ILi2EN4cute5tupleIJNS5_1CILi2EEENS7_ILi1EEES9_EEENS6_IJNS7_ILi128EEENS7_ILi112EEENS7_ILi192EEEEEELi192ENS_10bfloat16_tEfNS_4arch4Sm90ELb0ELb0ELb1ELb0ELb0ELb0ELb0ELb1ELb1ELb0ELb0ELb0EEENS1_21CollectiveEpilogueFwdINS6_IJSB_SD_SC_EEESA_SF_SH_Li256ELb0ELb0ELb0ELb0EEENS1_29StaticPersistentTileSchedulerILb0EEEEEEEEEvNT_6ParamsE:
[----:B------:R-:W-:Y:S01]  /*0000*/  LDC R1, c[0x0][0x37c] ;  /* 0x0000df00ff017b82 */ /* 0x000fe20000000800 */
[----:B------:R-:W-:Y:S05]  /*0010*/  EXIT ;  /* 0x000000000000794d */ /* 0x000fea0003800000 */
.L_x_11:
        /* <DEDUP_REMOVED lines=14> */
.L_x_59:


//--------------------- .text._ZN7cutlass13device_kernelIN5flash11enable_sm90INS1_16FlashAttnFwdSm90INS1_25CollectiveMainloopFwdSm90ILi2EN4cute5tupleIJNS5_1CILi1EEES8_S8_EEENS6_IJNS7_ILi128EEENS7_ILi112EEENS7_ILi192EEEEEELi192ENS_10bfloat16_tEfNS_4arch4Sm90ELb0ELb0ELb1ELb1ELb0ELb0ELb0ELb1ELb1ELb0ELb0ELb0EEENS1_21CollectiveEpilogueFwdINS6_IJSA_SC_SB_EEES9_SE_SG_Li256ELb1ELb0ELb0ELb0EEENS1_36VarlenDynamicPersistentTileSchedulerILi128ELi112ELi256ELi32ELb0ELb0ELb1ELb0ELb1ELb1EEEEEEEEEvNT_6ParamsE --------------------------
	.section	.text._ZN7cutlass13device_kernelIN5flash11enable_sm90INS1_16FlashAttnFwdSm90INS1_25CollectiveMainloopFwdSm90ILi2EN4cute5tupleIJNS5_1CILi1EEES8_S8_EEENS6_IJNS7_ILi128EEENS7_ILi112EEENS7_ILi192EEEEEELi192ENS_10bfloat16_tEfNS_4arch4Sm90ELb0ELb0ELb1ELb1ELb0ELb0ELb0ELb1ELb1ELb0ELb0ELb0EEENS1_21CollectiveEpilogueFwdINS6_IJSA_SC_SB_EEES9_SE_SG_Li256ELb1ELb0ELb0ELb0EEENS1_36VarlenDynamicPersistentTileSchedulerILi128ELi112ELi256ELi32ELb0ELb0ELb1ELb0ELb1ELb1EEEEEEEEEvNT_6ParamsE,"ax",@progbits
	.align	128
.text._ZN7cutlass13device_kernelIN5flash11enable_sm90INS1_16FlashAttnFwdSm90INS1_25CollectiveMainloopFwdSm90ILi2EN4cute5tupleIJNS5_1CILi1EEES8_S8_EEENS6_IJNS7_ILi128EEENS7_ILi112EEENS7_ILi192EEEEEELi192ENS_10bfloat16_tEfNS_4arch4Sm90ELb0ELb0ELb1ELb1ELb0ELb0ELb0ELb1ELb1ELb0ELb0ELb0EEENS1_21CollectiveEpilogueFwdINS6_IJSA_SC_SB_EEES9_SE_SG_Li256ELb1ELb0ELb0ELb0EEENS1_36VarlenDynamicPersistentTileSchedulerILi128ELi112ELi256ELi32ELb0ELb0ELb1ELb0ELb1ELb1EEEEEEEEEvNT_6ParamsE:
        .type           _ZN7cutlass13device_kernelIN5flash11enable_sm90INS1_16FlashAttnFwdSm90INS1_25CollectiveMainloopFwdSm90ILi2EN4cute5tupleIJNS5_1CILi1EEES8_S8_EEENS6_IJNS7_ILi128EEENS7_ILi112EEENS7_ILi192EEEEEELi192ENS_10bfloat16_tEfNS_4arch4Sm90ELb0ELb0ELb1ELb1ELb0ELb0ELb0ELb1ELb1ELb0ELb0ELb0EEENS1_21CollectiveEpilogueFwdINS6_IJSA_SC_SB_EEES9_SE_SG_Li256ELb1ELb0ELb0ELb0EEENS1_36VarlenDynamicPersistentTileSchedulerILi128ELi112ELi256ELi32ELb0ELb0ELb1ELb0ELb1ELb1EEEEEEEEEvNT_6ParamsE,@function
        .size           _ZN7cutlass13device_kernelIN5flash11enable_sm90INS1_16FlashAttnFwdSm90INS1_25CollectiveMainloopFwdSm90ILi2EN4cute5tupleIJNS5_1CILi1EEES8_S8_EEENS6_IJNS7_ILi128EEENS7_ILi112EEENS7_ILi192EEEEEELi192ENS_10bfloat16_tEfNS_4arch4Sm90ELb0ELb0ELb1ELb1ELb0ELb0ELb0ELb1ELb1ELb0ELb0ELb0EEENS1_21CollectiveEpilogueFwdINS6_IJSA_SC_SB_EEES9_SE_SG_Li256ELb1ELb0ELb0ELb0EEENS1_36VarlenDynamicPersistentTileSchedulerILi128ELi112ELi256ELi32ELb0ELb0ELb1ELb0ELb1ELb1EEEEEEEEEvNT_6ParamsE,(.L_x_60 - _ZN7cutlass13device_kernelIN5flash11enable_sm90INS1_16FlashAttnFwdSm90INS1_25CollectiveMainloopFwdSm90ILi2EN4cute5tupleIJNS5_1CILi1EEES8_S8_EEENS6_IJNS7_ILi128EEENS7_ILi112EEENS7_ILi192EEEEEELi192ENS_10bfloat16_tEfNS_4arch4Sm90ELb0ELb0ELb1ELb1ELb0ELb0ELb0ELb1ELb1ELb0ELb0ELb0EEENS1_21CollectiveEpilogueFwdINS6_IJSA_SC_SB_EEES9_SE_SG_Li256ELb1ELb0ELb0ELb0EEENS1_36VarlenDynamicPersistentTileSchedulerILi128ELi112ELi256ELi32ELb0ELb0ELb1ELb0ELb1ELb1EEEEEEEEEvNT_6ParamsE)
        .other          _ZN7cutlass13device_kernelIN5flash11enable_sm90INS1_16FlashAttnFwdSm90INS1_25CollectiveMainloopFwdSm90ILi2EN4cute5tupleIJNS5_1CILi1EEES8_S8_EEENS6_IJNS7_ILi128EEENS7_ILi112EEENS7_ILi192EEEEEELi192ENS_10bfloat16_tEfNS_4arch4Sm90ELb0ELb0ELb1ELb1ELb0ELb0ELb0ELb1ELb1ELb0ELb0ELb0EEENS1_21CollectiveEpilogueFwdINS6_IJSA_SC_SB_EEES9_SE_SG_Li256ELb1ELb0ELb0ELb0EEENS1_36VarlenDynamicPersistentTileSchedulerILi128ELi112ELi256ELi32ELb0ELb0ELb1ELb0ELb1ELb1EEEEEEEEEvNT_6ParamsE,@"STO_CUDA_ENTRY STV_DEFAULT"
_ZN7cutlass13device_kernelIN5flash11enable_sm90INS1_16FlashAttnFwdSm90INS1_25CollectiveMainloopFwdSm90ILi2EN4cute5tupleIJNS5_1CILi1EEES8_S8_EEENS6_IJNS7_ILi128EEENS7_ILi112EEENS7_ILi192EEEEEELi192ENS_10bfloat16_tEfNS_4arch4Sm90ELb0ELb0ELb1ELb1ELb0ELb0ELb0ELb1ELb1ELb0ELb0ELb0EEENS1_21CollectiveEpilogueFwdINS6_IJSA_SC_SB_EEES9_SE_SG_Li256ELb1ELb0ELb0ELb0EEENS1_36VarlenDynamicPersistentTileSchedulerILi128ELi112ELi256ELi32ELb0ELb0ELb1ELb0ELb1ELb1EEEEEEEEEvNT_6ParamsE:
[----:B------:R-:W-:Y:S01]  /*0000*/  LDC R1, c[0x0][0x37c] ;  /* 0x0000df00ff017b82 */ /* 0x000fe20000000800 */
[----:B------:R-:W-:Y:S05]  /*0010*/  EXIT ;  /* 0x000000000000794d */ /* 0x000fea0003800000 */
.L_x_12:
        /* <DEDUP_REMOVED lines=14> */
.L_x_60:


//--------------------- .text._ZN7cutlass13device_kernelIN5flash11enable_sm90INS1_16FlashAttnFwdSm90INS1_25CollectiveMainloopFwdSm90ILi2EN4cute5tupleIJNS5_1CILi1EEES8_S8_EEENS6_IJNS7_ILi128EEENS7_ILi112EEENS7_ILi192EEEEEELi192ENS_10bfloat16_tEfNS_4arch4Sm90ELb0ELb0ELb1ELb1ELb0ELb1ELb0ELb1ELb1ELb0ELb0ELb0EEENS1_21CollectiveEpilogueFwdINS6_IJSA_SC_SB_EEES9_SE_SG_Li256ELb1ELb0ELb0ELb0EEENS1_36VarlenDynamicPersistentTileSchedulerILi128ELi112ELi256ELi32ELb0ELb0ELb1ELb0ELb1ELb1EEEEEEEEEvNT_6ParamsE --------------------------
	.section	.text._ZN7cutlass13device_kernelIN5flash11enable_sm90INS1_16FlashAttnFwdSm90INS1_25CollectiveMainloopFwdSm90ILi2EN4cute5tupleIJNS5_1CILi1EEES8_S8_EEENS6_IJNS7_ILi128EEENS7_ILi112EEENS7_ILi192EEEEEELi192ENS_10bfloat16_tEfNS_4arch4Sm90ELb0ELb0ELb1ELb1ELb0ELb1ELb0ELb1ELb1ELb0ELb0ELb0EEENS1_21CollectiveEpilogueFwdINS6_IJSA_SC_SB_EEES9_SE_SG_Li256ELb1ELb0ELb0ELb0EEENS1_36VarlenDynamicPersistentTileSchedulerILi128ELi112ELi256ELi32ELb0ELb0ELb1ELb0ELb1ELb1EEEEEEEEEvNT_6ParamsE,"ax",@progbits
	.align	128
.text._ZN7cutlass13device_kernelIN5flash11enable_sm90INS1_16FlashAttnFwdSm90INS1_25CollectiveMainloopFwdSm90ILi2EN4cute5tupleIJNS5_1CILi1EEES8_S8_EEENS6_IJNS7_ILi128EEENS7_ILi112EEENS7_ILi192EEEEEELi192ENS_10bfloat16_tEfNS_4arch4Sm90ELb0ELb0ELb1ELb1ELb0ELb1ELb0ELb1ELb1ELb0ELb0ELb0EEENS1_21CollectiveEpilogueFwdINS6_IJSA_SC_SB_EEES9_SE_SG_Li256ELb1ELb0ELb0ELb0EEENS1_36VarlenDynamicPersistentTileSchedulerILi128ELi112ELi256ELi32ELb0ELb0ELb1ELb0ELb1ELb1EEEEEEEEEvNT_6ParamsE:
        .type           _ZN7cutlass13device_kernelIN5flash11enable_sm90INS1_16FlashAttnFwdSm90INS1_25CollectiveMainloopFwdSm90ILi2EN4cute5tupleIJNS5_1CILi1EEES8_S8_EEENS6_IJNS7_ILi128EEENS7_ILi112EEENS7_ILi192EEEEEELi192ENS_10bfloat16_tEfNS_4arch4Sm90ELb0ELb0ELb1ELb1ELb0ELb1ELb0ELb1ELb1ELb0ELb0ELb0EEENS1_21CollectiveEpilogueFwdINS6_IJSA_SC_SB_EEES9_SE_SG_Li256ELb1ELb0ELb0ELb0EEENS1_36VarlenDynamicPersistentTileSchedulerILi128ELi112ELi256ELi32ELb0ELb0ELb1ELb0ELb1ELb1EEEEEEEEEvNT_6ParamsE,@function
        .size           _ZN7cutlass13device_kernelIN5flash11enable_sm90INS1_16FlashAttnFwdSm90INS1_25CollectiveMainloopFwdSm90ILi2EN4cute5tupleIJNS5_1CILi1EEES8_S8_EEENS6_IJNS7_ILi128EEENS7_ILi112EEENS7_ILi192EEEEEELi192ENS_10bfloat16_tEfNS_4arch4Sm90ELb0ELb0ELb1ELb1ELb0ELb1ELb0ELb1ELb1ELb0ELb0ELb0EEENS1_21CollectiveEpilogueFwdINS6_IJSA_SC_SB_EEES9_SE_SG_Li256ELb1ELb0ELb0ELb0EEENS1_36VarlenDynamicPersistentTileSchedulerILi128ELi112ELi256ELi32ELb0ELb0ELb1ELb0ELb1ELb1EEEEEEEEEvNT_6ParamsE,(.L_x_61 - _ZN7cutlass13device_kernelIN5flash11enable_sm90INS1_16FlashAttnFwdSm90INS1_25CollectiveMainloopFwdSm90ILi2EN4cute5tupleIJNS5_1CILi1EEES8_S8_EEENS6_IJNS7_ILi128EEENS7_ILi112EEENS7_ILi192EEEEEELi192ENS_10bfloat16_tEfNS_4arch4Sm90ELb0ELb0ELb1ELb1ELb0ELb1ELb0ELb1ELb1ELb0ELb0ELb0EEENS1_21CollectiveEpilogueFwdINS6_IJSA_SC_SB_EEES9_SE_SG_Li256ELb1ELb0ELb0ELb0EEENS1_36VarlenDynamicPersistentTileSchedulerILi128ELi112ELi256ELi32ELb0ELb0ELb1ELb0ELb1ELb1EEEEEEEEEvNT_6ParamsE)
        .other          _ZN7cutlass13device_kernelIN5flash11enable_sm90INS1_16FlashAttnFwdSm90INS1_25CollectiveMainloopFwdSm90ILi2EN4cute5tupleIJNS5_1CILi1EEES8_S8_EEENS6_IJNS7_ILi128EEENS7_ILi112EEENS7_ILi192EEEEEELi192ENS_10bfloat16_tEfNS_4arch4Sm90ELb0ELb0ELb1ELb1ELb0ELb1ELb0ELb1ELb1ELb0ELb0ELb0EEENS1_21CollectiveEpilogueFwdINS6_IJSA_SC_SB_EEES9_SE_SG_Li256ELb1ELb0ELb0ELb0EEENS1_36VarlenDynamicPersistentTileSchedulerILi128ELi112ELi256ELi32ELb0ELb0ELb1ELb0ELb1ELb1EEEEEEEEEvNT_6ParamsE,@"STO_CUDA_ENTRY STV_DEFAULT"
_ZN7cutlass13device_kernelIN5flash11enable_sm90INS1_16FlashAttnFwdSm90INS1_25CollectiveMainloopFwdSm90ILi2EN4cute5tupleIJNS5_1CILi1EEES8_S8_EEENS6_IJNS7_ILi128EEENS7_ILi112EEENS7_ILi192EEEEEELi192ENS_10bfloat16_tEfNS_4arch4Sm90ELb0ELb0ELb1ELb1ELb0ELb1ELb0ELb1ELb1ELb0ELb0ELb0EEENS1_21CollectiveEpilogueFwdINS6_IJSA_SC_SB_EEES9_SE_SG_Li256ELb1ELb0ELb0ELb0EEENS1_36VarlenDynamicPersistentTileSchedulerILi128ELi112ELi256ELi32ELb0ELb0ELb1ELb0ELb1ELb1EEEEEEEEEvNT_6ParamsE:
[----:B------:R-:W-:Y:S01]  /*0000*/  LDC R1, c[0x0][0x37c] ;  /* 0x0000df00ff017b82 */ /* 0x000fe20000000800 */
[----:B------:R-:W-:Y:S05]  /*0010*/  EXIT ;  /* 0x000000000000794d */ /* 0x000fea0003800000 */
.L_x_13:
        /* <DEDUP_REMOVED lines=14> */
.L_x_61:


//--------------------- .text._ZN7cutlass13device_kernelIN5flash11enable_sm90INS1_16FlashAttnFwdSm90INS1_25CollectiveMainloopFwdSm90ILi2EN4cute5tupleIJNS5_1CILi1EEES8_S8_EEENS6_IJNS7_ILi128EEENS7_ILi96EEENS7_ILi192EEEEEELi192ENS_10bfloat16_tEfNS_4arch4Sm90ELb0ELb1ELb1ELb0ELb0ELb0ELb0ELb1ELb1ELb0ELb0ELb0EEENS1_21CollectiveEpilogueFwdINS6_IJSA_SC_SB_EEES9_SE_SG_Li256ELb0ELb0ELb0ELb0EEENS1_30DynamicPersistentTileSchedulerILi256ELi32ELb0ELb0ELb1EEEEEEEEEvNT_6ParamsE --------------------------
	.section	.text._ZN7cutlass13device_kernelIN5flash11enable_sm90INS1_16FlashAttnFwdSm90INS1_25CollectiveMainloopFwdSm90ILi2EN4cute5tupleIJNS5_1CILi1EEES8_S8_EEENS6_IJNS7_ILi128EEENS7_ILi96EEENS7_ILi192EEEEEELi192ENS_10bfloat16_tEfNS_4arch4Sm90ELb0ELb1ELb1ELb0ELb0ELb0ELb0ELb1ELb1ELb0ELb0ELb0EEENS1_21CollectiveEpilogueFwdINS6_IJSA_SC_SB_EEES9_SE_SG_Li256ELb0ELb0ELb0ELb0EEENS1_30DynamicPersistentTileSchedulerILi256ELi32ELb0ELb0ELb1EEEEEEEEEvNT_6ParamsE,"ax",@progbits
	.align	128
.text._ZN7cutlass13device_kernelIN5flash11enable_sm90INS1_16FlashAttnFwdSm90INS1_25CollectiveMainloopFwdSm90ILi2EN4cute5tupleIJNS5_1CILi1EEES8_S8_EEENS6_IJNS7_ILi128EEENS7_ILi96EEENS7_ILi192EEEEEELi192ENS_10bfloat16_tEfNS_4arch4Sm90ELb0ELb1ELb1ELb0ELb0ELb0ELb0ELb1ELb1ELb0ELb0ELb0EEENS1_21CollectiveEpilogueFwdINS6_IJSA_SC_SB_EEES9_SE_SG_Li256ELb0ELb0ELb0ELb0EEENS1_30DynamicPersistentTileSchedulerILi256ELi32ELb0ELb0ELb1EEEEEEEEEvNT_6ParamsE:
        .type           _ZN7cutlass13device_kernelIN5flash11enable_sm90INS1_16FlashAttnFwdSm90INS1_25CollectiveMainloopFwdSm90ILi2EN4cute5tupleIJNS5_1CILi1EEES8_S8_EEENS6_IJNS7_ILi128EEENS7_ILi96EEENS7_ILi192EEEEEELi192ENS_10bfloat16_tEfNS_4arch4Sm90ELb0ELb1ELb1ELb0ELb0ELb0ELb0ELb1ELb1ELb0ELb0ELb0EEENS1_21CollectiveEpilogueFwdINS6_IJSA_SC_SB_EEES9_SE_SG_Li256ELb0ELb0ELb0ELb0EEENS1_30DynamicPersistentTileSchedulerILi256ELi32ELb0ELb0ELb1EEEEEEEEEvNT_6ParamsE,@function
        .size           _ZN7cutlass13device_kernelIN5flash11enable_sm90INS1_16FlashAttnFwdSm90INS1_25CollectiveMainloopFwdSm90ILi2EN4cute5tupleIJNS5_1CILi1EEES8_S8_EEENS6_IJNS7_ILi128EEENS7_ILi96EEENS7_ILi192EEEEEELi192ENS_10bfloat16_tEfNS_4arch4Sm90ELb0ELb1ELb1ELb0ELb0ELb0ELb0ELb1ELb1ELb0ELb0ELb0EEENS1_21CollectiveEpilogueFwdINS6_IJSA_SC_SB_EEES9_SE_SG_Li256ELb0ELb0ELb0ELb0EEENS1_30DynamicPersistentTileSchedulerILi256ELi32ELb0ELb0ELb1EEEEEEEEEvNT_6ParamsE,(.L_x_62 - _ZN7cutlass13device_kernelIN5flash11enable_sm90INS1_16FlashAttnFwdSm90INS1_25CollectiveMainloopFwdSm90ILi2EN4cute5tupleIJNS5_1CILi1EEES8_S8_EEENS6_IJNS7_ILi128EEENS7_ILi96EEENS7_ILi192EEEEEELi192ENS_10bfloat16_tEfNS_4arch4Sm90ELb0ELb1ELb1ELb0ELb0ELb0ELb0ELb1ELb1ELb0ELb0ELb0EEENS1_21CollectiveEpilogueFwdINS6_IJSA_SC_SB_EEES9_SE_SG_Li256ELb0ELb0ELb0ELb0EEENS1_30DynamicPersistentTileSchedulerILi256ELi32ELb0ELb0ELb1EEEEEEEEEvNT_6ParamsE)
        .other          _ZN7cutlass13device_kernelIN5flash11enable_sm90INS1_16FlashAttnFwdSm90INS1_25CollectiveMainloopFwdSm90ILi2EN4cute5tupleIJNS5_1CILi1EEES8_S8_EEENS6_IJNS7_ILi128EEENS7_ILi96EEENS7_ILi192EEEEEELi192ENS_10bfloat16_tEfNS_4arch4Sm90ELb0ELb1ELb1ELb0ELb0ELb0ELb0ELb1ELb1ELb0ELb0ELb0EEENS1_21CollectiveEpilogueFwdINS6_IJSA_SC_SB_EEES9_SE_SG_Li256ELb0ELb0ELb0ELb0EEENS1_30DynamicPersistentTileSchedulerILi256ELi32ELb0ELb0ELb1EEEEEEEEEvNT_6ParamsE,@"STO_CUDA_ENTRY STV_DEFAULT"
_ZN7cutlass13device_kernelIN5flash11enable_sm90INS1_16FlashAttnFwdSm90INS1_25CollectiveMainloopFwdSm90ILi2EN4cute5tupleIJNS5_1CILi1EEES8_S8_EEENS6_IJNS7_ILi128EEENS7_ILi96EEENS7_ILi192EEEEEELi192ENS_10bfloat16_tEfNS_4arch4Sm90ELb0ELb1ELb1ELb0ELb0ELb0ELb0ELb1ELb1ELb0ELb0ELb0EEENS1_21CollectiveEpilogueFwdINS6_IJSA_SC_SB_EEES9_SE_SG_Li256ELb0ELb0ELb0ELb0EEENS1_30DynamicPersistentTileSchedulerILi256ELi32ELb0ELb0ELb1EEEEEEEEEvNT_6ParamsE:
[----:B------:R-:W-:Y:S01]  /*0000*/  LDC R1, c[0x0][0x37c] ;  /* 0x0000df00ff017b82 */ /* 0x000fe20000000800 */
[----:B------:R-:W-:Y:S05]  /*0010*/  EXIT ;  /* 0x000000000000794d */ /* 0x000fea0003800000 */
.L_x_14:
        /* <DEDUP_REMOVED lines=14> */
.L_x_62:


//--------------------- .text._ZN7cutlass13device_kernelIN5flash11enable_sm90INS1_16FlashAttnFwdSm90INS1_25CollectiveMainloopFwdSm90ILi2EN4cute5tupleIJNS5_1CILi1EEES8_S8_EEENS6_IJNS7_ILi128EEENS7_ILi96EEENS7_ILi192EEEEEELi192ENS_10bfloat16_tEfNS_4arch4Sm90ELb0ELb1ELb1ELb1ELb0ELb0ELb0ELb1ELb1ELb0ELb0ELb0EEENS1_21CollectiveEpilogueFwdINS6_IJSA_SC_SB_EEES9_SE_SG_Li256ELb1ELb0ELb0ELb0EEENS1_36VarlenDynamicPersistentTileSchedulerILi128ELi96ELi256ELi32ELb0ELb0ELb1ELb1ELb0ELb1EEEEEEEEEvNT_6ParamsE --------------------------
	.section	.text._ZN7cutlass13device_kernelIN5flash11enable_sm90INS1_16FlashAttnFwdSm90INS1_25CollectiveMainloopFwdSm90ILi2EN4cute5tupleIJNS5_1CILi1EEES8_S8_EEENS6_IJNS7_ILi128EEENS7_ILi96EEENS7_ILi192EEEEEELi192ENS_10bfloat16_tEfNS_4arch4Sm90ELb0ELb1ELb1ELb1ELb0ELb0ELb0ELb1ELb1ELb0ELb0ELb0EEENS1_21CollectiveEpilogueFwdINS6_IJSA_SC_SB_EEES9_SE_SG_Li256ELb1ELb0ELb0ELb0EEENS1_36VarlenDynamicPersistentTileSchedulerILi128ELi96ELi256ELi32ELb0ELb0ELb1ELb1ELb0ELb1EEEEEEEEEvNT_6ParamsE,"ax",@progbits
	.align	128
.text._ZN7cutlass13device_kernelIN5flash11enable_sm90INS1_16FlashAttnFwdSm90INS1_25CollectiveMainloopFwdSm90ILi2EN4cute5tupleIJNS5_1CILi1EEES8_S8_EEENS6_IJNS7_ILi128EEENS7_ILi96EEENS7_ILi192EEEEEELi192ENS_10bfloat16_tEfNS_4arch4Sm90ELb0ELb1ELb1ELb1ELb0ELb0ELb0ELb1ELb1ELb0ELb0ELb0EEENS1_21CollectiveEpilogueFwdINS6_IJSA_SC_SB_EEES9_SE_SG_Li256ELb1ELb0ELb0ELb0EEENS1_36VarlenDynamicPersistentTileSchedulerILi128ELi96ELi256ELi32ELb0ELb0ELb1ELb1ELb0ELb1EEEEEEEEEvNT_6ParamsE:
        .type           _ZN7cutlass13device_kernelIN5flash11enable_sm90INS1_16FlashAttnFwdSm90INS1_25CollectiveMainloopFwdSm90ILi2EN4cute5tupleIJNS5_1CILi1EEES8_S8_EEENS6_IJNS7_ILi128EEENS7_ILi96EEENS7_ILi192EEEEEELi192ENS_10bfloat16_tEfNS_4arch4Sm90ELb0ELb1ELb1ELb1ELb0ELb0ELb0ELb1ELb1ELb0ELb0ELb0EEENS1_21CollectiveEpilogueFwdINS6_IJSA_SC_SB_EEES9_SE_SG_Li256ELb1ELb0ELb0ELb0EEENS1_36VarlenDynamicPersistentTileSchedulerILi128ELi96ELi256ELi32ELb0ELb0ELb1ELb1ELb0ELb1EEEEEEEEEvNT_6ParamsE,@function
        .size           _ZN7cutlass13device_kernelIN5flash11enable_sm90INS1_16FlashAttnFwdSm90INS1_25CollectiveMainloopFwdSm90ILi2EN4cute5tupleIJNS5_1CILi1EEES8_S8_EEENS6_IJNS7_ILi128EEENS7_ILi96EEENS7_ILi192EEEEEELi192ENS_10bfloat16_tEfNS_4arch4Sm90ELb0ELb1ELb1ELb1ELb0ELb0ELb0ELb1ELb1ELb0ELb0ELb0EEENS1_21CollectiveEpilogueFwdINS6_IJSA_SC_SB_EEES9_SE_SG_Li256ELb1ELb0ELb0ELb0EEENS1_36VarlenDynamicPersistentTileSchedulerILi128ELi96ELi256ELi32ELb0ELb0ELb1ELb1ELb0ELb1EEEEEEEEEvNT_6ParamsE,(.L_x_63 - _ZN7cutlass13device_kernelIN5flash11enable_sm90INS1_16FlashAttnFwdSm90INS1_25CollectiveMainloopFwdSm90ILi2EN4cute5tupleIJNS5_1CILi1EEES8_S8_EEENS6_IJNS7_ILi128EEENS7_ILi96EEENS7_ILi192EEEEEELi192ENS_10bfloat16_tEfNS_4arch4Sm90ELb0ELb1ELb1ELb1ELb0ELb0ELb0ELb1ELb1ELb0ELb0ELb0EEENS1_21CollectiveEpilogueFwdINS6_IJSA_SC_SB_EEES9_SE_SG_Li256ELb1ELb0ELb0ELb0EEENS1_36VarlenDynamicPersistentTileSchedulerILi128ELi96ELi256ELi32ELb0ELb0ELb1ELb1ELb0ELb1EEEEEEEEEvNT_6ParamsE)
        .other          _ZN7cutlass13device_kernelIN5flash11enable_sm90INS1_16FlashAttnFwdSm90INS1_25CollectiveMainloopFwdSm90ILi2EN4cute5tupleIJNS5_1CILi1EEES8_S8_EEENS6_IJNS7_ILi128EEENS7_ILi96EEENS7_ILi192EEEEEELi192ENS_10bfloat16_tEfNS_4arch4Sm90ELb0ELb1ELb1ELb1ELb0ELb0ELb0ELb1ELb1ELb0ELb0ELb0EEENS1_21CollectiveEpilogueFwdINS6_IJSA_SC_SB_EEES9_SE_SG_Li256ELb1ELb0ELb0ELb0EEENS1_36VarlenDynamicPersistentTileSchedulerILi128ELi96ELi256ELi32ELb0ELb0ELb1ELb1ELb0ELb1EEEEEEEEEvNT_6ParamsE,@"STO_CUDA_ENTRY STV_DEFAULT"
_ZN7cutlass13device_kernelIN5flash11enable_sm90INS1_16FlashAttnFwdSm90INS1_25CollectiveMainloopFwdSm90ILi2EN4cute5tupleIJNS5_1CILi1EEES8_S8_EEENS6_IJNS7_ILi128EEENS7_ILi96EEENS7_ILi192EEEEEELi192ENS_10bfloat16_tEfNS_4arch4Sm90ELb0ELb1ELb1ELb1ELb0ELb0ELb0ELb1ELb1ELb0ELb0ELb0EEENS1_21CollectiveEpilogueFwdINS6_IJSA_SC_SB_EEES9_SE_SG_Li256ELb1ELb0ELb0ELb0EEENS1_36VarlenDynamicPersistentTileSchedulerILi128ELi96ELi256ELi32ELb0ELb0ELb1ELb1ELb0ELb1EEEEEEEEEvNT_6ParamsE:
[----:B------:R-:W-:Y:S01]  /*0000*/  LDC R1, c[0x0][0x37c] ;  /* 0x0000df00ff017b82 */ /* 0x000fe20000000800 */
[----:B------:R-:W-:Y:S05]  /*0010*/  EXIT ;  /* 0x000000000000794d */ /* 0x000fea0003800000 */
.L_x_15:
        /* <DEDUP_REMOVED lines=14> */
.L_x_63:


//--------------------- .text._ZN7cutlass13device_kernelIN5flash11enable_sm90INS1_16FlashAttnFwdSm90INS1_25CollectiveMainloopFwdSm90ILi2EN4cute5tupleIJNS5_1CILi1EEES8_S8_EEENS6_IJNS7_ILi128EEENS7_ILi96EEENS7_ILi192EEEEEELi192ENS_10bfloat16_tEfNS_4arch4Sm90ELb0ELb1ELb1ELb1ELb0ELb1ELb0ELb1ELb1ELb0ELb0ELb0EEENS1_21CollectiveEpilogueFwdINS6_IJSA_SC_SB_EEES9_SE_SG_Li256ELb1ELb0ELb0ELb0EEENS1_36VarlenDynamicPersistentTileSchedulerILi128ELi96ELi256ELi32ELb0ELb0ELb1ELb1ELb0ELb1EEEEEEEEEvNT_6ParamsE --------------------------
	.section	.text._ZN7cutlass13device_kernelIN5flash11enable_sm90INS1_16FlashAttnFwdSm90INS1_25CollectiveMainloopFwdSm90ILi2EN4cute5tupleIJNS5_1CILi1EEES8_S8_EEENS6_IJNS7_ILi128EEENS7_ILi96EEENS7_ILi192EEEEEELi192ENS_10bfloat16_tEfNS_4arch4Sm90ELb0ELb1ELb1ELb1ELb0ELb1ELb0ELb1ELb1ELb0ELb0ELb0EEENS1_21CollectiveEpilogueFwdINS6_IJSA_SC_SB_EEES9_SE_SG_Li256ELb1ELb0ELb0ELb0EEENS1_36VarlenDynamicPersistentTileSchedulerILi128ELi96ELi256ELi32ELb0ELb0ELb1ELb1ELb0ELb1EEEEEEEEEvNT_6ParamsE,"ax",@progbits
	.align	128
.text._ZN7cutlass13device_kernelIN5flash11enable_sm90INS1_16FlashAttnFwdSm90INS1_25CollectiveMainloopFwdSm90ILi2EN4cute5tupleIJNS5_1CILi1EEES8_S8_EEENS6_IJNS7_ILi128EEENS7_ILi96EEENS7_ILi192EEEEEELi192ENS_10bfloat16_tEfNS_4arch4Sm90ELb0ELb1ELb1ELb1ELb0ELb1ELb0ELb1ELb1ELb0ELb0ELb0EEENS1_21CollectiveEpilogueFwdINS6_IJSA_SC_SB_EEES9_SE_SG_Li256ELb1ELb0ELb0ELb0EEENS1_36VarlenDynamicPersistentTileSchedulerILi128ELi96ELi256ELi32ELb0ELb0ELb1ELb1ELb0ELb1EEEEEEEEEvNT_6ParamsE:
        .type           _ZN7cutlass13device_kernelIN5flash11enable_sm90INS1_16FlashAttnFwdSm90INS1_25CollectiveMainloopFwdSm90ILi2EN4cute5tupleIJNS5_1CILi1EEES8_S8_EEENS6_IJNS7_ILi128EEENS7_ILi96EEENS7_ILi192EEEEEELi192ENS_10bfloat16_tEfNS_4arch4Sm90ELb0ELb1ELb1ELb1ELb0ELb1ELb0ELb1ELb1ELb0ELb0ELb0EEENS1_21CollectiveEpilogueFwdINS6_IJSA_SC_SB_EEES9_SE_SG_Li256ELb1ELb0ELb0ELb0EEENS1_36VarlenDynamicPersistentTileSchedulerILi128ELi96ELi256ELi32ELb0ELb0ELb1ELb1ELb0ELb1EEEEEEEEEvNT_6ParamsE,@function
        .size           _ZN7cutlass13device_kernelIN5flash11enable_sm90INS1_16FlashAttnFwdSm90INS1_25CollectiveMainloopFwdSm90ILi2EN4cute5tupleIJNS5_1CILi1EEES8_S8_EEENS6_IJNS7_ILi128EEENS7_ILi96EEENS7_ILi192EEEEEELi192ENS_10bfloat16_tEfNS_4arch4Sm90ELb0ELb1ELb1ELb1ELb0ELb1ELb0ELb1ELb1ELb0ELb0ELb0EEENS1_21CollectiveEpilogueFwdINS6_IJSA_SC_SB_EEES9_SE_SG_Li256ELb1ELb0ELb0ELb0EEENS1_36VarlenDynamicPersistentTileSchedulerILi128ELi96ELi256ELi32ELb0ELb0ELb1ELb1ELb0ELb1EEEEEEEEEvNT_6ParamsE,(.L_x_64 - _ZN7cutlass13device_kernelIN5flash11enable_sm90INS1_16FlashAttnFwdSm90INS1_25CollectiveMainloopFwdSm90ILi2EN4cute5tupleIJNS5_1CILi1EEES8_S8_EEENS6_IJNS7_ILi128EEENS7_ILi96EEENS7_ILi192EEEEEELi192ENS_10bfloat16_tEfNS_4arch4Sm90ELb0ELb1ELb1ELb1ELb0ELb1ELb0ELb1ELb1ELb0ELb0ELb0EEENS1_21CollectiveEpilogueFwdINS6_IJSA_SC_SB_EEES9_SE_SG_Li256ELb1ELb0ELb0ELb0EEENS1_36VarlenDynamicPersistentTileSchedulerILi128ELi96ELi256ELi32ELb0ELb0ELb1ELb1ELb0ELb1EEEEEEEEEvNT_6ParamsE)
        .other          _ZN7cutlass13device_kernelIN5flash11enable_sm90INS1_16FlashAttnFwdSm90INS1_25CollectiveMainloopFwdSm90ILi2EN4cute5tupleIJNS5_1CILi1EEES8_S8_EEENS6_IJNS7_ILi128EEENS7_ILi96EEENS7_ILi192EEEEEELi192ENS_10bfloat16_tEfNS_4arch4Sm90ELb0ELb1ELb1ELb1ELb0ELb1ELb0ELb1ELb1ELb0ELb0ELb0EEENS1_21CollectiveEpilogueFwdINS6_IJSA_SC_SB_EEES9_SE_SG_Li256ELb1ELb0ELb0ELb0EEENS1_36VarlenDynamicPersistentTileSchedulerILi128ELi96ELi256ELi32ELb0ELb0ELb1ELb1ELb0ELb1EEEEEEEEEvNT_6ParamsE,@"STO_CUDA_ENTRY STV_DEFAULT"
_ZN7cutlass13device_kernelIN5flash11enable_sm90INS1_16FlashAttnFwdSm90INS1_25CollectiveMainloopFwdSm90ILi2EN4cute5tupleIJNS5_1CILi1EEES8_S8_EEENS6_IJNS7_ILi128EEENS7_ILi96EEENS7_ILi192EEEEEELi192ENS_10bfloat16_tEfNS_4arch4Sm90ELb0ELb1ELb1ELb1ELb0ELb1ELb0ELb1ELb1ELb0ELb0ELb0EEENS1_21CollectiveEpilogueFwdINS6_IJSA_SC_SB_EEES9_SE_SG_Li256ELb1ELb0ELb0ELb0EEENS1_36VarlenDynamicPersistentTileSchedulerILi128ELi96ELi256ELi32ELb0ELb0ELb1ELb1ELb0ELb1EEEEEEEEEvNT_6ParamsE:
[----:B------:R-:W-:Y:S01]  /*0000*/  LDC R1, c[0x0][0x37c] ;  /* 0x0000df00ff017b82 */ /* 0x000fe20000000800 */
[----:B------:R-:W-:Y:S05]  /*0010*/  EXIT ;  /* 0x000000000000794d */ /* 0x000fea0003800000 */
.L_x_16:
        /* <DEDUP_REMOVED lines=14> */
.L_x_64:


//--------------------- .text._ZN7cutlass13device_kernelIN5flash11enable_sm90INS1_16FlashAttnFwdSm90INS1_25CollectiveMainloopFwdSm90ILi2EN4cute5tupleIJNS5_1CILi1EEES8_S8_EEENS6_IJNS7_ILi128EEENS7_ILi112EEENS7_ILi192EEEEEELi192ENS_10bfloat16_tEfNS_4arch4Sm90ELb1ELb0ELb1ELb0ELb0ELb0ELb0ELb1ELb1ELb0ELb0ELb0EEENS1_21CollectiveEpilogueFwdINS6_IJSA_SC_SB_EEES9_SE_SG_Li256ELb0ELb0ELb0ELb0EEENS1_30DynamicPersistentTileSchedulerILi256ELi32ELb0ELb0ELb1EEEEEEEEEvNT_6ParamsE --------------------------
	.section	.text._ZN7cutlass13device_kernelIN5flash11enable_sm90INS1_16FlashAttnFwdSm90INS1_25CollectiveMainloopFwdSm90ILi2EN4cute5tupleIJNS5_1CILi1EEES8_S8_EEENS6_IJNS7_ILi128EEENS7_ILi112EEENS7_ILi192EEEEEELi192ENS_10bfloat16_tEfNS_4arch4Sm90ELb1ELb0ELb1ELb0ELb0ELb0ELb0ELb1ELb1ELb0ELb0ELb0EEENS1_21CollectiveEpilogueFwdINS6_IJSA_SC_SB_EEES9_SE_SG_Li256ELb0ELb0ELb0ELb0EEENS1_30DynamicPersistentTileSchedulerILi256ELi32ELb0ELb0ELb1EEEEEEEEEvNT_6ParamsE,"ax",@progbits
	.align	128
.text._ZN7cutlass13device_kernelIN5flash11enable_sm90INS1_16FlashAttnFwdSm90INS1_25CollectiveMainloopFwdSm90ILi2EN4cute5tupleIJNS5_1CILi1EEES8_S8_EEENS6_IJNS7_ILi128EEENS7_ILi112EEENS7_ILi192EEEEEELi192ENS_10bfloat16_tEfNS_4arch4Sm90ELb1ELb0ELb1ELb0ELb0ELb0ELb0ELb1ELb1ELb0ELb0ELb0EEENS1_21CollectiveEpilogueFwdINS6_IJSA_SC_SB_EEES9_SE_SG_Li256ELb0ELb0ELb0ELb0EEENS1_30DynamicPersistentTileSchedulerILi256ELi32ELb0ELb0ELb1EEEEEEEEEvNT_6ParamsE:
        .type           _ZN7cutlass13device_kernelIN5flash11enable_sm90INS1_16FlashAttnFwdSm90INS1_25CollectiveMainloopFwdSm90ILi2EN4cute5tupleIJNS5_1CILi1EEES8_S8_EEENS6_IJNS7_ILi128EEENS7_ILi112EEENS7_ILi192EEEEEELi192ENS_10bfloat16_tEfNS_4arch4Sm90ELb1ELb0ELb1ELb0ELb0ELb0ELb0ELb1ELb1ELb0ELb0ELb0EEENS1_21CollectiveEpilogueFwdINS6_IJSA_SC_SB_EEES9_SE_SG_Li256ELb0ELb0ELb0ELb0EEENS1_30DynamicPersistentTileSchedulerILi256ELi32ELb0ELb0ELb1EEEEEEEEEvNT_6ParamsE,@function
        .size           _ZN7cutlass13device_kernelIN5flash11enable_sm90INS1_16FlashAttnFwdSm90INS1_25CollectiveMainloopFwdSm90ILi2EN4cute5tupleIJNS5_1CILi1EEES8_S8_EEENS6_IJNS7_ILi128EEENS7_ILi112EEENS7_ILi192EEEEEELi192ENS_10bfloat16_tEfNS_4arch4Sm90ELb1ELb0ELb1ELb0ELb0ELb0ELb0ELb1ELb1ELb0ELb0ELb0EEENS1_21CollectiveEpilogueFwdINS6_IJSA_SC_SB_EEES9_SE_SG_Li256ELb0ELb0ELb0ELb0EEENS1_30DynamicPersistentTileSchedulerILi256ELi32ELb0ELb0ELb1EEEEEEEEEvNT_6ParamsE,(.L_x_65 - _ZN7cutlass13device_kernelIN5flash11enable_sm90INS1_16FlashAttnFwdSm90INS1_25CollectiveMainloopFwdSm90ILi2EN4cute5tupleIJNS5_1CILi1EEES8_S8_EEENS6_IJNS7_ILi128EEENS7_ILi112EEENS7_ILi192EEEEEELi192ENS_10bfloat16_tEfNS_4arch4Sm90ELb1ELb0ELb1ELb0ELb0ELb0ELb0ELb1ELb1ELb0ELb0ELb0EEENS1_21CollectiveEpilogueFwdINS6_IJSA_SC_SB_EEES9_SE_SG_Li256ELb0ELb0ELb0ELb0EEENS1_30DynamicPersistentTileSchedulerILi256ELi32ELb0ELb0ELb1EEEEEEEEEvNT_6ParamsE)
        .other          _ZN7cutlass13device_kernelIN5flash11enable_sm90INS1_16FlashAttnFwdSm90INS1_25CollectiveMainloopFwdSm90ILi2EN4cute5tupleIJNS5_1CILi1EEES8_S8_EEENS6_IJNS7_ILi128EEENS7_ILi112EEENS7_ILi192EEEEEELi192ENS_10bfloat16_tEfNS_4arch4Sm90ELb1ELb0ELb1ELb0ELb0ELb0ELb0ELb1ELb1ELb0ELb0ELb0EEENS1_21CollectiveEpilogueFwdINS6_IJSA_SC_SB_EEES9_SE_SG_Li256ELb0ELb0ELb0ELb0EEENS1_30DynamicPersistentTileSchedulerILi256ELi32ELb0ELb0ELb1EEEEEEEEEvNT_6ParamsE,@"STO_CUDA_ENTRY STV_DEFAULT"
_ZN7cutlass13device_kernelIN5flash11enable_sm90INS1_16FlashAttnFwdSm90INS1_25CollectiveMainloopFwdSm90ILi2EN4cute5tupleIJNS5_1CILi1EEES8_S8_EEENS6_IJNS7_ILi128EEENS7_ILi112EEENS7_ILi192EEEEEELi192ENS_10bfloat16_tEfNS_4arch4Sm90ELb1ELb0ELb1ELb0ELb0ELb0ELb0ELb1ELb1ELb0ELb0ELb0EEENS1_21CollectiveEpilogueFwdINS6_IJSA_SC_SB_EEES9_SE_SG_Li256ELb0ELb0ELb0ELb0EEENS1_30DynamicPersistentTileSchedulerILi256ELi32ELb0ELb0ELb1EEEEEEEEEvNT_6ParamsE:
[----:B------:R-:W-:Y:S01]  /*0000*/  LDC R1, c[0x0][0x37c] ;  /* 0x0000df00ff017b82 */ /* 0x000fe20000000800 */
[----:B------:R-:W-:Y:S05]  /*0010*/  EXIT ;  /* 0x000000000000794d */ /* 0x000fea0003800000 */
.L_x_17:
        /* <DEDUP_REMOVED lines=14> */
.L_x_65:


//--------------------- .text._ZN7cutlass13device_kernelIN5flash11enable_sm90INS1_16FlashAttnFwdSm90INS1_25CollectiveMainloopFwdSm90ILi2EN4cute5tupleIJNS5_1CILi1EEES8_S8_EEENS6_IJNS7_ILi128EEENS7_ILi112EEENS7_ILi192EEEEEELi192ENS_10bfloat16_tEfNS_4arch4Sm90ELb1ELb0ELb1ELb1ELb0ELb0ELb0ELb1ELb1ELb0ELb0ELb0EEENS1_21CollectiveEpilogueFwdINS6_IJSA_SC_SB_EEES9_SE_SG_Li256ELb1ELb0ELb0ELb0EEENS1_36VarlenDynamicPersistentTileSchedulerILi128ELi112ELi256ELi32ELb0ELb0ELb1ELb1ELb1ELb1EEEEEEEEEvNT_6ParamsE --------------------------
	.section	.text._ZN7cutlass13device_kernelIN5flash11enable_sm90INS1_16FlashAttnFwdSm90INS1_25CollectiveMainloopFwdSm90ILi2EN4cute5tupleIJNS5_1CILi1EEES8_S8_EEENS6_IJNS7_ILi128EEENS7_ILi112EEENS7_ILi192EEEEEELi192ENS_10bfloat16_tEfNS_4arch4Sm90ELb1ELb0ELb1ELb1ELb0ELb0ELb0ELb1ELb1ELb0ELb0ELb0EEENS1_21CollectiveEpilogueFwdINS6_IJSA_SC_SB_EEES9_SE_SG_Li256ELb1ELb0ELb0ELb0EEENS1_36VarlenDynamicPersistentTileSchedulerILi128ELi112ELi256ELi32ELb0ELb0ELb1ELb1ELb1ELb1EEEEEEEEEvNT_6ParamsE,"ax",@progbits
	.align	128
.text._ZN7cutlass13device_kernelIN5flash11enable_sm90INS1_16FlashAttnFwdSm90INS1_25CollectiveMainloopFwdSm90ILi2EN4cute5tupleIJNS5_1CILi1EEES8_S8_EEENS6_IJNS7_ILi128EEENS7_ILi112EEENS7_ILi192EEEEEELi192ENS_10bfloat16_tEfNS_4arch4Sm90ELb1ELb0ELb1ELb1ELb0ELb0ELb0ELb1ELb1ELb0ELb0ELb0EEENS1_21CollectiveEpilogueFwdINS6_IJSA_SC_SB_EEES9_SE_SG_Li256ELb1ELb0ELb0ELb0EEENS1_36VarlenDynamicPersistentTileSchedulerILi128ELi112ELi256ELi32ELb0ELb0ELb1ELb1ELb1ELb1EEEEEEEEEvNT_6ParamsE:
        .type           _ZN7cutlass13device_kernelIN5flash11enable_sm90INS1_16FlashAttnFwdSm90INS1_25CollectiveMainloopFwdSm90ILi2EN4cute5tupleIJNS5_1CILi1EEES8_S8_EEENS6_IJNS7_ILi128EEENS7_ILi112EEENS7_ILi192EEEEEELi192ENS_10bfloat16_tEfNS_4arch4Sm90ELb1ELb0ELb1ELb1ELb0ELb0ELb0ELb1ELb1ELb0ELb0ELb0EEENS1_21CollectiveEpilogueFwdINS6_IJSA_SC_SB_EEES9_SE_SG_Li256ELb1ELb0ELb0ELb0EEENS1_36VarlenDynamicPersistentTileSchedulerILi128ELi112ELi256ELi32ELb0ELb0ELb1ELb1ELb1ELb1EEEEEEEEEvNT_6ParamsE,@function
        .size           _ZN7cutlass13device_kernelIN5flash11enable_sm90INS1_16FlashAttnFwdSm90INS1_25CollectiveMainloopFwdSm90ILi2EN4cute5tupleIJNS5_1CILi1EEES8_S8_EEENS6_IJNS7_ILi128EEENS7_ILi112EEENS7_ILi192EEEEEELi192ENS_10bfloat16_tEfNS_4arch4Sm90ELb1ELb0ELb1ELb1ELb0ELb0ELb0ELb1ELb1ELb0ELb0ELb0EEENS1_21CollectiveEpilogueFwdINS6_IJSA_SC_SB_EEES9_SE_SG_Li256ELb1ELb0ELb0ELb0EEENS1_36VarlenDynamicPersistentTileSchedulerILi128ELi112ELi256ELi32ELb0ELb0ELb1ELb1ELb1ELb1EEEEEEEEEvNT_6ParamsE,(.L_x_66 - _ZN7cutlass13device_kernelIN5flash11enable_sm90INS1_16FlashAttnFwdSm90INS1_25CollectiveMainloopFwdSm90ILi2EN4cute5tupleIJNS5_1CILi1EEES8_S8_EEENS6_IJNS7_ILi128EEENS7_ILi112EEENS7_ILi192EEEEEELi192ENS_10bfloat16_tEfNS_4arch4Sm90ELb1ELb0ELb1ELb1ELb0ELb0ELb0ELb1ELb1ELb0ELb0ELb0EEENS1_21CollectiveEpilogueFwdINS6_IJSA_SC_SB_EEES9_SE_SG_Li256ELb1ELb0ELb0ELb0EEENS1_36VarlenDynamicPersistentTileSchedulerILi128ELi112ELi256ELi32ELb0ELb0ELb1ELb1ELb1ELb1EEEEEEEEEvNT_6ParamsE)
        .other          _ZN7cutlass13device_kernelIN5flash11enable_sm90INS1_16FlashAttnFwdSm90INS1_25CollectiveMainloopFwdSm90ILi2EN4cute5tupleIJNS5_1CILi1EEES8_S8_EEENS6_IJNS7_ILi128EEENS7_ILi112EEENS7_ILi192EEEEEELi192ENS_10bfloat16_tEfNS_4arch4Sm90ELb1ELb0ELb1ELb1ELb0ELb0ELb0ELb1ELb1ELb0ELb0ELb0EEENS1_21CollectiveEpilogueFwdINS6_IJSA_SC_SB_EEES9_SE_SG_Li256ELb1ELb0ELb0ELb0EEENS1_36VarlenDynamicPersistentTileSchedulerILi128ELi112ELi256ELi32ELb0ELb0ELb1ELb1ELb1ELb1EEEEEEEEEvNT_6ParamsE,@"STO_CUDA_ENTRY STV_DEFAULT"
_ZN7cutlass13device_kernelIN5flash11enable_sm90INS1_16FlashAttnFwdSm90INS1_25CollectiveMainloopFwdSm90ILi2EN4cute5tupleIJNS5_1CILi1EEES8_S8_EEENS6_IJNS7_ILi128EEENS7_ILi112EEENS7_ILi192EEEEEELi192ENS_10bfloat16_tEfNS_4arch4Sm90ELb1ELb0ELb1ELb1ELb0ELb0ELb0ELb1ELb1ELb0ELb0ELb0EEENS1_21CollectiveEpilogueFwdINS6_IJSA_SC_SB_EEES9_SE_SG_Li256ELb1ELb0ELb0ELb0EEENS1_36VarlenDynamicPersistentTileSchedulerILi128ELi112ELi256ELi32ELb0ELb0ELb1ELb1ELb1ELb1EEEEEEEEEvNT_6ParamsE:
[----:B------:R-:W-:Y:S01]  /*0000*/  LDC R1, c[0x0][0x37c] ;  /* 0x0000df00ff017b82 */ /* 0x000fe20000000800 */
[----:B------:R-:W-:Y:S05]  /*0010*/  EXIT ;  /* 0x000000000000794d */ /* 0x000fea0003800000 */
.L_x_18:
        /* <DEDUP_REMOVED lines=14> */
.L_x_66:


//--------------------- .text._ZN7cutlass13device_kernelIN5flash11enable_sm90INS1_16FlashAttnFwdSm90INS1_25CollectiveMainloopFwdSm90ILi2EN4cute5tupleIJNS5_1CILi1EEES8_S8_EEENS6_IJNS7_ILi128EEENS7_ILi112EEENS7_ILi192EEEEEELi192ENS_10bfloat16_tEfNS_4arch4Sm90ELb1ELb0ELb1ELb1ELb0ELb1ELb0ELb1ELb1ELb0ELb0ELb0EEENS1_21CollectiveEpilogueFwdINS6_IJSA_SC_SB_EEES9_SE_SG_Li256ELb1ELb0ELb0ELb0EEENS1_36VarlenDynamicPersistentTileSchedulerILi128ELi112ELi256ELi32ELb0ELb0ELb1ELb1ELb1ELb1EEEEEEEEEvNT_6ParamsE --------------------------
	.section	.text._ZN7cutlass13device_kernelIN5flash11enable_sm90INS1_16FlashAttnFwdSm90INS1_25CollectiveMainloopFwdSm90ILi2EN4cute5tupleIJNS5_1CILi1EEES8_S8_EEENS6_IJNS7_ILi128EEENS7_ILi112EEENS7_ILi192EEEEEELi192ENS_10bfloat16_tEfNS_4arch4Sm90ELb1ELb0ELb1ELb1ELb0ELb1ELb0ELb1ELb1ELb0ELb0ELb0EEENS1_21CollectiveEpilogueFwdINS6_IJSA_SC_SB_EEES9_SE_SG_Li256ELb1ELb0ELb0ELb0EEENS1_36VarlenDynamicPersistentTileSchedulerILi128ELi112ELi256ELi32ELb0ELb0ELb1ELb1ELb1ELb1EEEEEEEEEvNT_6ParamsE,"ax",@progbits
	.align	128
.text._ZN7cutlass13device_kernelIN5flash11enable_sm90INS1_16FlashAttnFwdSm90INS1_25CollectiveMainloopFwdSm90ILi2EN4cute5tupleIJNS5_1CILi1EEES8_S8_EEENS6_IJNS7_ILi128EEENS7_ILi112EEENS7_ILi192EEEEEELi192ENS_10bfloat16_tEfNS_4arch4Sm90ELb1ELb0ELb1ELb1ELb0ELb1ELb0ELb1ELb1ELb0ELb0ELb0EEENS1_21CollectiveEpilogueFwdINS6_IJSA_SC_SB_EEES9_SE_SG_Li256ELb1ELb0ELb0ELb0EEENS1_36VarlenDynamicPersistentTileSchedulerILi128ELi112ELi256ELi32ELb0ELb0ELb1ELb1ELb1ELb1EEEEEEEEEvNT_6ParamsE:
        .type           _ZN7cutlass13device_kernelIN5flash11enable_sm90INS1_16FlashAttnFwdSm90INS1_25CollectiveMainloopFwdSm90ILi2EN4cute5tupleIJNS5_1CILi1EEES8_S8_EEENS6_IJNS7_ILi128EEENS7_ILi112EEENS7_ILi192EEEEEELi192ENS_10bfloat16_tEfNS_4arch4Sm90ELb1ELb0ELb1ELb1ELb0ELb1ELb0ELb1ELb1ELb0ELb0ELb0EEENS1_21CollectiveEpilogueFwdINS6_IJSA_SC_SB_EEES9_SE_SG_Li256ELb1ELb0ELb0ELb0EEENS1_36VarlenDynamicPersistentTileSchedulerILi128ELi112ELi256ELi32ELb0ELb0ELb1ELb1ELb1ELb1EEEEEEEEEvNT_6ParamsE,@function
        .size           _ZN7cutlass13device_kernelIN5flash11enable_sm90INS1_16FlashAttnFwdSm90INS1_25CollectiveMainloopFwdSm90ILi2EN4cute5tupleIJNS5_1CILi1EEES8_S8_EEENS6_IJNS7_ILi128EEENS7_ILi112EEENS7_ILi192EEEEEELi192ENS_10bfloat16_tEfNS_4arch4Sm90ELb1ELb0ELb1ELb1ELb0ELb1ELb0ELb1ELb1ELb0ELb0ELb0EEENS1_21CollectiveEpilogueFwdINS6_IJSA_SC_SB_EEES9_SE_SG_Li256ELb1ELb0ELb0ELb0EEENS1_36VarlenDynamicPersistentTileSchedulerILi128ELi112ELi256ELi32ELb0ELb0ELb1ELb1ELb1ELb1EEEEEEEEEvNT_6ParamsE,(.L_x_67 - _ZN7cutlass13device_kernelIN5flash11enable_sm90INS1_16FlashAttnFwdSm90INS1_25CollectiveMainloopFwdSm90ILi2EN4cute5tupleIJNS5_1CILi1EEES8_S8_EEENS6_IJNS7_ILi128EEENS7_ILi112EEENS7_ILi192EEEEEELi192ENS_10bfloat16_tEfNS_4arch4Sm90ELb1ELb0ELb1ELb1ELb0ELb1ELb0ELb1ELb1ELb0ELb0ELb0EEENS1_21CollectiveEpilogueFwdINS6_IJSA_SC_SB_EEES9_SE_SG_Li256ELb1ELb0ELb0ELb0EEENS1_36VarlenDynamicPersistentTileSchedulerILi128ELi112ELi256ELi32ELb0ELb0ELb1ELb1ELb1ELb1EEEEEEEEEvNT_6ParamsE)
        .other          _ZN7cutlass13device_kernelIN5flash11enable_sm90INS1_16FlashAttnFwdSm90INS1_25CollectiveMainloopFwdSm90ILi2EN4cute5tupleIJNS5_1CILi1EEES8_S8_EEENS6_IJNS7_ILi128EEENS7_ILi112EEENS7_ILi192EEEEEELi192ENS_10bfloat16_tEfNS_4arch4Sm90ELb1ELb0ELb1ELb1ELb0ELb1ELb0ELb1ELb1ELb0ELb0ELb0EEENS1_21CollectiveEpilogueFwdINS6_IJSA_SC_SB_EEES9_SE_SG_Li256ELb1ELb0ELb0ELb0EEENS1_36VarlenDynamicPersistentTileSchedulerILi128ELi112ELi256ELi32ELb0ELb0ELb1ELb1ELb1ELb1EEEEEEEEEvNT_6ParamsE,@"STO_CUDA_ENTRY STV_DEFAULT"
_ZN7cutlass13device_kernelIN5flash11enable_sm90INS1_16FlashAttnFwdSm90INS1_25CollectiveMainloopFwdSm90ILi2EN4cute5tupleIJNS5_1CILi1EEES8_S8_EEENS6_IJNS7_ILi128EEENS7_ILi112EEENS7_ILi192EEEEEELi192ENS_10bfloat16_tEfNS_4arch4Sm90ELb1ELb0ELb1ELb1ELb0ELb1ELb0ELb1ELb1ELb0ELb0ELb0EEENS1_21CollectiveEpilogueFwdINS6_IJSA_SC_SB_EEES9_SE_SG_Li256ELb1ELb0ELb0ELb0EEENS1_36VarlenDynamicPersistentTileSchedulerILi128ELi112ELi256ELi32ELb0ELb0ELb1ELb1ELb1ELb1EEEEEEEEEvNT_6ParamsE:
[----:B------:R-:W-:Y:S01]  /*0000*/  LDC R1, c[0x0][0x37c] ;  /* 0x0000df00ff017b82 */ /* 0x000fe20000000800 */
[----:B------:R-:W-:Y:S05]  /*0010*/  EXIT ;  /* 0x000000000000794d */ /* 0x000fea0003800000 */
.L_x_19:
        /* <DEDUP_REMOVED lines=14> */
.L_x_67:


//--------------------- .text._ZN7cutlass13device_kernelIN5flash11enable_sm90INS1_16FlashAttnFwdSm90INS1_25CollectiveMainloopFwdSm90ILi2EN4cute5tupleIJNS5_1CILi1EEES8_S8_EEENS6_IJNS7_ILi128EEENS7_ILi176EEESA_EEELi128ENS_10bfloat16_tEfNS_4arch4Sm90ELb0ELb0ELb1ELb0ELb0ELb0ELb0ELb1ELb1ELb0ELb0ELb0EEENS1_21CollectiveEpilogueFwdINS6_IJSA_SA_SB_EEES9_SD_SF_Li256ELb0ELb0ELb0ELb0EEENS1_29StaticPersistentTileSchedulerILb0EEEEEEEEEvNT_6ParamsE --------------------------
	.section	.text._ZN7cutlass13device_kernelIN5flash11enable_sm90INS1_16FlashAttnFwdSm90INS1_25CollectiveMainloopFwdSm90ILi2EN4cute5tupleIJNS5_1CILi1EEES8_S8_EEENS6_IJNS7_ILi128EEENS7_ILi176EEESA_EEELi128ENS_10bfloat16_tEfNS_4arch4Sm90ELb0ELb0ELb1ELb0ELb0ELb0ELb0ELb1ELb1ELb0ELb0ELb0EEENS1_21CollectiveEpilogueFwdINS6_IJSA_SA_SB_EEES9_SD_SF_Li256ELb0ELb0ELb0ELb0EEENS1_29StaticPersistentTileSchedulerILb0EEEEEEEEEvNT_6ParamsE,"ax",@progbits
	.align	128
.text._ZN7cutlass13device_kernelIN5flash11enable_sm90INS1_16FlashAttnFwdSm90INS1_25CollectiveMainloopFwdSm90ILi2EN4cute5tupleIJNS5_1CILi1EEES8_S8_EEENS6_IJNS7_ILi128EEENS7_ILi176EEESA_EEELi128ENS_10bfloat16_tEfNS_4arch4Sm90ELb0ELb0ELb1ELb0ELb0ELb0ELb0ELb1ELb1ELb0ELb0ELb0EEENS1_21CollectiveEpilogueFwdINS6_IJSA_SA_SB_EEES9_SD_SF_Li256ELb0ELb0ELb0ELb0EEENS1_29StaticPersistentTileSchedulerILb0EEEEEEEEEvNT_6ParamsE:
        .type           _ZN7cutlass13device_kernelIN5flash11enable_sm90INS1_16FlashAttnFwdSm90INS1_25CollectiveMainloopFwdSm90ILi2EN4cute5tupleIJNS5_1CILi1EEES8_S8_EEENS6_IJNS7_ILi128EEENS7_ILi176EEESA_EEELi128ENS_10bfloat16_tEfNS_4arch4Sm90ELb0ELb0ELb1ELb0ELb0ELb0ELb0ELb1ELb1ELb0ELb0ELb0EEENS1_21CollectiveEpilogueFwdINS6_IJSA_SA_SB_EEES9_SD_SF_Li256ELb0ELb0ELb0ELb0EEENS1_29StaticPersistentTileSchedulerILb0EEEEEEEEEvNT_6ParamsE,@function
        .size           _ZN7cutlass13device_kernelIN5flash11enable_sm90INS1_16FlashAttnFwdSm90INS1_25CollectiveMainloopFwdSm90ILi2EN4cute5tupleIJNS5_1CILi1EEES8_S8_EEENS6_IJNS7_ILi128EEENS7_ILi176EEESA_EEELi128ENS_10bfloat16_tEfNS_4arch4Sm90ELb0ELb0ELb1ELb0ELb0ELb0ELb0ELb1ELb1ELb0ELb0ELb0EEENS1_21CollectiveEpilogueFwdINS6_IJSA_SA_SB_EEES9_SD_SF_Li256ELb0ELb0ELb0ELb0EEENS1_29StaticPersistentTileSchedulerILb0EEEEEEEEEvNT_6ParamsE,(.L_x_68 - _ZN7cutlass13device_kernelIN5flash11enable_sm90INS1_16FlashAttnFwdSm90INS1_25CollectiveMainloopFwdSm90ILi2EN4cute5tupleIJNS5_1CILi1EEES8_S8_EEENS6_IJNS7_ILi128EEENS7_ILi176EEESA_EEELi128ENS_10bfloat16_tEfNS_4arch4Sm90ELb0ELb0ELb1ELb0ELb0ELb0ELb0ELb1ELb1ELb0ELb0ELb0EEENS1_21CollectiveEpilogueFwdINS6_IJSA_SA_SB_EEES9_SD_SF_Li256ELb0ELb0ELb0ELb0EEENS1_29StaticPersistentTileSchedulerILb0EEEEEEEEEvNT_6ParamsE)
        .other          _ZN7cutlass13device_kernelIN5flash11enable_sm90INS1_16FlashAttnFwdSm90INS1_25CollectiveMainloopFwdSm90ILi2EN4cute5tupleIJNS5_1CILi1EEES8_S8_EEENS6_IJNS7_ILi128EEENS7_ILi176EEESA_EEELi128ENS_10bfloat16_tEfNS_4arch4Sm90ELb0ELb0ELb1ELb0ELb0ELb0ELb0ELb1ELb1ELb0ELb0ELb0EEENS1_21CollectiveEpilogueFwdINS6_IJSA_SA_SB_EEES9_SD_SF_Li256ELb0ELb0ELb0ELb0EEENS1_29StaticPersistentTileSchedulerILb0EEEEEEEEEvNT_6ParamsE,@"STO_CUDA_ENTRY STV_DEFAULT"
_ZN7cutlass13device_kernelIN5flash11enable_sm90INS1_16FlashAttnFwdSm90INS1_25CollectiveMainloopFwdSm90ILi2EN4cute5tupleIJNS5_1CILi1EEES8_S8_EEENS6_IJNS7_ILi128EEENS7_ILi176EEESA_EEELi128ENS_10bfloat16_tEfNS_4arch4Sm90ELb0ELb0ELb1ELb0ELb0ELb0ELb0ELb1ELb1ELb0ELb0ELb0EEENS1_21CollectiveEpilogueFwdINS6_IJSA_SA_SB_EEES9_SD_SF_Li256ELb0ELb0ELb0ELb0EEENS1_29StaticPersistentTileSchedulerILb0EEEEEEEEEvNT_6ParamsE:
[----:B------:R-:W-:Y:S01]  /*0000*/  LDC R1, c[0x0][0x37c] ;  /* 0x0000df00ff017b82 */ /* 0x000fe20000000800 */
[----:B------:R-:W-:Y:S05]  /*0010*/  EXIT ;  /* 0x000000000000794d */ /* 0x000fea0003800000 */
.L_x_20:
        /* <DEDUP_REMOVED lines=14> */
.L_x_68:


//--------------------- .text._ZN7cutlass13device_kernelIN5flash11enable_sm90INS1_16FlashAttnFwdSm90INS1_25CollectiveMainloopFwdSm90ILi2EN4cute5tupleIJNS5_1CILi2EEENS7_ILi1EEES9_EEENS6_IJNS7_ILi128EEENS7_ILi176EEESB_EEELi128ENS_10bfloat16_tEfNS_4arch4Sm90ELb0ELb0ELb1ELb0ELb0ELb0ELb0ELb1ELb1ELb0ELb0ELb0EEENS1_21CollectiveEpilogueFwdINS6_IJSB_SB_SC_EEESA_SE_SG_Li256ELb0ELb0ELb0ELb0EEENS1_29StaticPersistentTileSchedulerILb0EEEEEEEEEvNT_6ParamsE --------------------------
	.section	.text._ZN7cutlass13device_kernelIN5flash11enable_sm90INS1_16FlashAttnFwdSm90INS1_25CollectiveMainloopFwdSm90ILi2EN4cute5tupleIJNS5_1CILi2EEENS7_ILi1EEES9_EEENS6_IJNS7_ILi128EEENS7_ILi176EEESB_EEELi128ENS_10bfloat16_tEfNS_4arch4Sm90ELb0ELb0ELb1ELb0ELb0ELb0ELb0ELb1ELb1ELb0ELb0ELb0EEENS1_21CollectiveEpilogueFwdINS6_IJSB_SB_SC_EEESA_SE_SG_Li256ELb0ELb0ELb0ELb0EEENS1_29StaticPersistentTileSchedulerILb0EEEEEEEEEvNT_6ParamsE,"ax",@progbits
	.align	128
.text._ZN7cutlass13device_kernelIN5flash11enable_sm90INS1_16FlashAttnFwdSm90INS1_25CollectiveMainloopFwdSm90ILi2EN4cute5tupleIJNS5_1CILi2EEENS7_ILi1EEES9_EEENS6_IJNS7_ILi128EEENS7_ILi176EEESB_EEELi128ENS_10bfloat16_tEfNS_4arch4Sm90ELb0ELb0ELb1ELb0ELb0ELb0ELb0ELb1ELb1ELb0ELb0ELb0EEENS1_21CollectiveEpilogueFwdINS6_IJSB_SB_SC_EEESA_SE_SG_Li256ELb0ELb0ELb0ELb0EEENS1_29StaticPersistentTileSchedulerILb0EEEEEEEEEvNT_6ParamsE:
        .type           _ZN7cutlass13device_kernelIN5flash11enable_sm90INS1_16FlashAttnFwdSm90INS1_25CollectiveMainloopFwdSm90ILi2EN4cute5tupleIJNS5_1CILi2EEENS7_ILi1EEES9_EEENS6_IJNS7_ILi128EEENS7_ILi176EEESB_EEELi128ENS_10bfloat16_tEfNS_4arch4Sm90ELb0ELb0ELb1ELb0ELb0ELb0ELb0ELb1ELb1ELb0ELb0ELb0EEENS1_21CollectiveEpilogueFwdINS6_IJSB_SB_SC_EEESA_SE_SG_Li256ELb0ELb0ELb0ELb0EEENS1_29StaticPersistentTileSchedulerILb0EEEEEEEEEvNT_6ParamsE,@function
        .size           _ZN7cutlass13device_kernelIN5flash11enable_sm90INS1_16FlashAttnFwdSm90INS1_25CollectiveMainloopFwdSm90ILi2EN4cute5tupleIJNS5_1CILi2EEENS7_ILi1EEES9_EEENS6_IJNS7_ILi128EEENS7_ILi176EEESB_EEELi128ENS_10bfloat16_tEfNS_4arch4Sm90ELb0ELb0ELb1ELb0ELb0ELb0ELb0ELb1ELb1ELb0ELb0ELb0EEENS1_21CollectiveEpilogueFwdINS6_IJSB_SB_SC_EEESA_SE_SG_Li256ELb0ELb0ELb0ELb0EEENS1_29StaticPersistentTileSchedulerILb0EEEEEEEEEvNT_6ParamsE,(.L_x_69 - _ZN7cutlass13device_kernelIN5flash11enable_sm90INS1_16FlashAttnFwdSm90INS1_25CollectiveMainloopFwdSm90ILi2EN4cute5tupleIJNS5_1CILi2EEENS7_ILi1EEES9_EEENS6_IJNS7_ILi128EEENS7_ILi176EEESB_EEELi128ENS_10bfloat16_tEfNS_4arch4Sm90ELb0ELb0ELb1ELb0ELb0ELb0ELb0ELb1ELb1ELb0ELb0ELb0EEENS1_21CollectiveEpilogueFwdINS6_IJSB_SB_SC_EEESA_SE_SG_Li256ELb0ELb0ELb0ELb0EEENS1_29StaticPersistentTileSchedulerILb0EEEEEEEEEvNT_6ParamsE)
        .other          _ZN7cutlass13device_kernelIN5flash11enable_sm90INS1_16FlashAttnFwdSm90INS1_25CollectiveMainloopFwdSm90ILi2EN4cute5tupleIJNS5_1CILi2EEENS7_ILi1EEES9_EEENS6_IJNS7_ILi128EEENS7_ILi176EEESB_EEELi128ENS_10bfloat16_tEfNS_4arch4Sm90ELb0ELb0ELb1ELb0ELb0ELb0ELb0ELb1ELb1ELb0ELb0ELb0EEENS1_21CollectiveEpilogueFwdINS6_IJSB_SB_SC_EEESA_SE_SG_Li256ELb0ELb0ELb0ELb0EEENS1_29StaticPersistentTileSchedulerILb0EEEEEEEEEvNT_6ParamsE,@"STO_CUDA_ENTRY STV_DEFAULT"
_ZN7cutlass13device_kernelIN5flash11enable_sm90INS1_16FlashAttnFwdSm90INS1_25CollectiveMainloopFwdSm90ILi2EN4cute5tupleIJNS5_1CILi2EEENS7_ILi1EEES9_EEENS6_IJNS7_ILi128EEENS7_ILi176EEESB_EEELi128ENS_10bfloat16_tEfNS_4arch4Sm90ELb0ELb0ELb1ELb0ELb0ELb0ELb0ELb1ELb1ELb0ELb0ELb0EEENS1_21CollectiveEpilogueFwdINS6_IJSB_SB_SC_EEESA_SE_SG_Li256ELb0ELb0ELb0ELb0EEENS1_29StaticPersistentTileSchedulerILb0EEEEEEEEEvNT_6ParamsE:
[----:B------:R-:W-:Y:S01]  /*0000*/  LDC R1, c[0x0][0x37c] ;  /* 0x0000df00ff017b82 */ /* 0x000fe20000000800 */
[----:B------:R-:W-:Y:S05]  /*0010*/  EXIT ;  /* 0x000000000000794d */ /* 0x000fea0003800000 */
.L_x_21:
        /* <DEDUP_REMOVED lines=14> */
.L_x_69:


//--------------------- .text._ZN7cutlass13device_kernelIN5flash11enable_sm90INS1_16FlashAttnFwdSm90INS1_25CollectiveMainloopFwdSm90ILi2EN4cute5tupleIJNS5_1CILi1EEES8_S8_EEENS6_IJNS7_ILi128EEENS7_ILi176EEESA_EEELi128ENS_10bfloat16_tEfNS_4arch4Sm90ELb0ELb0ELb1ELb1ELb0ELb0ELb0ELb1ELb1ELb0ELb0ELb0EEENS1_21CollectiveEpilogueFwdINS6_IJSA_SA_SB_EEES9_SD_SF_Li256ELb1ELb0ELb0ELb0EEENS1_36VarlenDynamicPersistentTileSchedulerILi128ELi176ELi256ELi32ELb0ELb0ELb1ELb0ELb1ELb1EEEEEEEEEvNT_6ParamsE --------------------------
	.section	.text._ZN7cutlass13device_kernelIN5flash11enable_sm90INS1_16FlashAttnFwdSm90INS1_25CollectiveMainloopFwdSm90ILi2EN4cute5tupleIJNS5_1CILi1EEES8_S8_EEENS6_IJNS7_ILi128EEENS7_ILi176EEESA_EEELi128ENS_10bfloat16_tEfNS_4arch4Sm90ELb0ELb0ELb1ELb1ELb0ELb0ELb0ELb1ELb1ELb0ELb0ELb0EEENS1_21CollectiveEpilogueFwdINS6_IJSA_SA_SB_EEES9_SD_SF_Li256ELb1ELb0ELb0ELb0EEENS1_36VarlenDynamicPersistentTileSchedulerILi128ELi176ELi256ELi32ELb0ELb0ELb1ELb0ELb1ELb1EEEEEEEEEvNT_6ParamsE,"ax",@progbits
	.align	128
.text._ZN7cutlass13device_kernelIN5flash11enable_sm90INS1_16FlashAttnFwdSm90INS1_25CollectiveMainloopFwdSm90ILi2EN4cute5tupleIJNS5_1CILi1EEES8_S8_EEENS6_IJNS7_ILi128EEENS7_ILi176EEESA_EEELi128ENS_10bfloat16_tEfNS_4arch4Sm90ELb0ELb0ELb1ELb1ELb0ELb0ELb0ELb1ELb1ELb0ELb0ELb0EEENS1_21CollectiveEpilogueFwdINS6_IJSA_SA_SB_EEES9_SD_SF_Li256ELb1ELb0ELb0ELb0EEENS1_36VarlenDynamicPersistentTileSchedulerILi128ELi176ELi256ELi32ELb0ELb0ELb1ELb0ELb1ELb1EEEEEEEEEvNT_6ParamsE:
        .type           _ZN7cutlass13device_kernelIN5flash11enable_sm90INS1_16FlashAttnFwdSm90INS1_25CollectiveMainloopFwdSm90ILi2EN4cute5tupleIJNS5_1CILi1EEES8_S8_EEENS6_IJNS7_ILi128EEENS7_ILi176EEESA_EEELi128ENS_10bfloat16_tEfNS_4arch4Sm90ELb0ELb0ELb1ELb1ELb0ELb0ELb0ELb1ELb1ELb0ELb0ELb0EEENS1_21CollectiveEpilogueFwdINS6_IJSA_SA_SB_EEES9_SD_SF_Li256ELb1ELb0ELb0ELb0EEENS1_36VarlenDynamicPersistentTileSchedulerILi128ELi176ELi256ELi32ELb0ELb0ELb1ELb0ELb1ELb1EEEEEEEEEvNT_6ParamsE,@function
        .size           _ZN7cutlass13device_kernelIN5flash11enable_sm90INS1_16FlashAttnFwdSm90INS1_25CollectiveMainloopFwdSm90ILi2EN4cute5tupleIJNS5_1CILi1EEES8_S8_EEENS6_IJNS7_ILi128EEENS7_ILi176EEESA_EEELi128ENS_10bfloat16_tEfNS_4arch4Sm90ELb0ELb0ELb1ELb1ELb0ELb0ELb0ELb1ELb1ELb0ELb0ELb0EEENS1_21CollectiveEpilogueFwdINS6_IJSA_SA_SB_EEES9_SD_SF_Li256ELb1ELb0ELb0ELb0EEENS1_36VarlenDynamicPersistentTileSchedulerILi128ELi176ELi256ELi32ELb0ELb0ELb1ELb0ELb1ELb1EEEEEEEEEvNT_6ParamsE,(.L_x_70 - _ZN7cutlass13device_kernelIN5flash11enable_sm90INS1_16FlashAttnFwdSm90INS1_25CollectiveMainloopFwdSm90ILi2EN4cute5tupleIJNS5_1CILi1EEES8_S8_EEENS6_IJNS7_ILi128EEENS7_ILi176EEESA_EEELi128ENS_10bfloat16_tEfNS_4arch4Sm90ELb0ELb0ELb1ELb1ELb0ELb0ELb0ELb1ELb1ELb0ELb0ELb0EEENS1_21CollectiveEpilogueFwdINS6_IJSA_SA_SB_EEES9_SD_SF_Li256ELb1ELb0ELb0ELb0EEENS1_36VarlenDynamicPersistentTileSchedulerILi128ELi176ELi256ELi32ELb0ELb0ELb1ELb0ELb1ELb1EEEEEEEEEvNT_6ParamsE)
        .other          _ZN7cutlass13device_kernelIN5flash11enable_sm90INS1_16FlashAttnFwdSm90INS1_25CollectiveMainloopFwdSm90ILi2EN4cute5tupleIJNS5_1CILi1EEES8_S8_EEENS6_IJNS7_ILi128EEENS7_ILi176EEESA_EEELi128ENS_10bfloat16_tEfNS_4arch4Sm90ELb0ELb0ELb1ELb1ELb0ELb0ELb0ELb1ELb1ELb0ELb0ELb0EEENS1_21CollectiveEpilogueFwdINS6_IJSA_SA_SB_EEES9_SD_SF_Li256ELb1ELb0ELb0ELb0EEENS1_36VarlenDynamicPersistentTileSchedulerILi128ELi176ELi256ELi32ELb0ELb0ELb1ELb0ELb1ELb1EEEEEEEEEvNT_6ParamsE,@"STO_CUDA_ENTRY STV_DEFAULT"
_ZN7cutlass13device_kernelIN5flash11enable_sm90INS1_16FlashAttnFwdSm90INS1_25CollectiveMainloopFwdSm90ILi2EN4cute5tupleIJNS5_1CILi1EEES8_S8_EEENS6_IJNS7_ILi128EEENS7_ILi176EEESA_EEELi128ENS_10bfloat16_tEfNS_4arch4Sm90ELb0ELb0ELb1ELb1ELb0ELb0ELb0ELb1ELb1ELb0ELb0ELb0EEENS1_21CollectiveEpilogueFwdINS6_IJSA_SA_SB_EEES9_SD_SF_Li256ELb1ELb0ELb0ELb0EEENS1_36VarlenDynamicPersistentTileSchedulerILi128ELi176ELi256ELi32ELb0ELb0ELb1ELb0ELb1ELb1EEEEEEEEEvNT_6ParamsE:
[----:B------:R-:W-:Y:S01]  /*0000*/  LDC R1, c[0x0][0x37c] ;  /* 0x0000df00ff017b82 */ /* 0x000fe20000000800 */
[----:B------:R-:W-:Y:S05]  /*0010*/  EXIT ;  /* 0x000000000000794d */ /* 0x000fea0003800000 */
.L_x_22:
        /* <DEDUP_REMOVED lines=14> */
.L_x_70:


//--------------------- .text._ZN7cutlass13device_kernelIN5flash11enable_sm90INS1_16FlashAttnFwdSm90INS1_25CollectiveMainloopFwdSm90ILi2EN4cute5tupleIJNS5_1CILi1EEES8_S8_EEENS6_IJNS7_ILi128EEENS7_ILi176EEESA_EEELi128ENS_10bfloat16_tEfNS_4arch4Sm90ELb0ELb0ELb1ELb1ELb0ELb1ELb0ELb1ELb1ELb0ELb0ELb0EEENS1_21CollectiveEpilogueFwdINS6_IJSA_SA_SB_EEES9_SD_SF_Li256ELb1ELb0ELb0ELb0EEENS1_36VarlenDynamicPersistentTileSchedulerILi128ELi176ELi256ELi32ELb0ELb0ELb1ELb0ELb1ELb1EEEEEEEEEvNT_6ParamsE --------------------------
	.section	.text._ZN7cutlass13device_kernelIN5flash11enable_sm90INS1_16FlashAttnFwdSm90INS1_25CollectiveMainloopFwdSm90ILi2EN4cute5tupleIJNS5_1CILi1EEES8_S8_EEENS6_IJNS7_ILi128EEENS7_ILi176EEESA_EEELi128ENS_10bfloat16_tEfNS_4arch4Sm90ELb0ELb0ELb1ELb1ELb0ELb1ELb0ELb1ELb1ELb0ELb0ELb0EEENS1_21CollectiveEpilogueFwdINS6_IJSA_SA_SB_EEES9_SD_SF_Li256ELb1ELb0ELb0ELb0EEENS1_36VarlenDynamicPersistentTileSchedulerILi128ELi176ELi256ELi32ELb0ELb0ELb1ELb0ELb1ELb1EEEEEEEEEvNT_6ParamsE,"ax",@progbits
	.align	128
.text._ZN7cutlass13device_kernelIN5flash11enable_sm90INS1_16FlashAttnFwdSm90INS1_25CollectiveMainloopFwdSm90ILi2EN4cute5tupleIJNS5_1CILi1EEES8_S8_EEENS6_IJNS7_ILi128EEENS7_ILi176EEESA_EEELi128ENS_10bfloat16_tEfNS_4arch4Sm90ELb0ELb0ELb1ELb1ELb0ELb1ELb0ELb1ELb1ELb0ELb0ELb0EEENS1_21CollectiveEpilogueFwdINS6_IJSA_SA_SB_EEES9_SD_SF_Li256ELb1ELb0ELb0ELb0EEENS1_36VarlenDynamicPersistentTileSchedulerILi128ELi176ELi256ELi32ELb0ELb0ELb1ELb0ELb1ELb1EEEEEEEEEvNT_6ParamsE:
        .type           _ZN7cutlass13device_kernelIN5flash11enable_sm90INS1_16FlashAttnFwdSm90INS1_25CollectiveMainloopFwdSm90ILi2EN4cute5tupleIJNS5_1CILi1EEES8_S8_EEENS6_IJNS7_ILi128EEENS7_ILi176EEESA_EEELi128ENS_10bfloat16_tEfNS_4arch4Sm90ELb0ELb0ELb1ELb1ELb0ELb1ELb0ELb1ELb1ELb0ELb0ELb0EEENS1_21CollectiveEpilogueFwdINS6_IJSA_SA_SB_EEES9_SD_SF_Li256ELb1ELb0ELb0ELb0EEENS1_36VarlenDynamicPersistentTileSchedulerILi128ELi176ELi256ELi32ELb0ELb0ELb1ELb0ELb1ELb1EEEEEEEEEvNT_6ParamsE,@function
        .size           _ZN7cutlass13device_kernelIN5flash11enable_sm90INS1_16FlashAttnFwdSm90INS1_25CollectiveMainloopFwdSm90ILi2EN4cute5tupleIJNS5_1CILi1EEES8_S8_EEENS6_IJNS7_ILi128EEENS7_ILi176EEESA_EEELi128ENS_10bfloat16_tEfNS_4arch4Sm90ELb0ELb0ELb1ELb1ELb0ELb1ELb0ELb1ELb1ELb0ELb0ELb0EEENS1_21CollectiveEpilogueFwdINS6_IJSA_SA_SB_EEES9_SD_SF_Li256ELb1ELb0ELb0ELb0EEENS1_36VarlenDynamicPersistentTileSchedulerILi128ELi176ELi256ELi32ELb0ELb0ELb1ELb0ELb1ELb1EEEEEEEEEvNT_6ParamsE,(.L_x_71 - _ZN7cutlass13device_kernelIN5flash11enable_sm90INS1_16FlashAttnFwdSm90INS1_25CollectiveMainloopFwdSm90ILi2EN4cute5tupleIJNS5_1CILi1EEES8_S8_EEENS6_IJNS7_ILi128EEENS7_ILi176EEESA_EEELi128ENS_10bfloat16_tEfNS_4arch4Sm90ELb0ELb0ELb1ELb1ELb0ELb1ELb0ELb1ELb1ELb0ELb0ELb0EEENS1_21CollectiveEpilogueFwdINS6_IJSA_SA_SB_EEES9_SD_SF_Li256ELb1ELb0ELb0ELb0EEENS1_36VarlenDynamicPersistentTileSchedulerILi128ELi176ELi256ELi32ELb0ELb0ELb1ELb0ELb1ELb1EEEEEEEEEvNT_6ParamsE)
        .other          _ZN7cutlass13device_kernelIN5flash11enable_sm90INS1_16FlashAttnFwdSm90INS1_25CollectiveMainloopFwdSm90ILi2EN4cute5tupleIJNS5_1CILi1EEES8_S8_EEENS6_IJNS7_ILi128EEENS7_ILi176EEESA_EEELi128ENS_10bfloat16_tEfNS_4arch4Sm90ELb0ELb0ELb1ELb1ELb0ELb1ELb0ELb1ELb1ELb0ELb0ELb0EEENS1_21CollectiveEpilogueFwdINS6_IJSA_SA_SB_EEES9_SD_SF_Li256ELb1ELb0ELb0ELb0EEENS1_36VarlenDynamicPersistentTileSchedulerILi128ELi176ELi256ELi32ELb0ELb0ELb1ELb0ELb1ELb1EEEEEEEEEvNT_6ParamsE,@"STO_CUDA_ENTRY STV_DEFAULT"
_ZN7cutlass13device_kernelIN5flash11enable_sm90INS1_16FlashAttnFwdSm90INS1_25CollectiveMainloopFwdSm90ILi2EN4cute5tupleIJNS5_1CILi1EEES8_S8_EEENS6_IJNS7_ILi128EEENS7_ILi176EEESA_EEELi128ENS_10bfloat16_tEfNS_4arch4Sm90ELb0ELb0ELb1ELb1ELb0ELb1ELb0ELb1ELb1ELb0ELb0ELb0EEENS1_21CollectiveEpilogueFwdINS6_IJSA_SA_SB_EEES9_SD_SF_Li256ELb1ELb0ELb0ELb0EEENS1_36VarlenDynamicPersistentTileSchedulerILi128ELi176ELi256ELi32ELb0ELb0ELb1ELb0ELb1ELb1EEEEEEEEEvNT_6ParamsE:
[----:B------:R-:W-:Y:S01]  /*0000*/  LDC R1, c[0x0][0x37c] ;  /* 0x0000df00ff017b82 */ /* 0x000fe20000000800 */
[----:B------:R-:W-:Y:S05]  /*0010*/  EXIT ;  /* 0x000000000000794d */ /* 0x000fea0003800000 */
.L_x_23:
        /* <DEDUP_REMOVED lines=14> */
.L_x_71:


//--------------------- .text._ZN7cutlass13device_kernelIN5flash11enable_sm90INS1_16FlashAttnFwdSm90INS1_25CollectiveMainloopFwdSm90ILi2EN4cute5tupleIJNS5_1CILi1EEES8_S8_EEENS6_IJNS7_ILi128EEESA_SA_EEELi128ENS_10bfloat16_tEfNS_4arch4Sm90ELb0ELb1ELb1ELb0ELb0ELb0ELb0ELb1ELb1ELb0ELb0ELb0EEENS1_21CollectiveEpilogueFwdISB_S9_SC_SE_Li256ELb0ELb0ELb0ELb0EEENS1_30DynamicPersistentTileSchedulerILi256ELi32ELb0ELb0ELb1EEEEEEEEEvNT_6ParamsE --------------------------
	.section	.text._ZN7cutlass13device_kernelIN5flash11enable_sm90INS1_16FlashAttnFwdSm90INS1_25CollectiveMainloopFwdSm90ILi2EN4cute5tupleIJNS5_1CILi1EEES8_S8_EEENS6_IJNS7_ILi128EEESA_SA_EEELi128ENS_10bfloat16_tEfNS_4arch4Sm90ELb0ELb1ELb1ELb0ELb0ELb0ELb0ELb1ELb1ELb0ELb0ELb0EEENS1_21CollectiveEpilogueFwdISB_S9_SC_SE_Li256ELb0ELb0ELb0ELb0EEENS1_30DynamicPersistentTileSchedulerILi256ELi32ELb0ELb0ELb1EEEEEEEEEvNT_6ParamsE,"ax",@progbits
	.align	128
.text._ZN7cutlass13device_kernelIN5flash11enable_sm90INS1_16FlashAttnFwdSm90INS1_25CollectiveMainloopFwdSm90ILi2EN4cute5tupleIJNS5_1CILi1EEES8_S8_EEENS6_IJNS7_ILi128EEESA_SA_EEELi128ENS_10bfloat16_tEfNS_4arch4Sm90ELb0ELb1ELb1ELb0ELb0ELb0ELb0ELb1ELb1ELb0ELb0ELb0EEENS1_21CollectiveEpilogueFwdISB_S9_SC_SE_Li256ELb0ELb0ELb0ELb0EEENS1_30DynamicPersistentTileSchedulerILi256ELi32ELb0ELb0ELb1EEEEEEEEEvNT_6ParamsE:
        .type           _ZN7cutlass13device_kernelIN5flash11enable_sm90INS1_16FlashAttnFwdSm90INS1_25CollectiveMainloopFwdSm90ILi2EN4cute5tupleIJNS5_1CILi1EEES8_S8_EEENS6_IJNS7_ILi128EEESA_SA_EEELi128ENS_10bfloat16_tEfNS_4arch4Sm90ELb0ELb1ELb1ELb0ELb0ELb0ELb0ELb1ELb1ELb0ELb0ELb0EEENS1_21CollectiveEpilogueFwdISB_S9_SC_SE_Li256ELb0ELb0ELb0ELb0EEENS1_30DynamicPersistentTileSchedulerILi256ELi32ELb0ELb0ELb1EEEEEEEEEvNT_6ParamsE,@function
        .size           _ZN7cutlass13device_kernelIN5flash11enable_sm90INS1_16FlashAttnFwdSm90INS1_25CollectiveMainloopFwdSm90ILi2EN4cute5tupleIJNS5_1CILi1EEES8_S8_EEENS6_IJNS7_ILi128EEESA_SA_EEELi128ENS_10bfloat16_tEfNS_4arch4Sm90ELb0ELb1ELb1ELb0ELb0ELb0ELb0ELb1ELb1ELb0ELb0ELb0EEENS1_21CollectiveEpilogueFwdISB_S9_SC_SE_Li256ELb0ELb0ELb0ELb0EEENS1_30DynamicPersistentTileSchedulerILi256ELi32ELb0ELb0ELb1EEEEEEEEEvNT_6ParamsE,(.L_x_72 - _ZN7cutlass13device_kernelIN5flash11enable_sm90INS1_16FlashAttnFwdSm90INS1_25CollectiveMainloopFwdSm90ILi2EN4cute5tupleIJNS5_1CILi1EEES8_S8_EEENS6_IJNS7_ILi128EEESA_SA_EEELi128ENS_10bfloat16_tEfNS_4arch4Sm90ELb0ELb1ELb1ELb0ELb0ELb0ELb0ELb1ELb1ELb0ELb0ELb0EEENS1_21CollectiveEpilogueFwdISB_S9_SC_SE_Li256ELb0ELb0ELb0ELb0EEENS1_30DynamicPersistentTileSchedulerILi256ELi32ELb0ELb0ELb1EEEEEEEEEvNT_6ParamsE)
        .other          _ZN7cutlass13device_kernelIN5flash11enable_sm90INS1_16FlashAttnFwdSm90INS1_25CollectiveMainloopFwdSm90ILi2EN4cute5tupleIJNS5_1CILi1EEES8_S8_EEENS6_IJNS7_ILi128EEESA_SA_EEELi128ENS_10bfloat16_tEfNS_4arch4Sm90ELb0ELb1ELb1ELb0ELb0ELb0ELb0ELb1ELb1ELb0ELb0ELb0EEENS1_21CollectiveEpilogueFwdISB_S9_SC_SE_Li256ELb0ELb0ELb0ELb0EEENS1_30DynamicPersistentTileSchedulerILi256ELi32ELb0ELb0ELb1EEEEEEEEEvNT_6ParamsE,@"STO_CUDA_ENTRY STV_DEFAULT"
_ZN7cutlass13device_kernelIN5flash11enable_sm90INS1_16FlashAttnFwdSm90INS1_25CollectiveMainloopFwdSm90ILi2EN4cute5tupleIJNS5_1CILi1EEES8_S8_EEENS6_IJNS7_ILi128EEESA_SA_EEELi128ENS_10bfloat16_tEfNS_4arch4Sm90ELb0ELb1ELb1ELb0ELb0ELb0ELb0ELb1ELb1ELb0ELb0ELb0EEENS1_21CollectiveEpilogueFwdISB_S9_SC_SE_Li256ELb0ELb0ELb0ELb0EEENS1_30DynamicPersistentTileSchedulerILi256ELi32ELb0ELb0ELb1EEEEEEEEEvNT_6ParamsE:
[----:B------:R-:W-:Y:S01]  /*0000*/  LDC R1, c[0x0][0x37c] ;  /* 0x0000df00ff017b82 */ /* 0x000fe20000000800 */
[----:B------:R-:W-:Y:S05]  /*0010*/  EXIT ;  /* 0x000000000000794d */ /* 0x000fea0003800000 */
.L_x_24:
        /* <DEDUP_REMOVED lines=14> */
.L_x_72:


//--------------------- .text._ZN7cutlass13device_kernelIN5flash11enable_sm90INS1_16FlashAttnFwdSm90INS1_25CollectiveMainloopFwdSm90ILi2EN4cute5tupleIJNS5_1CILi1EEES8_S8_EEENS6_IJNS7_ILi128EEESA_SA_EEELi128ENS_10bfloat16_tEfNS_4arch4Sm90ELb0ELb1ELb1ELb1ELb0ELb0ELb0ELb1ELb1ELb0ELb0ELb0EEENS1_21CollectiveEpilogueFwdISB_S9_SC_SE_Li256ELb1ELb0ELb0ELb0EEENS1_36VarlenDynamicPersistentTileSchedulerILi128ELi128ELi256ELi32ELb0ELb0ELb1ELb1ELb0ELb1EEEEEEEEEvNT_6ParamsE --------------------------
	.section	.text._ZN7cutlass13device_kernelIN5flash11enable_sm90INS1_16FlashAttnFwdSm90INS1_25CollectiveMainloopFwdSm90ILi2EN4cute5tupleIJNS5_1CILi1EEES8_S8_EEENS6_IJNS7_ILi128EEESA_SA_EEELi128ENS_10bfloat16_tEfNS_4arch4Sm90ELb0ELb1ELb1ELb1ELb0ELb0ELb0ELb1ELb1ELb0ELb0ELb0EEENS1_21CollectiveEpilogueFwdISB_S9_SC_SE_Li256ELb1ELb0ELb0ELb0EEENS1_36VarlenDynamicPersistentTileSchedulerILi128ELi128ELi256ELi32ELb0ELb0ELb1ELb1ELb0ELb1EEEEEEEEEvNT_6ParamsE,"ax",@progbits
	.align	128
.text._ZN7cutlass13device_kernelIN5flash11enable_sm90INS1_16FlashAttnFwdSm90INS1_25CollectiveMainloopFwdSm90ILi2EN4cute5tupleIJNS5_1CILi1EEES8_S8_EEENS6_IJNS7_ILi128EEESA_SA_EEELi128ENS_10bfloat16_tEfNS_4arch4Sm90ELb0ELb1ELb1ELb1ELb0ELb0ELb0ELb1ELb1ELb0ELb0ELb0EEENS1_21CollectiveEpilogueFwdISB_S9_SC_SE_Li256ELb1ELb0ELb0ELb0EEENS1_36VarlenDynamicPersistentTileSchedulerILi128ELi128ELi256ELi32ELb0ELb0ELb1ELb1ELb0ELb1EEEEEEEEEvNT_6ParamsE:
        .type           _ZN7cutlass13device_kernelIN5flash11enable_sm90INS1_16FlashAttnFwdSm90INS1_25CollectiveMainloopFwdSm90ILi2EN4cute5tupleIJNS5_1CILi1EEES8_S8_EEENS6_IJNS7_ILi128EEESA_SA_EEELi128ENS_10bfloat16_tEfNS_4arch4Sm90ELb0ELb1ELb1ELb1ELb0ELb0ELb0ELb1ELb1ELb0ELb0ELb0EEENS1_21CollectiveEpilogueFwdISB_S9_SC_SE_Li256ELb1ELb0ELb0ELb0EEENS1_36VarlenDynamicPersistentTileSchedulerILi128ELi128ELi256ELi32ELb0ELb0ELb1ELb1ELb0ELb1EEEEEEEEEvNT_6ParamsE,@function
        .size           _ZN7cutlass13device_kernelIN5flash11enable_sm90INS1_16FlashAttnFwdSm90INS1_25CollectiveMainloopFwdSm90ILi2EN4cute5tupleIJNS5_1CILi1EEES8_S8_EEENS6_IJNS7_ILi128EEESA_SA_EEELi128ENS_10bfloat16_tEfNS_4arch4Sm90ELb0ELb1ELb1ELb1ELb0ELb0ELb0ELb1ELb1ELb0ELb0ELb0EEENS1_21CollectiveEpilogueFwdISB_S9_SC_SE_Li256ELb1ELb0ELb0ELb0EEENS1_36VarlenDynamicPersistentTileSchedulerILi128ELi128ELi256ELi32ELb0ELb0ELb1ELb1ELb0ELb1EEEEEEEEEvNT_6ParamsE,(.L_x_73 - _ZN7cutlass13device_kernelIN5flash11enable_sm90INS1_16FlashAttnFwdSm90INS1_25CollectiveMainloopFwdSm90ILi2EN4cute5tupleIJNS5_1CILi1EEES8_S8_EEENS6_IJNS7_ILi128EEESA_SA_EEELi128ENS_10bfloat16_tEfNS_4arch4Sm90ELb0ELb1ELb1ELb1ELb0ELb0ELb0ELb1ELb1ELb0ELb0ELb0EEENS1_21CollectiveEpilogueFwdISB_S9_SC_SE_Li256ELb1ELb0ELb0ELb0EEENS1_36VarlenDynamicPersistentTileSchedulerILi128ELi128ELi256ELi32ELb0ELb0ELb1ELb1ELb0ELb1EEEEEEEEEvNT_6ParamsE)
        .other          _ZN7cutlass13device_kernelIN5flash11enable_sm90INS1_16FlashAttnFwdSm90INS1_25CollectiveMainloopFwdSm90ILi2EN4cute5tupleIJNS5_1CILi1EEES8_S8_EEENS6_IJNS7_ILi128EEESA_SA_EEELi128ENS_10bfloat16_tEfNS_4arch4Sm90ELb0ELb1ELb1ELb1ELb0ELb0ELb0ELb1ELb1ELb0ELb0ELb0EEENS1_21CollectiveEpilogueFwdISB_S9_SC_SE_Li256ELb1ELb0ELb0ELb0EEENS1_36VarlenDynamicPersistentTileSchedulerILi128ELi128ELi256ELi32ELb0ELb0ELb1ELb1ELb0ELb1EEEEEEEEEvNT_6ParamsE,@"STO_CUDA_ENTRY STV_DEFAULT"
_ZN7cutlass13device_kernelIN5flash11enable_sm90INS1_16FlashAttnFwdSm90INS1_25CollectiveMainloopFwdSm90ILi2EN4cute5tupleIJNS5_1CILi1EEES8_S8_EEENS6_IJNS7_ILi128EEESA_SA_EEELi128ENS_10bfloat16_tEfNS_4arch4Sm90ELb0ELb1ELb1ELb1ELb0ELb0ELb0ELb1ELb1ELb0ELb0ELb0EEENS1_21CollectiveEpilogueFwdISB_S9_SC_SE_Li256ELb1ELb0ELb0ELb0EEENS1_36VarlenDynamicPersistentTileSchedulerILi128ELi128ELi256ELi32ELb0ELb0ELb1ELb1ELb0ELb1EEEEEEEEEvNT_6ParamsE:
[----:B------:R-:W-:Y:S01]  /*0000*/  LDC R1, c[0x0][0x37c] ;  /* 0x0000df00ff017b82 */ /* 0x000fe20000000800 */
[----:B------:R-:W-:Y:S05]  /*0010*/  EXIT ;  /* 0x000000000000794d */ /* 0x000fea0003800000 */
.L_x_25:
        /* <DEDUP_REMOVED lines=14> */
.L_x_73:


//--------------------- .text._ZN7cutlass13device_kernelIN5flash11enable_sm90INS1_16FlashAttnFwdSm90INS1_25CollectiveMainloopFwdSm90ILi2EN4cute5tupleIJNS5_1CILi1EEES8_S8_EEENS6_IJNS7_ILi128EEESA_SA_EEELi128ENS_10bfloat16_tEfNS_4arch4Sm90ELb0ELb1ELb1ELb1ELb0ELb1ELb0ELb1ELb1ELb0ELb0ELb0EEENS1_21CollectiveEpilogueFwdISB_S9_SC_SE_Li256ELb1ELb0ELb0ELb0EEENS1_36VarlenDynamicPersistentTileSchedulerILi128ELi128ELi256ELi32ELb0ELb0ELb1ELb1ELb0ELb1EEEEEEEEEvNT_6ParamsE --------------------------
	.section	.text._ZN7cutlass13device_kernelIN5flash11enable_sm90INS1_16FlashAttnFwdSm90INS1_25CollectiveMainloopFwdSm90ILi2EN4cute5tupleIJNS5_1CILi1EEES8_S8_EEENS6_IJNS7_ILi128EEESA_SA_EEELi128ENS_10bfloat16_tEfNS_4arch4Sm90ELb0ELb1ELb1ELb1ELb0ELb1ELb0ELb1ELb1ELb0ELb0ELb0EEENS1_21CollectiveEpilogueFwdISB_S9_SC_SE_Li256ELb1ELb0ELb0ELb0EEENS1_36VarlenDynamicPersistentTileSchedulerILi128ELi128ELi256ELi32ELb0ELb0ELb1ELb1ELb0ELb1EEEEEEEEEvNT_6ParamsE,"ax",@progbits
	.align	128
.text._ZN7cutlass13device_kernelIN5flash11enable_sm90INS1_16FlashAttnFwdSm90INS1_25CollectiveMainloopFwdSm90ILi2EN4cute5tupleIJNS5_1CILi1EEES8_S8_EEENS6_IJNS7_ILi128EEESA_SA_EEELi128ENS_10bfloat16_tEfNS_4arch4Sm90ELb0ELb1ELb1ELb1ELb0ELb1ELb0ELb1ELb1ELb0ELb0ELb0EEENS1_21CollectiveEpilogueFwdISB_S9_SC_SE_Li256ELb1ELb0ELb0ELb0EEENS1_36VarlenDynamicPersistentTileSchedulerILi128ELi128ELi256ELi32ELb0ELb0ELb1ELb1ELb0ELb1EEEEEEEEEvNT_6ParamsE:
        .type           _ZN7cutlass13device_kernelIN5flash11enable_sm90INS1_16FlashAttnFwdSm90INS1_25CollectiveMainloopFwdSm90ILi2EN4cute5tupleIJNS5_1CILi1EEES8_S8_EEENS6_IJNS7_ILi128EEESA_SA_EEELi128ENS_10bfloat16_tEfNS_4arch4Sm90ELb0ELb1ELb1ELb1ELb0ELb1ELb0ELb1ELb1ELb0ELb0ELb0EEENS1_21CollectiveEpilogueFwdISB_S9_SC_SE_Li256ELb1ELb0ELb0ELb0EEENS1_36VarlenDynamicPersistentTileSchedulerILi128ELi128ELi256ELi32ELb0ELb0ELb1ELb1ELb0ELb1EEEEEEEEEvNT_6ParamsE,@function
        .size           _ZN7cutlass13device_kernelIN5flash11enable_sm90INS1_16FlashAttnFwdSm90INS1_25CollectiveMainloopFwdSm90ILi2EN4cute5tupleIJNS5_1CILi1EEES8_S8_EEENS6_IJNS7_ILi128EEESA_SA_EEELi128ENS_10bfloat16_tEfNS_4arch4Sm90ELb0ELb1ELb1ELb1ELb0ELb1ELb0ELb1ELb1ELb0ELb0ELb0EEENS1_21CollectiveEpilogueFwdISB_S9_SC_SE_Li256ELb1ELb0ELb0ELb0EEENS1_36VarlenDynamicPersistentTileSchedulerILi128ELi128ELi256ELi32ELb0ELb0ELb1ELb1ELb0ELb1EEEEEEEEEvNT_6ParamsE,(.L_x_74 - _ZN7cutlass13device_kernelIN5flash11enable_sm90INS1_16FlashAttnFwdSm90INS1_25CollectiveMainloopFwdSm90ILi2EN4cute5tupleIJNS5_1CILi1EEES8_S8_EEENS6_IJNS7_ILi128EEESA_SA_EEELi128ENS_10bfloat16_tEfNS_4arch4Sm90ELb0ELb1ELb1ELb1ELb0ELb1ELb0ELb1ELb1ELb0ELb0ELb0EEENS1_21CollectiveEpilogueFwdISB_S9_SC_SE_Li256ELb1ELb0ELb0ELb0EEENS1_36VarlenDynamicPersistentTileSchedulerILi128ELi128ELi256ELi32ELb0ELb0ELb1ELb1ELb0ELb1EEEEEEEEEvNT_6ParamsE)
        .other          _ZN7cutlass13device_kernelIN5flash11enable_sm90INS1_16FlashAttnFwdSm90INS1_25CollectiveMainloopFwdSm90ILi2EN4cute5tupleIJNS5_1CILi1EEES8_S8_EEENS6_IJNS7_ILi128EEESA_SA_EEELi128ENS_10bfloat16_tEfNS_4arch4Sm90ELb0ELb1ELb1ELb1ELb0ELb1ELb0ELb1ELb1ELb0ELb0ELb0EEENS1_21CollectiveEpilogueFwdISB_S9_SC_SE_Li256ELb1ELb0ELb0ELb0EEENS1_36VarlenDynamicPersistentTileSchedulerILi128ELi128ELi256ELi32ELb0ELb0ELb1ELb1ELb0ELb1EEEEEEEEEvNT_6ParamsE,@"STO_CUDA_ENTRY STV_DEFAULT"
_ZN7cutlass13device_kernelIN5flash11enable_sm90INS1_16FlashAttnFwdSm90INS1_25CollectiveMainloopFwdSm90ILi2EN4cute5tupleIJNS5_1CILi1EEES8_S8_EEENS6_IJNS7_ILi128EEESA_SA_EEELi128ENS_10bfloat16_tEfNS_4arch4Sm90ELb0ELb1ELb1ELb1ELb0ELb1ELb0ELb1ELb1ELb0ELb0ELb0EEENS1_21CollectiveEpilogueFwdISB_S9_SC_SE_Li256ELb1ELb0ELb0ELb0EEENS1_36VarlenDynamicPersistentTileSchedulerILi128ELi128ELi256ELi32ELb0ELb0ELb1ELb1ELb0ELb1EEEEEEEEEvNT_6ParamsE:
[----:B------:R-:W-:Y:S01]  /*0000*/  LDC R1, c[0x0][0x37c] ;  /* 0x0000df00ff017b82 */ /* 0x000fe20000000800 */
[----:B------:R-:W-:Y:S05]  /*0010*/  EXIT ;  /* 0x000000000000794d */ /* 0x000fea0003800000 */
.L_x_26:
        /* <DEDUP_REMOVED lines=14> */
.L_x_74:


//--------------------- .text._ZN7cutlass13device_kernelIN5flash11enable_sm90INS1_16FlashAttnFwdSm90INS1_25CollectiveMainloopFwdSm90ILi2EN4cute5tupleIJNS5_1CILi1EEES8_S8_EEENS6_IJNS7_ILi128EEESA_SA_EEELi128ENS_10bfloat16_tEfNS_4arch4Sm90ELb1ELb0ELb1ELb0ELb0ELb0ELb0ELb1ELb1ELb0ELb0ELb0EEENS1_21CollectiveEpilogueFwdISB_S9_SC_SE_Li256ELb0ELb0ELb0ELb0EEENS1_30DynamicPersistentTileSchedulerILi256ELi32ELb0ELb0ELb1EEEEEEEEEvNT_6ParamsE --------------------------
	.section	.text._ZN7cutlass13device_kernelIN5flash11enable_sm90INS1_16FlashAttnFwdSm90INS1_25CollectiveMainloopFwdSm90ILi2EN4cute5tupleIJNS5_1CILi1EEES8_S8_EEENS6_IJNS7_ILi128EEESA_SA_EEELi128ENS_10bfloat16_tEfNS_4arch4Sm90ELb1ELb0ELb1ELb0ELb0ELb0ELb0ELb1ELb1ELb0ELb0ELb0EEENS1_21CollectiveEpilogueFwdISB_S9_SC_SE_Li256ELb0ELb0ELb0ELb0EEENS1_30DynamicPersistentTileSchedulerILi256ELi32ELb0ELb0ELb1EEEEEEEEEvNT_6ParamsE,"ax",@progbits
	.align	128
.text._ZN7cutlass13device_kernelIN5flash11enable_sm90INS1_16FlashAttnFwdSm90INS1_25CollectiveMainloopFwdSm90ILi2EN4cute5tupleIJNS5_1CILi1EEES8_S8_EEENS6_IJNS7_ILi128EEESA_SA_EEELi128ENS_10bfloat16_tEfNS_4arch4Sm90ELb1ELb0ELb1ELb0ELb0ELb0ELb0ELb1ELb1ELb0ELb0ELb0EEENS1_21CollectiveEpilogueFwdISB_S9_SC_SE_Li256ELb0ELb0ELb0ELb0EEENS1_30DynamicPersistentTileSchedulerILi256ELi32ELb0ELb0ELb1EEEEEEEEEvNT_6ParamsE:
        .type           _ZN7cutlass13device_kernelIN5flash11enable_sm90INS1_16FlashAttnFwdSm90INS1_25CollectiveMainloopFwdSm90ILi2EN4cute5tupleIJNS5_1CILi1EEES8_S8_EEENS6_IJNS7_ILi128EEESA_SA_EEELi128ENS_10bfloat16_tEfNS_4arch4Sm90ELb1ELb0ELb1ELb0ELb0ELb0ELb0ELb1ELb1ELb0ELb0ELb0EEENS1_21CollectiveEpilogueFwdISB_S9_SC_SE_Li256ELb0ELb0ELb0ELb0EEENS1_30DynamicPersistentTileSchedulerILi256ELi32ELb0ELb0ELb1EEEEEEEEEvNT_6ParamsE,@function
        .size           _ZN7cutlass13device_kernelIN5flash11enable_sm90INS1_16FlashAttnFwdSm90INS1_25CollectiveMainloopFwdSm90ILi2EN4cute5tupleIJNS5_1CILi1EEES8_S8_EEENS6_IJNS7_ILi128EEESA_SA_EEELi128ENS_10bfloat16_tEfNS_4arch4Sm90ELb1ELb0ELb1ELb0ELb0ELb0ELb0ELb1ELb1ELb0ELb0ELb0EEENS1_21CollectiveEpilogueFwdISB_S9_SC_SE_Li256ELb0ELb0ELb0ELb0EEENS1_30DynamicPersistentTileSchedulerILi256ELi32ELb0ELb0ELb1EEEEEEEEEvNT_6ParamsE,(.L_x_75 - _ZN7cutlass13device_kernelIN5flash11enable_sm90INS1_16FlashAttnFwdSm90INS1_25CollectiveMainloopFwdSm90ILi2EN4cute5tupleIJNS5_1CILi1EEES8_S8_EEENS6_IJNS7_ILi128EEESA_SA_EEELi128ENS_10bfloat16_tEfNS_4arch4Sm90ELb1ELb0ELb1ELb0ELb0ELb0ELb0ELb1ELb1ELb0ELb0ELb0EEENS1_21CollectiveEpilogueFwdISB_S9_SC_SE_Li256ELb0ELb0ELb0ELb0EEENS1_30DynamicPersistentTileSchedulerILi256ELi32ELb0ELb0ELb1EEEEEEEEEvNT_6ParamsE)
        .other          _ZN7cutlass13device_kernelIN5flash11enable_sm90INS1_16FlashAttnFwdSm90INS1_25CollectiveMainloopFwdSm90ILi2EN4cute5tupleIJNS5_1CILi1EEES8_S8_EEENS6_IJNS7_ILi128EEESA_SA_EEELi128ENS_10bfloat16_tEfNS_4arch4Sm90ELb1ELb0ELb1ELb0ELb0ELb0ELb0ELb1ELb1ELb0ELb0ELb0EEENS1_21CollectiveEpilogueFwdISB_S9_SC_SE_Li256ELb0ELb0ELb0ELb0EEENS1_30DynamicPersistentTileSchedulerILi256ELi32ELb0ELb0ELb1EEEEEEEEEvNT_6ParamsE,@"STO_CUDA_ENTRY STV_DEFAULT"
_ZN7cutlass13device_kernelIN5flash11enable_sm90INS1_16FlashAttnFwdSm90INS1_25CollectiveMainloopFwdSm90ILi2EN4cute5tupleIJNS5_1CILi1EEES8_S8_EEENS6_IJNS7_ILi128EEESA_SA_EEELi128ENS_10bfloat16_tEfNS_4arch4Sm90ELb1ELb0ELb1ELb0ELb0ELb0ELb0ELb1ELb1ELb0ELb0ELb0EEENS1_21CollectiveEpilogueFwdISB_S9_SC_SE_Li256ELb0ELb0ELb0ELb0EEENS1_30DynamicPersistentTileSchedulerILi256ELi32ELb0ELb0ELb1EEEEEEEEEvNT_6ParamsE:
[----:B------:R-:W-:Y:S01]  /*0000*/  LDC R1, c[0x0][0x37c] ;  /* 0x0000df00ff017b82 */ /* 0x000fe20000000800 */
[----:B------:R-:W-:Y:S05]  /*0010*/  EXIT ;  /* 0x000000000000794d */ /* 0x000fea0003800000 */
.L_x_27:
        /* <DEDUP_REMOVED lines=14> */
.L_x_75:


//--------------------- .text._ZN7cutlass13device_kernelIN5flash11enable_sm90INS1_16FlashAttnFwdSm90INS1_25CollectiveMainloopFwdSm90ILi2EN4cute5tupleIJNS5_1CILi1EEES8_S8_EEENS6_IJNS7_ILi128EEESA_SA_EEELi128ENS_10bfloat16_tEfNS_4arch4Sm90ELb1ELb0ELb1ELb1ELb0ELb0ELb0ELb1ELb1ELb0ELb0ELb0EEENS1_21CollectiveEpilogueFwdISB_S9_SC_SE_Li256ELb1ELb0ELb0ELb0EEENS1_36VarlenDynamicPersistentTileSchedulerILi128ELi128ELi256ELi32ELb0ELb0ELb1ELb1ELb1ELb1EEEEEEEEEvNT_6ParamsE --------------------------
	.section	.text._ZN7cutlass13device_kernelIN5flash11enable_sm90INS1_16FlashAttnFwdSm90INS1_25CollectiveMainloopFwdSm90ILi2EN4cute5tupleIJNS5_1CILi1EEES8_S8_EEENS6_IJNS7_ILi128EEESA_SA_EEELi128ENS_10bfloat16_tEfNS_4arch4Sm90ELb1ELb0ELb1ELb1ELb0ELb0ELb0ELb1ELb1ELb0ELb0ELb0EEENS1_21CollectiveEpilogueFwdISB_S9_SC_SE_Li256ELb1ELb0ELb0ELb0EEENS1_36VarlenDynamicPersistentTileSchedulerILi128ELi128ELi256ELi32ELb0ELb0ELb1ELb1ELb1ELb1EEEEEEEEEvNT_6ParamsE,"ax",@progbits
	.align	128
.text._ZN7cutlass13device_kernelIN5flash11enable_sm90INS1_16FlashAttnFwdSm90INS1_25CollectiveMainloopFwdSm90ILi2EN4cute5tupleIJNS5_1CILi1EEES8_S8_EEENS6_IJNS7_ILi128EEESA_SA_EEELi128ENS_10bfloat16_tEfNS_4arch4Sm90ELb1ELb0ELb1ELb1ELb0ELb0ELb0ELb1ELb1ELb0ELb0ELb0EEENS1_21CollectiveEpilogueFwdISB_S9_SC_SE_Li256ELb1ELb0ELb0ELb0EEENS1_36VarlenDynamicPersistentTileSchedulerILi128ELi128ELi256ELi32ELb0ELb0ELb1ELb1ELb1ELb1EEEEEEEEEvNT_6ParamsE:
        .type           _ZN7cutlass13device_kernelIN5flash11enable_sm90INS1_16FlashAttnFwdSm90INS1_25CollectiveMainloopFwdSm90ILi2EN4cute5tupleIJNS5_1CILi1EEES8_S8_EEENS6_IJNS7_ILi128EEESA_SA_EEELi128ENS_10bfloat16_tEfNS_4arch4Sm90ELb1ELb0ELb1ELb1ELb0ELb0ELb0ELb1ELb1ELb0ELb0ELb0EEENS1_21CollectiveEpilogueFwdISB_S9_SC_SE_Li256ELb1ELb0ELb0ELb0EEENS1_36VarlenDynamicPersistentTileSchedulerILi128ELi128ELi256ELi32ELb0ELb0ELb1ELb1ELb1ELb1EEEEEEEEEvNT_6ParamsE,@function
        .size           _ZN7cutlass13device_kernelIN5flash11enable_sm90INS1_16FlashAttnFwdSm90INS1_25CollectiveMainloopFwdSm90ILi2EN4cute5tupleIJNS5_1CILi1EEES8_S8_EEENS6_IJNS7_ILi128EEESA_SA_EEELi128ENS_10bfloat16_tEfNS_4arch4Sm90ELb1ELb0ELb1ELb1ELb0ELb0ELb0ELb1ELb1ELb0ELb0ELb0EEENS1_21CollectiveEpilogueFwdISB_S9_SC_SE_Li256ELb1ELb0ELb0ELb0EEENS1_36VarlenDynamicPersistentTileSchedulerILi128ELi128ELi256ELi32ELb0ELb0ELb1ELb1ELb1ELb1EEEEEEEEEvNT_6ParamsE,(.L_x_76 - _ZN7cutlass13device_kernelIN5flash11enable_sm90INS1_16FlashAttnFwdSm90INS1_25CollectiveMainloopFwdSm90ILi2EN4cute5tupleIJNS5_1CILi1EEES8_S8_EEENS6_IJNS7_ILi128EEESA_SA_EEELi128ENS_10bfloat16_tEfNS_4arch4Sm90ELb1ELb0ELb1ELb1ELb0ELb0ELb0ELb1ELb1ELb0ELb0ELb0EEENS1_21CollectiveEpilogueFwdISB_S9_SC_SE_Li256ELb1ELb0ELb0ELb0EEENS1_36VarlenDynamicPersistentTileSchedulerILi128ELi128ELi256ELi32ELb0ELb0ELb1ELb1ELb1ELb1EEEEEEEEEvNT_6ParamsE)
        .other          _ZN7cutlass13device_kernelIN5flash11enable_sm90INS1_16FlashAttnFwdSm90INS1_25CollectiveMainloopFwdSm90ILi2EN4cute5tupleIJNS5_1CILi1EEES8_S8_EEENS6_IJNS7_ILi128EEESA_SA_EEELi128ENS_10bfloat16_tEfNS_4arch4Sm90ELb1ELb0ELb1ELb1ELb0ELb0ELb0ELb1ELb1ELb0ELb0ELb0EEENS1_21CollectiveEpilogueFwdISB_S9_SC_SE_Li256ELb1ELb0ELb0ELb0EEENS1_36VarlenDynamicPersistentTileSchedulerILi128ELi128ELi256ELi32ELb0ELb0ELb1ELb1ELb1ELb1EEEEEEEEEvNT_6ParamsE,@"STO_CUDA_ENTRY STV_DEFAULT"
_ZN7cutlass13device_kernelIN5flash11enable_sm90INS1_16FlashAttnFwdSm90INS1_25CollectiveMainloopFwdSm90ILi2EN4cute5tupleIJNS5_1CILi1EEES8_S8_EEENS6_IJNS7_ILi128EEESA_SA_EEELi128ENS_10bfloat16_tEfNS_4arch4Sm90ELb1ELb0ELb1ELb1ELb0ELb0ELb0ELb1ELb1ELb0ELb0ELb0EEENS1_21CollectiveEpilogueFwdISB_S9_SC_SE_Li256ELb1ELb0ELb0ELb0EEENS1_36VarlenDynamicPersistentTileSchedulerILi128ELi128ELi256ELi32ELb0ELb0ELb1ELb1ELb1ELb1EEEEEEEEEvNT_6ParamsE:
[----:B------:R-:W-:Y:S01]  /*0000*/  LDC R1, c[0x0][0x37c] ;  /* 0x0000df00ff017b82 */ /* 0x000fe20000000800 */
[----:B------:R-:W-:Y:S05]  /*0010*/  EXIT ;  /* 0x000000000000794d */ /* 0x000fea0003800000 */
.L_x_28:
        /* <DEDUP_REMOVED lines=14> */
.L_x_76:


//--------------------- .text._ZN7cutlass13device_kernelIN5flash11enable_sm90INS1_16FlashAttnFwdSm90INS1_25CollectiveMainloopFwdSm90ILi2EN4cute5tupleIJNS5_1CILi1EEES8_S8_EEENS6_IJNS7_ILi128EEESA_SA_EEELi128ENS_10bfloat16_tEfNS_4arch4Sm90ELb1ELb0ELb1ELb1ELb0ELb1ELb0ELb1ELb1ELb0ELb0ELb0EEENS1_21CollectiveEpilogueFwdISB_S9_SC_SE_Li256ELb1ELb0ELb0ELb0EEENS1_36VarlenDynamicPersistentTileSchedulerILi128ELi128ELi256ELi32ELb0ELb0ELb1ELb1ELb1ELb1EEEEEEEEEvNT_6ParamsE --------------------------
	.section	.text._ZN7cutlass13device_kernelIN5flash11enable_sm90INS1_16FlashAttnFwdSm90INS1_25CollectiveMainloopFwdSm90ILi2EN4cute5tupleIJNS5_1CILi1EEES8_S8_EEENS6_IJNS7_ILi128EEESA_SA_EEELi128ENS_10bfloat16_tEfNS_4arch4Sm90ELb1ELb0ELb1ELb1ELb0ELb1ELb0ELb1ELb1ELb0ELb0ELb0EEENS1_21CollectiveEpilogueFwdISB_S9_SC_SE_Li256ELb1ELb0ELb0ELb0EEENS1_36VarlenDynamicPersistentTileSchedulerILi128ELi128ELi256ELi32ELb0ELb0ELb1ELb1ELb1ELb1EEEEEEEEEvNT_6ParamsE,"ax",@progbits
	.align	128
.text._ZN7cutlass13device_kernelIN5flash11enable_sm90INS1_16FlashAttnFwdSm90INS1_25CollectiveMainloopFwdSm90ILi2EN4cute5tupleIJNS5_1CILi1EEES8_S8_EEENS6_IJNS7_ILi128EEESA_SA_EEELi128ENS_10bfloat16_tEfNS_4arch4Sm90ELb1ELb0ELb1ELb1ELb0ELb1ELb0ELb1ELb1ELb0ELb0ELb0EEENS1_21CollectiveEpilogueFwdISB_S9_SC_SE_Li256ELb1ELb0ELb0ELb0EEENS1_36VarlenDynamicPersistentTileSchedulerILi128ELi128ELi256ELi32ELb0ELb0ELb1ELb1ELb1ELb1EEEEEEEEEvNT_6ParamsE:
        .type           _ZN7cutlass13device_kernelIN5flash11enable_sm90INS1_16FlashAttnFwdSm90INS1_25CollectiveMainloopFwdSm90ILi2EN4cute5tupleIJNS5_1CILi1EEES8_S8_EEENS6_IJNS7_ILi128EEESA_SA_EEELi128ENS_10bfloat16_tEfNS_4arch4Sm90ELb1ELb0ELb1ELb1ELb0ELb1ELb0ELb1ELb1ELb0ELb0ELb0EEENS1_21CollectiveEpilogueFwdISB_S9_SC_SE_Li256ELb1ELb0ELb0ELb0EEENS1_36VarlenDynamicPersistentTileSchedulerILi128ELi128ELi256ELi32ELb0ELb0ELb1ELb1ELb1ELb1EEEEEEEEEvNT_6ParamsE,@function
        .size           _ZN7cutlass13device_kernelIN5flash11enable_sm90INS1_16FlashAttnFwdSm90INS1_25CollectiveMainloopFwdSm90ILi2EN4cute5tupleIJNS5_1CILi1EEES8_S8_EEENS6_IJNS7_ILi128EEESA_SA_EEELi128ENS_10bfloat16_tEfNS_4arch4Sm90ELb1ELb0ELb1ELb1ELb0ELb1ELb0ELb1ELb1ELb0ELb0ELb0EEENS1_21CollectiveEpilogueFwdISB_S9_SC_SE_Li256ELb1ELb0ELb0ELb0EEENS1_36VarlenDynamicPersistentTileSchedulerILi128ELi128ELi256ELi32ELb0ELb0ELb1ELb1ELb1ELb1EEEEEEEEEvNT_6ParamsE,(.L_x_77 - _ZN7cutlass13device_kernelIN5flash11enable_sm90INS1_16FlashAttnFwdSm90INS1_25CollectiveMainloopFwdSm90ILi2EN4cute5tupleIJNS5_1CILi1EEES8_S8_EEENS6_IJNS7_ILi128EEESA_SA_EEELi128ENS_10bfloat16_tEfNS_4arch4Sm90ELb1ELb0ELb1ELb1ELb0ELb1ELb0ELb1ELb1ELb0ELb0ELb0EEENS1_21CollectiveEpilogueFwdISB_S9_SC_SE_Li256ELb1ELb0ELb0ELb0EEENS1_36VarlenDynamicPersistentTileSchedulerILi128ELi128ELi256ELi32ELb0ELb0ELb1ELb1ELb1ELb1EEEEEEEEEvNT_6ParamsE)
        .other          _ZN7cutlass13device_kernelIN5flash11enable_sm90INS1_16FlashAttnFwdSm90INS1_25CollectiveMainloopFwdSm90ILi2EN4cute5tupleIJNS5_1CILi1EEES8_S8_EEENS6_IJNS7_ILi128EEESA_SA_EEELi128ENS_10bfloat16_tEfNS_4arch4Sm90ELb1ELb0ELb1ELb1ELb0ELb1ELb0ELb1ELb1ELb0ELb0ELb0EEENS1_21CollectiveEpilogueFwdISB_S9_SC_SE_Li256ELb1ELb0ELb0ELb0EEENS1_36VarlenDynamicPersistentTileSchedulerILi128ELi128ELi256ELi32ELb0ELb0ELb1ELb1ELb1ELb1EEEEEEEEEvNT_6ParamsE,@"STO_CUDA_ENTRY STV_DEFAULT"
_ZN7cutlass13device_kernelIN5flash11enable_sm90INS1_16FlashAttnFwdSm90INS1_25CollectiveMainloopFwdSm90ILi2EN4cute5tupleIJNS5_1CILi1EEES8_S8_EEENS6_IJNS7_ILi128EEESA_SA_EEELi128ENS_10bfloat16_tEfNS_4arch4Sm90ELb1ELb0ELb1ELb1ELb0ELb1ELb0ELb1ELb1ELb0ELb0ELb0EEENS1_21CollectiveEpilogueFwdISB_S9_SC_SE_Li256ELb1ELb0ELb0ELb0EEENS1_36VarlenDynamicPersistentTileSchedulerILi128ELi128ELi256ELi32ELb0ELb0ELb1ELb1ELb1ELb1EEEEEEEEEvNT_6ParamsE:
[----:B------:R-:W-:Y:S01]  /*0000*/  LDC R1, c[0x0][0x37c] ;  /* 0x0000df00ff017b82 */ /* 0x000fe20000000800 */
[----:B------:R-:W-:Y:S05]  /*0010*/  EXIT ;  /* 0x000000000000794d */ /* 0x000fea0003800000 */
.L_x_29:
        /* <DEDUP_REMOVED lines=14> */
.L_x_77:


//--------------------- .text._ZN7cutlass13device_kernelIN5flash11enable_sm90INS1_16FlashAttnFwdSm90INS1_25CollectiveMainloopFwdSm90ILi2EN4cute5tupleIJNS5_1CILi1EEES8_S8_EEENS6_IJNS7_ILi192EEENS7_ILi144EEENS7_ILi96EEEEEELi96ENS_10bfloat16_tEfNS_4arch4Sm90ELb0ELb0ELb1ELb0ELb0ELb0ELb0ELb0ELb1ELb0ELb0ELb0EEENS1_21CollectiveEpilogueFwdINS6_IJSA_SC_SB_EEES9_SE_SG_Li384ELb0ELb0ELb0ELb0EEENS1_29StaticPersistentTileSchedulerILb0EEEEEEEEEvNT_6ParamsE --------------------------
	.section	.text._ZN7cutlass13device_kernelIN5flash11enable_sm90INS1_16FlashAttnFwdSm90INS1_25CollectiveMainloopFwdSm90ILi2EN4cute5tupleIJNS5_1CILi1EEES8_S8_EEENS6_IJNS7_ILi192EEENS7_ILi144EEENS7_ILi96EEEEEELi96ENS_10bfloat16_tEfNS_4arch4Sm90ELb0ELb0ELb1ELb0ELb0ELb0ELb0ELb0ELb1ELb0ELb0ELb0EEENS1_21CollectiveEpilogueFwdINS6_IJSA_SC_SB_EEES9_SE_SG_Li384ELb0ELb0ELb0ELb0EEENS1_29StaticPersistentTileSchedulerILb0EEEEEEEEEvNT_6ParamsE,"ax",@progbits
	.align	128
.text._ZN7cutlass13device_kernelIN5flash11enable_sm90INS1_16FlashAttnFwdSm90INS1_25CollectiveMainloopFwdSm90ILi2EN4cute5tupleIJNS5_1CILi1EEES8_S8_EEENS6_IJNS7_ILi192EEENS7_ILi144EEENS7_ILi96EEEEEELi96ENS_10bfloat16_tEfNS_4arch4Sm90ELb0ELb0ELb1ELb0ELb0ELb0ELb0ELb0ELb1ELb0ELb0ELb0EEENS1_21CollectiveEpilogueFwdINS6_IJSA_SC_SB_EEES9_SE_SG_Li384ELb0ELb0ELb0ELb0EEENS1_29StaticPersistentTileSchedulerILb0EEEEEEEEEvNT_6ParamsE:
        .type           _ZN7cutlass13device_kernelIN5flash11enable_sm90INS1_16FlashAttnFwdSm90INS1_25CollectiveMainloopFwdSm90ILi2EN4cute5tupleIJNS5_1CILi1EEES8_S8_EEENS6_IJNS7_ILi192EEENS7_ILi144EEENS7_ILi96EEEEEELi96ENS_10bfloat16_tEfNS_4arch4Sm90ELb0ELb0ELb1ELb0ELb0ELb0ELb0ELb0ELb1ELb0ELb0ELb0EEENS1_21CollectiveEpilogueFwdINS6_IJSA_SC_SB_EEES9_SE_SG_Li384ELb0ELb0ELb0ELb0EEENS1_29StaticPersistentTileSchedulerILb0EEEEEEEEEvNT_6ParamsE,@function
        .size           _ZN7cutlass13device_kernelIN5flash11enable_sm90INS1_16FlashAttnFwdSm90INS1_25CollectiveMainloopFwdSm90ILi2EN4cute5tupleIJNS5_1CILi1EEES8_S8_EEENS6_IJNS7_ILi192EEENS7_ILi144EEENS7_ILi96EEEEEELi96ENS_10bfloat16_tEfNS_4arch4Sm90ELb0ELb0ELb1ELb0ELb0ELb0ELb0ELb0ELb1ELb0ELb0ELb0EEENS1_21CollectiveEpilogueFwdINS6_IJSA_SC_SB_EEES9_SE_SG_Li384ELb0ELb0ELb0ELb0EEENS1_29StaticPersistentTileSchedulerILb0EEEEEEEEEvNT_6ParamsE,(.L_x_78 - _ZN7cutlass13device_kernelIN5flash11enable_sm90INS1_16FlashAttnFwdSm90INS1_25CollectiveMainloopFwdSm90ILi2EN4cute5tupleIJNS5_1CILi1EEES8_S8_EEENS6_IJNS7_ILi192EEENS7_ILi144EEENS7_ILi96EEEEEELi96ENS_10bfloat16_tEfNS_4arch4Sm90ELb0ELb0ELb1ELb0ELb0ELb0ELb0ELb0ELb1ELb0ELb0ELb0EEENS1_21CollectiveEpilogueFwdINS6_IJSA_SC_SB_EEES9_SE_SG_Li384ELb0ELb0ELb0ELb0EEENS1_29StaticPersistentTileSchedulerILb0EEEEEEEEEvNT_6ParamsE)
        .other          _ZN7cutlass13device_kernelIN5flash11enable_sm90INS1_16FlashAttnFwdSm90INS1_25CollectiveMainloopFwdSm90ILi2EN4cute5tupleIJNS5_1CILi1EEES8_S8_EEENS6_IJNS7_ILi192EEENS7_ILi144EEENS7_ILi96EEEEEELi96ENS_10bfloat16_tEfNS_4arch4Sm90ELb0ELb0ELb1ELb0ELb0ELb0ELb0ELb0ELb1ELb0ELb0ELb0EEENS1_21CollectiveEpilogueFwdINS6_IJSA_SC_SB_EEES9_SE_SG_Li384ELb0ELb0ELb0ELb0EEENS1_29StaticPersistentTileSchedulerILb0EEEEEEEEEvNT_6ParamsE,@"STO_CUDA_ENTRY STV_DEFAULT"
_ZN7cutlass13device_kernelIN5flash11enable_sm90INS1_16FlashAttnFwdSm90INS1_25CollectiveMainloopFwdSm90ILi2EN4cute5tupleIJNS5_1CILi1EEES8_S8_EEENS6_IJNS7_ILi192EEENS7_ILi144EEENS7_ILi96EEEEEELi96ENS_10bfloat16_tEfNS_4arch4Sm90ELb0ELb0ELb1ELb0ELb0ELb0ELb0ELb0ELb1ELb0ELb0ELb0EEENS1_21CollectiveEpilogueFwdINS6_IJSA_SC_SB_EEES9_SE_SG_Li384ELb0ELb0ELb0ELb0EEENS1_29StaticPersistentTileSchedulerILb0EEEEEEEEEvNT_6ParamsE:
[----:B------:R-:W-:Y:S01]  /*0000*/  LDC R1, c[0x0][0x37c] ;  /* 0x0000df00ff017b82 */ /* 0x000fe20000000800 */
[----:B------:R-:W-:Y:S05]  /*0010*/  EXIT ;  /* 0x000000000000794d */ /* 0x000fea0003800000 */
.L_x_30:
        /* <DEDUP_REMOVED lines=14> */
.L_x_78:


//--------------------- .text._ZN7cutlass13device_kernelIN5flash11enable_sm90INS1_16FlashAttnFwdSm90INS1_25CollectiveMainloopFwdSm90ILi2EN4cute5tupleIJNS5_1CILi1EEES8_S8_EEENS6_IJNS7_ILi192EEENS7_ILi144EEENS7_ILi96EEEEEELi96ENS_10bfloat16_tEfNS_4arch4Sm90ELb0ELb0ELb1ELb1ELb0ELb0ELb0ELb0ELb1ELb0ELb0ELb0EEENS1_21CollectiveEpilogueFwdINS6_IJSA_SC_SB_EEES9_SE_SG_Li384ELb1ELb0ELb0ELb0EEENS1_36VarlenDynamicPersistentTileSchedulerILi192ELi144ELi384ELi32ELb0ELb0ELb1ELb0ELb1ELb1EEEEEEEEEvNT_6ParamsE --------------------------
	.section	.text._ZN7cutlass13device_kernelIN5flash11enable_sm90INS1_16FlashAttnFwdSm90INS1_25CollectiveMainloopFwdSm90ILi2EN4cute5tupleIJNS5_1CILi1EEES8_S8_EEENS6_IJNS7_ILi192EEENS7_ILi144EEENS7_ILi96EEEEEELi96ENS_10bfloat16_tEfNS_4arch4Sm90ELb0ELb0ELb1ELb1ELb0ELb0ELb0ELb0ELb1ELb0ELb0ELb0EEENS1_21CollectiveEpilogueFwdINS6_IJSA_SC_SB_EEES9_SE_SG_Li384ELb1ELb0ELb0ELb0EEENS1_36VarlenDynamicPersistentTileSchedulerILi192ELi144ELi384ELi32ELb0ELb0ELb1ELb0ELb1ELb1EEEEEEEEEvNT_6ParamsE,"ax",@progbits
	.align	128
.text._ZN7cutlass13device_kernelIN5flash11enable_sm90INS1_16FlashAttnFwdSm90INS1_25CollectiveMainloopFwdSm90ILi2EN4cute5tupleIJNS5_1CILi1EEES8_S8_EEENS6_IJNS7_ILi192EEENS7_ILi144EEENS7_ILi96EEEEEELi96ENS_10bfloat16_tEfNS_4arch4Sm90ELb0ELb0ELb1ELb1ELb0ELb0ELb0ELb0ELb1ELb0ELb0ELb0EEENS1_21CollectiveEpilogueFwdINS6_IJSA_SC_SB_EEES9_SE_SG_Li384ELb1ELb0ELb0ELb0EEENS1_36VarlenDynamicPersistentTileSchedulerILi192ELi144ELi384ELi32ELb0ELb0ELb1ELb0ELb1ELb1EEEEEEEEEvNT_6ParamsE:
        .type           _ZN7cutlass13device_kernelIN5flash11enable_sm90INS1_16FlashAttnFwdSm90INS1_25CollectiveMainloopFwdSm90ILi2EN4cute5tupleIJNS5_1CILi1EEES8_S8_EEENS6_IJNS7_ILi192EEENS7_ILi144EEENS7_ILi96EEEEEELi96ENS_10bfloat16_tEfNS_4arch4Sm90ELb0ELb0ELb1ELb1ELb0ELb0ELb0ELb0ELb1ELb0ELb0ELb0EEENS1_21CollectiveEpilogueFwdINS6_IJSA_SC_SB_EEES9_SE_SG_Li384ELb1ELb0ELb0ELb0EEENS1_36VarlenDynamicPersistentTileSchedulerILi192ELi144ELi384ELi32ELb0ELb0ELb1ELb0ELb1ELb1EEEEEEEEEvNT_6ParamsE,@function
        .size           _ZN7cutlass13device_kernelIN5flash11enable_sm90INS1_16FlashAttnFwdSm90INS1_25CollectiveMainloopFwdSm90ILi2EN4cute5tupleIJNS5_1CILi1EEES8_S8_EEENS6_IJNS7_ILi192EEENS7_ILi144EEENS7_ILi96EEEEEELi96ENS_10bfloat16_tEfNS_4arch4Sm90ELb0ELb0ELb1ELb1ELb0ELb0ELb0ELb0ELb1ELb0ELb0ELb0EEENS1_21CollectiveEpilogueFwdINS6_IJSA_SC_SB_EEES9_SE_SG_Li384ELb1ELb0ELb0ELb0EEENS1_36VarlenDynamicPersistentTileSchedulerILi192ELi144ELi384ELi32ELb0ELb0ELb1ELb0ELb1ELb1EEEEEEEEEvNT_6ParamsE,(.L_x_79 - _ZN7cutlass13device_kernelIN5flash11enable_sm90INS1_16FlashAttnFwdSm90INS1_25CollectiveMainloopFwdSm90ILi2EN4cute5tupleIJNS5_1CILi1EEES8_S8_EEENS6_IJNS7_ILi192EEENS7_ILi144EEENS7_ILi96EEEEEELi96ENS_10bfloat16_tEfNS_4arch4Sm90ELb0ELb0ELb1ELb1ELb0ELb0ELb0ELb0ELb1ELb0ELb0ELb0EEENS1_21CollectiveEpilogueFwdINS6_IJSA_SC_SB_EEES9_SE_SG_Li384ELb1ELb0ELb0ELb0EEENS1_36VarlenDynamicPersistentTileSchedulerILi192ELi144ELi384ELi32ELb0ELb0ELb1ELb0ELb1ELb1EEEEEEEEEvNT_6ParamsE)
        .other          _ZN7cutlass13device_kernelIN5flash11enable_sm90INS1_16FlashAttnFwdSm90INS1_25CollectiveMainloopFwdSm90ILi2EN4cute5tupleIJNS5_1CILi1EEES8_S8_EEENS6_IJNS7_ILi192EEENS7_ILi144EEENS7_ILi96EEEEEELi96ENS_10bfloat16_tEfNS_4arch4Sm90ELb0ELb0ELb1ELb1ELb0ELb0ELb0ELb0ELb1ELb0ELb0ELb0EEENS1_21CollectiveEpilogueFwdINS6_IJSA_SC_SB_EEES9_SE_SG_Li384ELb1ELb0ELb0ELb0EEENS1_36VarlenDynamicPersistentTileSchedulerILi192ELi144ELi384ELi32ELb0ELb0ELb1ELb0ELb1ELb1EEEEEEEEEvNT_6ParamsE,@"STO_CUDA_ENTRY STV_DEFAULT"
_ZN7cutlass13device_kernelIN5flash11enable_sm90INS1_16FlashAttnFwdSm90INS1_25CollectiveMainloopFwdSm90ILi2EN4cute5tupleIJNS5_1CILi1EEES8_S8_EEENS6_IJNS7_ILi192EEENS7_ILi144EEENS7_ILi96EEEEEELi96ENS_10bfloat16_tEfNS_4arch4Sm90ELb0ELb0ELb1ELb1ELb0ELb0ELb0ELb0ELb1ELb0ELb0ELb0EEENS1_21CollectiveEpilogueFwdINS6_IJSA_SC_SB_EEES9_SE_SG_Li384ELb1ELb0ELb0ELb0EEENS1_36VarlenDynamicPersistentTileSchedulerILi192ELi144ELi384ELi32ELb0ELb0ELb1ELb0ELb1ELb1EEEEEEEEEvNT_6ParamsE:
[----:B------:R-:W-:Y:S01]  /*0000*/  LDC R1, c[0x0][0x37c] ;  /* 0x0000df00ff017b82 */ /* 0x000fe20000000800 */
[----:B------:R-:W-:Y:S05]  /*0010*/  EXIT ;  /* 0x000000000000794d */ /* 0x000fea0003800000 */
.L_x_31:
        /* <DEDUP_REMOVED lines=14> */
.L_x_79:


//--------------------- .text._ZN7cutlass13device_kernelIN5flash11enable_sm90INS1_16FlashAttnFwdSm90INS1_25CollectiveMainloopFwdSm90ILi2EN4cute5tupleIJNS5_1CILi1EEES8_S8_EEENS6_IJNS7_ILi192EEENS7_ILi144EEENS7_ILi96EEEEEELi96ENS_10bfloat16_tEfNS_4arch4Sm90ELb0ELb0ELb1ELb1ELb0ELb1ELb0ELb0ELb1ELb0ELb0ELb0EEENS1_21CollectiveEpilogueFwdINS6_IJSA_SC_SB_EEES9_SE_SG_Li384ELb1ELb0ELb0ELb0EEENS1_36VarlenDynamicPersistentTileSchedulerILi192ELi144ELi384ELi32ELb0ELb0ELb1ELb0ELb1ELb1EEEEEEEEEvNT_6ParamsE --------------------------
	.section	.text._ZN7cutlass13device_kernelIN5flash11enable_sm90INS1_16FlashAttnFwdSm90INS1_25CollectiveMainloopFwdSm90ILi2EN4cute5tupleIJNS5_1CILi1EEES8_S8_EEENS6_IJNS7_ILi192EEENS7_ILi144EEENS7_ILi96EEEEEELi96ENS_10bfloat16_tEfNS_4arch4Sm90ELb0ELb0ELb1ELb1ELb0ELb1ELb0ELb0ELb1ELb0ELb0ELb0EEENS1_21CollectiveEpilogueFwdINS6_IJSA_SC_SB_EEES9_SE_SG_Li384ELb1ELb0ELb0ELb0EEENS1_36VarlenDynamicPersistentTileSchedulerILi192ELi144ELi384ELi32ELb0ELb0ELb1ELb0ELb1ELb1EEEEEEEEEvNT_6ParamsE,"ax",@progbits
	.align	128
.text._ZN7cutlass13device_kernelIN5flash11enable_sm90INS1_16FlashAttnFwdSm90INS1_25CollectiveMainloopFwdSm90ILi2EN4cute5tupleIJNS5_1CILi1EEES8_S8_EEENS6_IJNS7_ILi192EEENS7_ILi144EEENS7_ILi96EEEEEELi96ENS_10bfloat16_tEfNS_4arch4Sm90ELb0ELb0ELb1ELb1ELb0ELb1ELb0ELb0ELb1ELb0ELb0ELb0EEENS1_21CollectiveEpilogueFwdINS6_IJSA_SC_SB_EEES9_SE_SG_Li384ELb1ELb0ELb0ELb0EEENS1_36VarlenDynamicPersistentTileSchedulerILi192ELi144ELi384ELi32ELb0ELb0ELb1ELb0ELb1ELb1EEEEEEEEEvNT_6ParamsE:
        .type           _ZN7cutlass13device_kernelIN5flash11enable_sm90INS1_16FlashAttnFwdSm90INS1_25CollectiveMainloopFwdSm90ILi2EN4cute5tupleIJNS5_1CILi1EEES8_S8_EEENS6_IJNS7_ILi192EEENS7_ILi144EEENS7_ILi96EEEEEELi96ENS_10bfloat16_tEfNS_4arch4Sm90ELb0ELb0ELb1ELb1ELb0ELb1ELb0ELb0ELb1ELb0ELb0ELb0EEENS1_21CollectiveEpilogueFwdINS6_IJSA_SC_SB_EEES9_SE_SG_Li384ELb1ELb0ELb0ELb0EEENS1_36VarlenDynamicPersistentTileSchedulerILi192ELi144ELi384ELi32ELb0ELb0ELb1ELb0ELb1ELb1EEEEEEEEEvNT_6ParamsE,@function
        .size           _ZN7cutlass13device_kernelIN5flash11enable_sm90INS1_16FlashAttnFwdSm90INS1_25CollectiveMainloopFwdSm90ILi2EN4cute5tupleIJNS5_1CILi1EEES8_S8_EEENS6_IJNS7_ILi192EEENS7_ILi144EEENS7_ILi96EEEEEELi96ENS_10bfloat16_tEfNS_4arch4Sm90ELb0ELb0ELb1ELb1ELb0ELb1ELb0ELb0ELb1ELb0ELb0ELb0EEENS1_21CollectiveEpilogueFwdINS6_IJSA_SC_SB_EEES9_SE_SG_Li384ELb1ELb0ELb0ELb0EEENS1_36VarlenDynamicPersistentTileSchedulerILi192ELi144ELi384ELi32ELb0ELb0ELb1ELb0ELb1ELb1EEEEEEEEEvNT_6ParamsE,(.L_x_80 - _ZN7cutlass13device_kernelIN5flash11enable_sm90INS1_16FlashAttnFwdSm90INS1_25CollectiveMainloopFwdSm90ILi2EN4cute5tupleIJNS5_1CILi1EEES8_S8_EEENS6_IJNS7_ILi192EEENS7_ILi144EEENS7_ILi96EEEEEELi96ENS_10bfloat16_tEfNS_4arch4Sm90ELb0ELb0ELb1ELb1ELb0ELb1ELb0ELb0ELb1ELb0ELb0ELb0EEENS1_21CollectiveEpilogueFwdINS6_IJSA_SC_SB_EEES9_SE_SG_Li384ELb1ELb0ELb0ELb0EEENS1_36VarlenDynamicPersistentTileSchedulerILi192ELi144ELi384ELi32ELb0ELb0ELb1ELb0ELb1ELb1EEEEEEEEEvNT_6ParamsE)
        .other          _ZN7cutlass13device_kernelIN5flash11enable_sm90INS1_16FlashAttnFwdSm90INS1_25CollectiveMainloopFwdSm90ILi2EN4cute5tupleIJNS5_1CILi1EEES8_S8_EEENS6_IJNS7_ILi192EEENS7_ILi144EEENS7_ILi96EEEEEELi96ENS_10bfloat16_tEfNS_4arch4Sm90ELb0ELb0ELb1ELb1ELb0ELb1ELb0ELb0ELb1ELb0ELb0ELb0EEENS1_21CollectiveEpilogueFwdINS6_IJSA_SC_SB_EEES9_SE_SG_Li384ELb1ELb0ELb0ELb0EEENS1_36VarlenDynamicPersistentTileSchedulerILi192ELi144ELi384ELi32ELb0ELb0ELb1ELb0ELb1ELb1EEEEEEEEEvNT_6ParamsE,@"STO_CUDA_ENTRY STV_DEFAULT"
_ZN7cutlass13device_kernelIN5flash11enable_sm90INS1_16FlashAttnFwdSm90INS1_25CollectiveMainloopFwdSm90ILi2EN4cute5tupleIJNS5_1CILi1EEES8_S8_EEENS6_IJNS7_ILi192EEENS7_ILi144EEENS7_ILi96EEEEEELi96ENS_10bfloat16_tEfNS_4arch4Sm90ELb0ELb0ELb1ELb1ELb0ELb1ELb0ELb0ELb1ELb0ELb0ELb0EEENS1_21CollectiveEpilogueFwdINS6_IJSA_SC_SB_EEES9_SE_SG_Li384ELb1ELb0ELb0ELb0EEENS1_36VarlenDynamicPersistentTileSchedulerILi192ELi144ELi384ELi32ELb0ELb0ELb1ELb0ELb1ELb1EEEEEEEEEvNT_6ParamsE:
[----:B------:R-:W-:Y:S01]  /*0000*/  LDC R1, c[0x0][0x37c] ;  /* 0x0000df00ff017b82 */ /* 0x000fe20000000800 */
[----:B------:R-:W-:Y:S05]  /*0010*/  EXIT ;  /* 0x000000000000794d */ /* 0x000fea0003800000 */
.L_x_32:
        /* <DEDUP_REMOVED lines=14> */
.L_x_80:


//--------------------- .text._ZN7cutlass13device_kernelIN5flash11enable_sm90INS1_16FlashAttnFwdSm90INS1_25CollectiveMainloopFwdSm90ILi2EN4cute5tupleIJNS5_1CILi1EEES8_S8_EEENS6_IJNS7_ILi192EEENS7_ILi128EEENS7_ILi96EEEEEELi96ENS_10bfloat16_tEfNS_4arch4Sm90ELb0ELb1ELb1ELb0ELb0ELb0ELb0ELb0ELb1ELb0ELb0ELb0EEENS1_21CollectiveEpilogueFwdINS6_IJSA_SC_SB_EEES9_SE_SG_Li384ELb0ELb0ELb0ELb0EEENS1_30DynamicPersistentTileSchedulerILi384ELi32ELb0ELb0ELb1EEEEEEEEEvNT_6ParamsE --------------------------
	.section	.text._ZN7cutlass13device_kernelIN5flash11enable_sm90INS1_16FlashAttnFwdSm90INS1_25CollectiveMainloopFwdSm90ILi2EN4cute5tupleIJNS5_1CILi1EEES8_S8_EEENS6_IJNS7_ILi192EEENS7_ILi128EEENS7_ILi96EEEEEELi96ENS_10bfloat16_tEfNS_4arch4Sm90ELb0ELb1ELb1ELb0ELb0ELb0ELb0ELb0ELb1ELb0ELb0ELb0EEENS1_21CollectiveEpilogueFwdINS6_IJSA_SC_SB_EEES9_SE_SG_Li384ELb0ELb0ELb0ELb0EEENS1_30DynamicPersistentTileSchedulerILi384ELi32ELb0ELb0ELb1EEEEEEEEEvNT_6ParamsE,"ax",@progbits
	.align	128
.text._ZN7cutlass13device_kernelIN5flash11enable_sm90INS1_16FlashAttnFwdSm90INS1_25CollectiveMainloopFwdSm90ILi2EN4cute5tupleIJNS5_1CILi1EEES8_S8_EEENS6_IJNS7_ILi192EEENS7_ILi128EEENS7_ILi96EEEEEELi96ENS_10bfloat16_tEfNS_4arch4Sm90ELb0ELb1ELb1ELb0ELb0ELb0ELb0ELb0ELb1ELb0ELb0ELb0EEENS1_21CollectiveEpilogueFwdINS6_IJSA_SC_SB_EEES9_SE_SG_Li384ELb0ELb0ELb0ELb0EEENS1_30DynamicPersistentTileSchedulerILi384ELi32ELb0ELb0ELb1EEEEEEEEEvNT_6ParamsE:
        .type           _ZN7cutlass13device_kernelIN5flash11enable_sm90INS1_16FlashAttnFwdSm90INS1_25CollectiveMainloopFwdSm90ILi2EN4cute5tupleIJNS5_1CILi1EEES8_S8_EEENS6_IJNS7_ILi192EEENS7_ILi128EEENS7_ILi96EEEEEELi96ENS_10bfloat16_tEfNS_4arch4Sm90ELb0ELb1ELb1ELb0ELb0ELb0ELb0ELb0ELb1ELb0ELb0ELb0EEENS1_21CollectiveEpilogueFwdINS6_IJSA_SC_SB_EEES9_SE_SG_Li384ELb0ELb0ELb0ELb0EEENS1_30DynamicPersistentTileSchedulerILi384ELi32ELb0ELb0ELb1EEEEEEEEEvNT_6ParamsE,@function
        .size           _ZN7cutlass13device_kernelIN5flash11enable_sm90INS1_16FlashAttnFwdSm90INS1_25CollectiveMainloopFwdSm90ILi2EN4cute5tupleIJNS5_1CILi1EEES8_S8_EEENS6_IJNS7_ILi192EEENS7_ILi128EEENS7_ILi96EEEEEELi96ENS_10bfloat16_tEfNS_4arch4Sm90ELb0ELb1ELb1ELb0ELb0ELb0ELb0ELb0ELb1ELb0ELb0ELb0EEENS1_21CollectiveEpilogueFwdINS6_IJSA_SC_SB_EEES9_SE_SG_Li384ELb0ELb0ELb0ELb0EEENS1_30DynamicPersistentTileSchedulerILi384ELi32ELb0ELb0ELb1EEEEEEEEEvNT_6ParamsE,(.L_x_81 - _ZN7cutlass13device_kernelIN5flash11enable_sm90INS1_16FlashAttnFwdSm90INS1_25CollectiveMainloopFwdSm90ILi2EN4cute5tupleIJNS5_1CILi1EEES8_S8_EEENS6_IJNS7_ILi192EEENS7_ILi128EEENS7_ILi96EEEEEELi96ENS_10bfloat16_tEfNS_4arch4Sm90ELb0ELb1ELb1ELb0ELb0ELb0ELb0ELb0ELb1ELb0ELb0ELb0EEENS1_21CollectiveEpilogueFwdINS6_IJSA_SC_SB_EEES9_SE_SG_Li384ELb0ELb0ELb0ELb0EEENS1_30DynamicPersistentTileSchedulerILi384ELi32ELb0ELb0ELb1EEEEEEEEEvNT_6ParamsE)
        .other          _ZN7cutlass13device_kernelIN5flash11enable_sm90INS1_16FlashAttnFwdSm90INS1_25CollectiveMainloopFwdSm90ILi2EN4cute5tupleIJNS5_1CILi1EEES8_S8_EEENS6_IJNS7_ILi192EEENS7_ILi128EEENS7_ILi96EEEEEELi96ENS_10bfloat16_tEfNS_4arch4Sm90ELb0ELb1ELb1ELb0ELb0ELb0ELb0ELb0ELb1ELb0ELb0ELb0EEENS1_21CollectiveEpilogueFwdINS6_IJSA_SC_SB_EEES9_SE_SG_Li384ELb0ELb0ELb0ELb0EEENS1_30DynamicPersistentTileSchedulerILi384ELi32ELb0ELb0ELb1EEEEEEEEEvNT_6ParamsE,@"STO_CUDA_ENTRY STV_DEFAULT"
_ZN7cutlass13device_kernelIN5flash11enable_sm90INS1_16FlashAttnFwdSm90INS1_25CollectiveMainloopFwdSm90ILi2EN4cute5tupleIJNS5_1CILi1EEES8_S8_EEENS6_IJNS7_ILi192EEENS7_ILi128EEENS7_ILi96EEEEEELi96ENS_10bfloat16_tEfNS_4arch4Sm90ELb0ELb1ELb1ELb0ELb0ELb0ELb0ELb0ELb1ELb0ELb0ELb0EEENS1_21CollectiveEpilogueFwdINS6_IJSA_SC_SB_EEES9_SE_SG_Li384ELb0ELb0ELb0ELb0EEENS1_30DynamicPersistentTileSchedulerILi384ELi32ELb0ELb0ELb1EEEEEEEEEvNT_6ParamsE:
[----:B------:R-:W-:Y:S01]  /*0000*/  LDC R1, c[0x0][0x37c] ;  /* 0x0000df00ff017b82 */ /* 0x000fe20000000800 */
[----:B------:R-:W-:Y:S05]  /*0010*/  EXIT ;  /* 0x000000000000794d */ /* 0x000fea0003800000 */
.L_x_33:
        /* <DEDUP_REMOVED lines=14> */
.L_x_81:


//--------------------- .text._ZN7cutlass13device_kernelIN5flash11enable_sm90INS1_16FlashAttnFwdSm90INS1_25CollectiveMainloopFwdSm90ILi2EN4cute5tupleIJNS5_1CILi1EEES8_S8_EEENS6_IJNS7_ILi192EEENS7_ILi128EEENS7_ILi96EEEEEELi96ENS_10bfloat16_tEfNS_4arch4Sm90ELb0ELb1ELb1ELb1ELb0ELb0ELb0ELb0ELb1ELb0ELb0ELb0EEENS1_21CollectiveEpilogueFwdINS6_IJSA_SC_SB_EEES9_SE_SG_Li384ELb1ELb0ELb0ELb0EEENS1_36VarlenDynamicPersistentTileSchedulerILi192ELi128ELi384ELi32ELb0ELb0ELb1ELb1ELb0ELb1EEEEEEEEEvNT_6ParamsE --------------------------
	.section	.text._ZN7cutlass13device_kernelIN5flash11enable_sm90INS1_16FlashAttnFwdSm90INS1_25CollectiveMainloopFwdSm90ILi2EN4cute5tupleIJNS5_1CILi1EEES8_S8_EEENS6_IJNS7_ILi192EEENS7_ILi128EEENS7_ILi96EEEEEELi96ENS_10bfloat16_tEfNS_4arch4Sm90ELb0ELb1ELb1ELb1ELb0ELb0ELb0ELb0ELb1ELb0ELb0ELb0EEENS1_21CollectiveEpilogueFwdINS6_IJSA_SC_SB_EEES9_SE_SG_Li384ELb1ELb0ELb0ELb0EEENS1_36VarlenDynamicPersistentTileSchedulerILi192ELi128ELi384ELi32ELb0ELb0ELb1ELb1ELb0ELb1EEEEEEEEEvNT_6ParamsE,"ax",@progbits
	.align	128
.text._ZN7cutlass13device_kernelIN5flash11enable_sm90INS1_16FlashAttnFwdSm90INS1_25CollectiveMainloopFwdSm90ILi2EN4cute5tupleIJNS5_1CILi1EEES8_S8_EEENS6_IJNS7_ILi192EEENS7_ILi128EEENS7_ILi96EEEEEELi96ENS_10bfloat16_tEfNS_4arch4Sm90ELb0ELb1ELb1ELb1ELb0ELb0ELb0ELb0ELb1ELb0ELb0ELb0EEENS1_21CollectiveEpilogueFwdINS6_IJSA_SC_SB_EEES9_SE_SG_Li384ELb1ELb0ELb0ELb0EEENS1_36VarlenDynamicPersistentTileSchedulerILi192ELi128ELi384ELi32ELb0ELb0ELb1ELb1ELb0ELb1EEEEEEEEEvNT_6ParamsE:
        .type           _ZN7cutlass13device_kernelIN5flash11enable_sm90INS1_16FlashAttnFwdSm90INS1_25CollectiveMainloopFwdSm90ILi2EN4cute5tupleIJNS5_1CILi1EEES8_S8_EEENS6_IJNS7_ILi192EEENS7_ILi128EEENS7_ILi96EEEEEELi96ENS_10bfloat16_tEfNS_4arch4Sm90ELb0ELb1ELb1ELb1ELb0ELb0ELb0ELb0ELb1ELb0ELb0ELb0EEENS1_21CollectiveEpilogueFwdINS6_IJSA_SC_SB_EEES9_SE_SG_Li384ELb1ELb0ELb0ELb0EEENS1_36VarlenDynamicPersistentTileSchedulerILi192ELi128ELi384ELi32ELb0ELb0ELb1ELb1ELb0ELb1EEEEEEEEEvNT_6ParamsE,@function
        .size           _ZN7cutlass13device_kernelIN5flash11enable_sm90INS1_16FlashAttnFwdSm90INS1_25CollectiveMainloopFwdSm90ILi2EN4cute5tupleIJNS5_1CILi1EEES8_S8_EEENS6_IJNS7_ILi192EEENS7_ILi128EEENS7_ILi96EEEEEELi96ENS_10bfloat16_tEfNS_4arch4Sm90ELb0ELb1ELb1ELb1ELb0ELb0ELb0ELb0ELb1ELb0ELb0ELb0EEENS1_21CollectiveEpilogueFwdINS6_IJSA_SC_SB_EEES9_SE_SG_Li384ELb1ELb0ELb0ELb0EEENS1_36VarlenDynamicPersistentTileSchedulerILi192ELi128ELi384ELi32ELb0ELb0ELb1ELb1ELb0ELb1EEEEEEEEEvNT_6ParamsE,(.L_x_82 - _ZN7cutlass13device_kernelIN5flash11enable_sm90INS1_16FlashAttnFwdSm90INS1_25CollectiveMainloopFwdSm90ILi2EN4cute5tupleIJNS5_1CILi1EEES8_S8_EEENS6_IJNS7_ILi192EEENS7_ILi128EEENS7_ILi96EEEEEELi96ENS_10bfloat16_tEfNS_4arch4Sm90ELb0ELb1ELb1ELb1ELb0ELb0ELb0ELb0ELb1ELb0ELb0ELb0EEENS1_21CollectiveEpilogueFwdINS6_IJSA_SC_SB_EEES9_SE_SG_Li384ELb1ELb0ELb0ELb0EEENS1_36VarlenDynamicPersistentTileSchedulerILi192ELi128ELi384ELi32ELb0ELb0ELb1ELb1ELb0ELb1EEEEEEEEEvNT_6ParamsE)
        .other          _ZN7cutlass13device_kernelIN5flash11enable_sm90INS1_16FlashAttnFwdSm90INS1_25CollectiveMainloopFwdSm90ILi2EN4cute5tupleIJNS5_1CILi1EEES8_S8_EEENS6_IJNS7_ILi192EEENS7_ILi128EEENS7_ILi96EEEEEELi96ENS_10bfloat16_tEfNS_4arch4Sm90ELb0ELb1ELb1ELb1ELb0ELb0ELb0ELb0ELb1ELb0ELb0ELb0EEENS1_21CollectiveEpilogueFwdINS6_IJSA_SC_SB_EEES9_SE_SG_Li384ELb1ELb0ELb0ELb0EEENS1_36VarlenDynamicPersistentTileSchedulerILi192ELi128ELi384ELi32ELb0ELb0ELb1ELb1ELb0ELb1EEEEEEEEEvNT_6ParamsE,@"STO_CUDA_ENTRY STV_DEFAULT"
_ZN7cutlass13device_kernelIN5flash11enable_sm90INS1_16FlashAttnFwdSm90INS1_25CollectiveMainloopFwdSm90ILi2EN4cute5tupleIJNS5_1CILi1EEES8_S8_EEENS6_IJNS7_ILi192EEENS7_ILi128EEENS7_ILi96EEEEEELi96ENS_10bfloat16_tEfNS_4arch4Sm90ELb0ELb1ELb1ELb1ELb0ELb0ELb0ELb0ELb1ELb0ELb0ELb0EEENS1_21CollectiveEpilogueFwdINS6_IJSA_SC_SB_EEES9_SE_SG_Li384ELb1ELb0ELb0ELb0EEENS1_36VarlenDynamicPersistentTileSchedulerILi192ELi128ELi384ELi32ELb0ELb0ELb1ELb1ELb0ELb1EEEEEEEEEvNT_6ParamsE:
[----:B------:R-:W-:Y:S01]  /*0000*/  LDC R1, c[0x0][0x37c] ;  /* 0x0000df00ff017b82 */ /* 0x000fe20000000800 */
[----:B------:R-:W-:Y:S05]  /*0010*/  EXIT ;  /* 0x000000000000794d */ /* 0x000fea0003800000 */
.L_x_34:
        /* <DEDUP_REMOVED lines=14> */
.L_x_82:


//--------------------- .text._ZN7cutlass13device_kernelIN5flash11enable_sm90INS1_16FlashAttnFwdSm90INS1_25CollectiveMainloopFwdSm90ILi2EN4cute5tupleIJNS5_1CILi1EEES8_S8_EEENS6_IJNS7_ILi192EEENS7_ILi128EEENS7_ILi96EEEEEELi96ENS_10bfloat16_tEfNS_4arch4Sm90ELb0ELb1ELb1ELb1ELb0ELb1ELb0ELb0ELb1ELb0ELb0ELb0EEENS1_21CollectiveEpilogueFwdINS6_IJSA_SC_SB_EEES9_SE_SG_Li384ELb1ELb0ELb0ELb0EEENS1_36VarlenDynamicPersistentTileSchedulerILi192ELi128ELi384ELi32ELb0ELb0ELb1ELb1ELb0ELb1EEEEEEEEEvNT_6ParamsE --------------------------
	.section	.text._ZN7cutlass13device_kernelIN5flash11enable_sm90INS1_16FlashAttnFwdSm90INS1_25CollectiveMainloopFwdSm90ILi2EN4cute5tupleIJNS5_1CILi1EEES8_S8_EEENS6_IJNS7_ILi192EEENS7_ILi128EEENS7_ILi96EEEEEELi96ENS_10bfloat16_tEfNS_4arch4Sm90ELb0ELb1ELb1ELb1ELb0ELb1ELb0ELb0ELb1ELb0ELb0ELb0EEENS1_21CollectiveEpilogueFwdINS6_IJSA_SC_SB_EEES9_SE_SG_Li384ELb1ELb0ELb0ELb0EEENS1_36VarlenDynamicPersistentTileSchedulerILi192ELi128ELi384ELi32ELb0ELb0ELb1ELb1ELb0ELb1EEEEEEEEEvNT_6ParamsE,"ax",@progbits
	.align	128
.text._ZN7cutlass13device_kernelIN5flash11enable_sm90INS1_16FlashAttnFwdSm90INS1_25CollectiveMainloopFwdSm90ILi2EN4cute5tupleIJNS5_1CILi1EEES8_S8_EEENS6_IJNS7_ILi192EEENS7_ILi128EEENS7_ILi96EEEEEELi96ENS_10bfloat16_tEfNS_4arch4Sm90ELb0ELb1ELb1ELb1ELb0ELb1ELb0ELb0ELb1ELb0ELb0ELb0EEENS1_21CollectiveEpilogueFwdINS6_IJSA_SC_SB_EEES9_SE_SG_Li384ELb1ELb0ELb0ELb0EEENS1_36VarlenDynamicPersistentTileSchedulerILi192ELi128ELi384ELi32ELb0ELb0ELb1ELb1ELb0ELb1EEEEEEEEEvNT_6ParamsE:
        .type           _ZN7cutlass13device_kernelIN5flash11enable_sm90INS1_16FlashAttnFwdSm90INS1_25CollectiveMainloopFwdSm90ILi2EN4cute5tupleIJNS5_1CILi1EEES8_S8_EEENS6_IJNS7_ILi192EEENS7_ILi128EEENS7_ILi96EEEEEELi96ENS_10bfloat16_tEfNS_4arch4Sm90ELb0ELb1ELb1ELb1ELb0ELb1ELb0ELb0ELb1ELb0ELb0ELb0EEENS1_21CollectiveEpilogueFwdINS6_IJSA_SC_SB_EEES9_SE_SG_Li384ELb1ELb0ELb0ELb0EEENS1_36VarlenDynamicPersistentTileSchedulerILi192ELi128ELi384ELi32ELb0ELb0ELb1ELb1ELb0ELb1EEEEEEEEEvNT_6ParamsE,@function
        .size           _ZN7cutlass13device_kernelIN5flash11enable_sm90INS1_16FlashAttnFwdSm90INS1_25CollectiveMainloopFwdSm90ILi2EN4cute5tupleIJNS5_1CILi1EEES8_S8_EEENS6_IJNS7_ILi192EEENS7_ILi128EEENS7_ILi96EEEEEELi96ENS_10bfloat16_tEfNS_4arch4Sm90ELb0ELb1ELb1ELb1ELb0ELb1ELb0ELb0ELb1ELb0ELb0ELb0EEENS1_21CollectiveEpilogueFwdINS6_IJSA_SC_SB_EEES9_SE_SG_Li384ELb1ELb0ELb0ELb0EEENS1_36VarlenDynamicPersistentTileSchedulerILi192ELi128ELi384ELi32ELb0ELb0ELb1ELb1ELb0ELb1EEEEEEEEEvNT_6ParamsE,(.L_x_83 - _ZN7cutlass13device_kernelIN5flash11enable_sm90INS1_16FlashAttnFwdSm90INS1_25CollectiveMainloopFwdSm90ILi2EN4cute5tupleIJNS5_1CILi1EEES8_S8_EEENS6_IJNS7_ILi192EEENS7_ILi128EEENS7_ILi96EEEEEELi96ENS_10bfloat16_tEfNS_4arch4Sm90ELb0ELb1ELb1ELb1ELb0ELb1ELb0ELb0ELb1ELb0ELb0ELb0EEENS1_21CollectiveEpilogueFwdINS6_IJSA_SC_SB_EEES9_SE_SG_Li384ELb1ELb0ELb0ELb0EEENS1_36VarlenDynamicPersistentTileSchedulerILi192ELi128ELi384ELi32ELb0ELb0ELb1ELb1ELb0ELb1EEEEEEEEEvNT_6ParamsE)
        .other          _ZN7cutlass13device_kernelIN5flash11enable_sm90INS1_16FlashAttnFwdSm90INS1_25CollectiveMainloopFwdSm90ILi2EN4cute5tupleIJNS5_1CILi1EEES8_S8_EEENS6_IJNS7_ILi192EEENS7_ILi128EEENS7_ILi96EEEEEELi96ENS_10bfloat16_tEfNS_4arch4Sm90ELb0ELb1ELb1ELb1ELb0ELb1ELb0ELb0ELb1ELb0ELb0ELb0EEENS1_21CollectiveEpilogueFwdINS6_IJSA_SC_SB_EEES9_SE_SG_Li384ELb1ELb0ELb0ELb0EEENS1_36VarlenDynamicPersistentTileSchedulerILi192ELi128ELi384ELi32ELb0ELb0ELb1ELb1ELb0ELb1EEEEEEEEEvNT_6ParamsE,@"STO_CUDA_ENTRY STV_DEFAULT"
_ZN7cutlass13device_kernelIN5flash11enable_sm90INS1_16FlashAttnFwdSm90INS1_25CollectiveMainloopFwdSm90ILi2EN4cute5tupleIJNS5_1CILi1EEES8_S8_EEENS6_IJNS7_ILi192EEENS7_ILi128EEENS7_ILi96EEEEEELi96ENS_10bfloat16_tEfNS_4arch4Sm90ELb0ELb1ELb1ELb1ELb0ELb1ELb0ELb0ELb1ELb0ELb0ELb0EEENS1_21CollectiveEpilogueFwdINS6_IJSA_SC_SB_EEES9_SE_SG_Li384ELb1ELb0ELb0ELb0EEENS1_36VarlenDynamicPersistentTileSchedulerILi192ELi128ELi384ELi32ELb0ELb0ELb1ELb1ELb0ELb1EEEEEEEEEvNT_6ParamsE:
[----:B------:R-:W-:Y:S01]  /*0000*/  LDC R1, c[0x0][0x37c] ;  /* 0x0000df00ff017b82 */ /* 0x000fe20000000800 */
[----:B------:R-:W-:Y:S05]  /*0010*/  EXIT ;  /* 0x000000000000794d */ /* 0x000fea0003800000 */
.L_x_35:
        /* <DEDUP_REMOVED lines=14> */
.L_x_83:


//--------------------- .text._ZN7cutlass13device_kernelIN5flash11enable_sm90INS1_16FlashAttnFwdSm90INS1_25CollectiveMainloopFwdSm90ILi2EN4cute5tupleIJNS5_1CILi1EEES8_S8_EEENS6_IJNS7_ILi192EEENS7_ILi144EEENS7_ILi96EEEEEELi96ENS_10bfloat16_tEfNS_4arch4Sm90ELb1ELb0ELb1ELb0ELb0ELb0ELb0ELb0ELb1ELb0ELb0ELb0EEENS1_21CollectiveEpilogueFwdINS6_IJSA_SC_SB_EEES9_SE_SG_Li384ELb0ELb0ELb0ELb0EEENS1_30DynamicPersistentTileSchedulerILi384ELi32ELb0ELb0ELb1EEEEEEEEEvNT_6ParamsE --------------------------
	.section	.text._ZN7cutlass13device_kernelIN5flash11enable_sm90INS1_16FlashAttnFwdSm90INS1_25CollectiveMainloopFwdSm90ILi2EN4cute5tupleIJNS5_1CILi1EEES8_S8_EEENS6_IJNS7_ILi192EEENS7_ILi144EEENS7_ILi96EEEEEELi96ENS_10bfloat16_tEfNS_4arch4Sm90ELb1ELb0ELb1ELb0ELb0ELb0ELb0ELb0ELb1ELb0ELb0ELb0EEENS1_21CollectiveEpilogueFwdINS6_IJSA_SC_SB_EEES9_SE_SG_Li384ELb0ELb0ELb0ELb0EEENS1_30DynamicPersistentTileSchedulerILi384ELi32ELb0ELb0ELb1EEEEEEEEEvNT_6ParamsE,"ax",@progbits
	.align	128
.text._ZN7cutlass13device_kernelIN5flash11enable_sm90INS1_16FlashAttnFwdSm90INS1_25CollectiveMainloopFwdSm90ILi2EN4cute5tupleIJNS5_1CILi1EEES8_S8_EEENS6_IJNS7_ILi192EEENS7_ILi144EEENS7_ILi96EEEEEELi96ENS_10bfloat16_tEfNS_4arch4Sm90ELb1ELb0ELb1ELb0ELb0ELb0ELb0ELb0ELb1ELb0ELb0ELb0EEENS1_21CollectiveEpilogueFwdINS6_IJSA_SC_SB_EEES9_SE_SG_Li384ELb0ELb0ELb0ELb0EEENS1_30DynamicPersistentTileSchedulerILi384ELi32ELb0ELb0ELb1EEEEEEEEEvNT_6ParamsE:
        .type           _ZN7cutlass13device_kernelIN5flash11enable_sm90INS1_16FlashAttnFwdSm90INS1_25CollectiveMainloopFwdSm90ILi2EN4cute5tupleIJNS5_1CILi1EEES8_S8_EEENS6_IJNS7_ILi192EEENS7_ILi144EEENS7_ILi96EEEEEELi96ENS_10bfloat16_tEfNS_4arch4Sm90ELb1ELb0ELb1ELb0ELb0ELb0ELb0ELb0ELb1ELb0ELb0ELb0EEENS1_21CollectiveEpilogueFwdINS6_IJSA_SC_SB_EEES9_SE_SG_Li384ELb0ELb0ELb0ELb0EEENS1_30DynamicPersistentTileSchedulerILi384ELi32ELb0ELb0ELb1EEEEEEEEEvNT_6ParamsE,@function
        .size           _ZN7cutlass13device_kernelIN5flash11enable_sm90INS1_16FlashAttnFwdSm90INS1_25CollectiveMainloopFwdSm90ILi2EN4cute5tupleIJNS5_1CILi1EEES8_S8_EEENS6_IJNS7_ILi192EEENS7_ILi144EEENS7_ILi96EEEEEELi96ENS_10bfloat16_tEfNS_4arch4Sm90ELb1ELb0ELb1ELb0ELb0ELb0ELb0ELb0ELb1ELb0ELb0ELb0EEENS1_21CollectiveEpilogueFwdINS6_IJSA_SC_SB_EEES9_SE_SG_Li384ELb0ELb0ELb0ELb0EEENS1_30DynamicPersistentTileSchedulerILi384ELi32ELb0ELb0ELb1EEEEEEEEEvNT_6ParamsE,(.L_x_84 - _ZN7cutlass13device_kernelIN5flash11enable_sm90INS1_16FlashAttnFwdSm90INS1_25CollectiveMainloopFwdSm90ILi2EN4cute5tupleIJNS5_1CILi1EEES8_S8_EEENS6_IJNS7_ILi192EEENS7_ILi144EEENS7_ILi96EEEEEELi96ENS_10bfloat16_tEfNS_4arch4Sm90ELb1ELb0ELb1ELb0ELb0ELb0ELb0ELb0ELb1ELb0ELb0ELb0EEENS1_21CollectiveEpilogueFwdINS6_IJSA_SC_SB_EEES9_SE_SG_Li384ELb0ELb0ELb0ELb0EEENS1_30DynamicPersistentTileSchedulerILi384ELi32ELb0ELb0ELb1EEEEEEEEEvNT_6ParamsE)
        .other          _ZN7cutlass13device_kernelIN5flash11enable_sm90INS1_16FlashAttnFwdSm90INS1_25CollectiveMainloopFwdSm90ILi2EN4cute5tupleIJNS5_1CILi1EEES8_S8_EEENS6_IJNS7_ILi192EEENS7_ILi144EEENS7_ILi96EEEEEELi96ENS_10bfloat16_tEfNS_4arch4Sm90ELb1ELb0ELb1ELb0ELb0ELb0ELb0ELb0ELb1ELb0ELb0ELb0EEENS1_21CollectiveEpilogueFwdINS6_IJSA_SC_SB_EEES9_SE_SG_Li384ELb0ELb0ELb0ELb0EEENS1_30DynamicPersistentTileSchedulerILi384ELi32ELb0ELb0ELb1EEEEEEEEEvNT_6ParamsE,@"STO_CUDA_ENTRY STV_DEFAULT"
_ZN7cutlass13device_kernelIN5flash11enable_sm90INS1_16FlashAttnFwdSm90INS1_25CollectiveMainloopFwdSm90ILi2EN4cute5tupleIJNS5_1CILi1EEES8_S8_EEENS6_IJNS7_ILi192EEENS7_ILi144EEENS7_ILi96EEEEEELi96ENS_10bfloat16_tEfNS_4arch4Sm90ELb1ELb0ELb1ELb0ELb0ELb0ELb0ELb0ELb1ELb0ELb0ELb0EEENS1_21CollectiveEpilogueFwdINS6_IJSA_SC_SB_EEES9_SE_SG_Li384ELb0ELb0ELb0ELb0EEENS1_30DynamicPersistentTileSchedulerILi384ELi32ELb0ELb0ELb1EEEEEEEEEvNT_6ParamsE:
[----:B------:R-:W-:Y:S01]  /*0000*/  LDC R1, c[0x0][0x37c] ;  /* 0x0000df00ff017b82 */ /* 0x000fe20000000800 */
[----:B------:R-:W-:Y:S05]  /*0010*/  EXIT ;  /* 0x000000000000794d */ /* 0x000fea0003800000 */
.L_x_36:
        /* <DEDUP_REMOVED lines=14> */
.L_x_84:


//--------------------- .text._ZN7cutlass13device_kernelIN5flash11enable_sm90INS1_16FlashAttnFwdSm90INS1_25CollectiveMainloopFwdSm90ILi2EN4cute5tupleIJNS5_1CILi1EEES8_S8_EEENS6_IJNS7_ILi192EEENS7_ILi144EEENS7_ILi96EEEEEELi96ENS_10bfloat16_tEfNS_4arch4Sm90ELb1ELb0ELb1ELb1ELb0ELb0ELb0ELb0ELb1ELb0ELb0ELb0EEENS1_21CollectiveEpilogueFwdINS6_IJSA_SC_SB_EEES9_SE_SG_Li384ELb1ELb0ELb0ELb0EEENS1_36VarlenDynamicPersistentTileSchedulerILi192ELi144ELi384ELi32ELb0ELb0ELb1ELb1ELb1ELb1EEEEEEEEEvNT_6ParamsE --------------------------
	.section	.text._ZN7cutlass13device_kernelIN5flash11enable_sm90INS1_16FlashAttnFwdSm90INS1_25CollectiveMainloopFwdSm90ILi2EN4cute5tupleIJNS5_1CILi1EEES8_S8_EEENS6_IJNS7_ILi192EEENS7_ILi144EEENS7_ILi96EEEEEELi96ENS_10bfloat16_tEfNS_4arch4Sm90ELb1ELb0ELb1ELb1ELb0ELb0ELb0ELb0ELb1ELb0ELb0ELb0EEENS1_21CollectiveEpilogueFwdINS6_IJSA_SC_SB_EEES9_SE_SG_Li384ELb1ELb0ELb0ELb0EEENS1_36VarlenDynamicPersistentTileSchedulerILi192ELi144ELi384ELi32ELb0ELb0ELb1ELb1ELb1ELb1EEEEEEEEEvNT_6ParamsE,"ax",@progbits
	.align	128
.text._ZN7cutlass13device_kernelIN5flash11enable_sm90INS1_16FlashAttnFwdSm90INS1_25CollectiveMainloopFwdSm90ILi2EN4cute5tupleIJNS5_1CILi1EEES8_S8_EEENS6_IJNS7_ILi192EEENS7_ILi144EEENS7_ILi96EEEEEELi96ENS_10bfloat16_tEfNS_4arch4Sm90ELb1ELb0ELb1ELb1ELb0ELb0ELb0ELb0ELb1ELb0ELb0ELb0EEENS1_21CollectiveEpilogueFwdINS6_IJSA_SC_SB_EEES9_SE_SG_Li384ELb1ELb0ELb0ELb0EEENS1_36VarlenDynamicPersistentTileSchedulerILi192ELi144ELi384ELi32ELb0ELb0ELb1ELb1ELb1ELb1EEEEEEEEEvNT_6ParamsE:
        .type           _ZN7cutlass13device_kernelIN5flash11enable_sm90INS1_16FlashAttnFwdSm90INS1_25CollectiveMainloopFwdSm90ILi2EN4cute5tupleIJNS5_1CILi1EEES8_S8_EEENS6_IJNS7_ILi192EEENS7_ILi144EEENS7_ILi96EEEEEELi96ENS_10bfloat16_tEfNS_4arch4Sm90ELb1ELb0ELb1ELb1ELb0ELb0ELb0ELb0ELb1ELb0ELb0ELb0EEENS1_21CollectiveEpilogueFwdINS6_IJSA_SC_SB_EEES9_SE_SG_Li384ELb1ELb0ELb0ELb0EEENS1_36VarlenDynamicPersistentTileSchedulerILi192ELi144ELi384ELi32ELb0ELb0ELb1ELb1ELb1ELb1EEEEEEEEEvNT_6ParamsE,@function
        .size           _ZN7cutlass13device_kernelIN5flash11enable_sm90INS1_16FlashAttnFwdSm90INS1_25CollectiveMainloopFwdSm90ILi2EN4cute5tupleIJNS5_1CILi1EEES8_S8_EEENS6_IJNS7_ILi192EEENS7_ILi144EEENS7_ILi96EEEEEELi96ENS_10bfloat16_tEfNS_4arch4Sm90ELb1ELb0ELb1ELb1ELb0ELb0ELb0ELb0ELb1ELb0ELb0ELb0EEENS1_21CollectiveEpilogueFwdINS6_IJSA_SC_SB_EEES9_SE_SG_Li384ELb1ELb0ELb0ELb0EEENS1_36VarlenDynamicPersistentTileSchedulerILi192ELi144ELi384ELi32ELb0ELb0ELb1ELb1ELb1ELb1EEEEEEEEEvNT_6ParamsE,(.L_x_85 - _ZN7cutlass13device_kernelIN5flash11enable_sm90INS1_16FlashAttnFwdSm90INS1_25CollectiveMainloopFwdSm90ILi2EN4cute5tupleIJNS5_1CILi1EEES8_S8_EEENS6_IJNS7_ILi192EEENS7_ILi144EEENS7_ILi96EEEEEELi96ENS_10bfloat16_tEfNS_4arch4Sm90ELb1ELb0ELb1ELb1ELb0ELb0ELb0ELb0ELb1ELb0ELb0ELb0EEENS1_21CollectiveEpilogueFwdINS6_IJSA_SC_SB_EEES9_SE_SG_Li384ELb1ELb0ELb0ELb0EEENS1_36VarlenDynamicPersistentTileSchedulerILi192ELi144ELi384ELi32ELb0ELb0ELb1ELb1ELb1ELb1EEEEEEEEEvNT_6ParamsE)
        .other          _ZN7cutlass13device_kernelIN5flash11enable_sm90INS1_16FlashAttnFwdSm90INS1_25CollectiveMainloopFwdSm90ILi2EN4cute5tupleIJNS5_1CILi1EEES8_S8_EEENS6_IJNS7_ILi192EEENS7_ILi144EEENS7_ILi96EEEEEELi96ENS_10bfloat16_tEfNS_4arch4Sm90ELb1ELb0ELb1ELb1ELb0ELb0ELb0ELb0ELb1ELb0ELb0ELb0EEENS1_21CollectiveEpilogueFwdINS6_IJSA_SC_SB_EEES9_SE_SG_Li384ELb1ELb0ELb0ELb0EEENS1_36VarlenDynamicPersistentTileSchedulerILi192ELi144ELi384ELi32ELb0ELb0ELb1ELb1ELb1ELb1EEEEEEEEEvNT_6ParamsE,@"STO_CUDA_ENTRY STV_DEFAULT"
_ZN7cutlass13device_kernelIN5flash11enable_sm90INS1_16FlashAttnFwdSm90INS1_25CollectiveMainloopFwdSm90ILi2EN4cute5tupleIJNS5_1CILi1EEES8_S8_EEENS6_IJNS7_ILi192EEENS7_ILi144EEENS7_ILi96EEEEEELi96ENS_10bfloat16_tEfNS_4arch4Sm90ELb1ELb0ELb1ELb1ELb0ELb0ELb0ELb0ELb1ELb0ELb0ELb0EEENS1_21CollectiveEpilogueFwdINS6_IJSA_SC_SB_EEES9_SE_SG_Li384ELb1ELb0ELb0ELb0EEENS1_36VarlenDynamicPersistentTileSchedulerILi192ELi144ELi384ELi32ELb0ELb0ELb1ELb1ELb1ELb1EEEEEEEEEvNT_6ParamsE:
[----:B------:R-:W-:Y:S01]  /*0000*/  LDC R1, c[0x0][0x37c] ;  /* 0x0000df00ff017b82 */ /* 0x000fe20000000800 */
[----:B------:R-:W-:Y:S05]  /*0010*/  EXIT ;  /* 0x000000000000794d */ /* 0x000fea0003800000 */
.L_x_37:
        /* <DEDUP_REMOVED lines=14> */
.L_x_85:


//--------------------- .text._ZN7cutlass13device_kernelIN5flash11enable_sm90INS1_16FlashAttnFwdSm90INS1_25CollectiveMainloopFwdSm90ILi2EN4cute5tupleIJNS5_1CILi1EEES8_S8_EEENS6_IJNS7_ILi192EEENS7_ILi144EEENS7_ILi96EEEEEELi96ENS_10bfloat16_tEfNS_4arch4Sm90ELb1ELb0ELb1ELb1ELb0ELb1ELb0ELb0ELb1ELb0ELb0ELb0EEENS1_21CollectiveEpilogueFwdINS6_IJSA_SC_SB_EEES9_SE_SG_Li384ELb1ELb0ELb0ELb0EEENS1_36VarlenDynamicPersistentTileSchedulerILi192ELi144ELi384ELi32ELb0ELb0ELb1ELb1ELb1ELb1EEEEEEEEEvNT_6ParamsE --------------------------
	.section	.text._ZN7cutlass13device_kernelIN5flash11enable_sm90INS1_16FlashAttnFwdSm90INS1_25CollectiveMainloopFwdSm90ILi2EN4cute5tupleIJNS5_1CILi1EEES8_S8_EEENS6_IJNS7_ILi192EEENS7_ILi144EEENS7_ILi96EEEEEELi96ENS_10bfloat16_tEfNS_4arch4Sm90ELb1ELb0ELb1ELb1ELb0ELb1ELb0ELb0ELb1ELb0ELb0ELb0EEENS1_21CollectiveEpilogueFwdINS6_IJSA_SC_SB_EEES9_SE_SG_Li384ELb1ELb0ELb0ELb0EEENS1_36VarlenDynamicPersistentTileSchedulerILi192ELi144ELi384ELi32ELb0ELb0ELb1ELb1ELb1ELb1EEEEEEEEEvNT_6ParamsE,"ax",@progbits
	.align	128
.text._ZN7cutlass13device_kernelIN5flash11enable_sm90INS1_16FlashAttnFwdSm90INS1_25CollectiveMainloopFwdSm90ILi2EN4cute5tupleIJNS5_1CILi1EEES8_S8_EEENS6_IJNS7_ILi192EEENS7_ILi144EEENS7_ILi96EEEEEELi96ENS_10bfloat16_tEfNS_4arch4Sm90ELb1ELb0ELb1ELb1ELb0ELb1ELb0ELb0ELb1ELb0ELb0ELb0EEENS1_21CollectiveEpilogueFwdINS6_IJSA_SC_SB_EEES9_SE_SG_Li384ELb1ELb0ELb0ELb0EEENS1_36VarlenDynamicPersistentTileSchedulerILi192ELi144ELi384ELi32ELb0ELb0ELb1ELb1ELb1ELb1EEEEEEEEEvNT_6ParamsE:
        .type           _ZN7cutlass13device_kernelIN5flash11enable_sm90INS1_16FlashAttnFwdSm90INS1_25CollectiveMainloopFwdSm90ILi2EN4cute5tupleIJNS5_1CILi1EEES8_S8_EEENS6_IJNS7_ILi192EEENS7_ILi144EEENS7_ILi96EEEEEELi96ENS_10bfloat16_tEfNS_4arch4Sm90ELb1ELb0ELb1ELb1ELb0ELb1ELb0ELb0ELb1ELb0ELb0ELb0EEENS1_21CollectiveEpilogueFwdINS6_IJSA_SC_SB_EEES9_SE_SG_Li384ELb1ELb0ELb0ELb0EEENS1_36VarlenDynamicPersistentTileSchedulerILi192ELi144ELi384ELi32ELb0ELb0ELb1ELb1ELb1ELb1EEEEEEEEEvNT_6ParamsE,@function
        .size           _ZN7cutlass13device_kernelIN5flash11enable_sm90INS1_16FlashAttnFwdSm90INS1_25CollectiveMainloopFwdSm90ILi2EN4cute5tupleIJNS5_1CILi1EEES8_S8_EEENS6_IJNS7_ILi192EEENS7_ILi144EEENS7_ILi96EEEEEELi96ENS_10bfloat16_tEfNS_4arch4Sm90ELb1ELb0ELb1ELb1ELb0ELb1ELb0ELb0ELb1ELb0ELb0ELb0EEENS1_21CollectiveEpilogueFwdINS6_IJSA_SC_SB_EEES9_SE_SG_Li384ELb1ELb0ELb0ELb0EEENS1_36VarlenDynamicPersistentTileSchedulerILi192ELi144ELi384ELi32ELb0ELb0ELb1ELb1ELb1ELb1EEEEEEEEEvNT_6ParamsE,(.L_x_86 - _ZN7cutlass13device_kernelIN5flash11enable_sm90INS1_16FlashAttnFwdSm90INS1_25CollectiveMainloopFwdSm90ILi2EN4cute5tupleIJNS5_1CILi1EEES8_S8_EEENS6_IJNS7_ILi192EEENS7_ILi144EEENS7_ILi96EEEEEELi96ENS_10bfloat16_tEfNS_4arch4Sm90ELb1ELb0ELb1ELb1ELb0ELb1ELb0ELb0ELb1ELb0ELb0ELb0EEENS1_21CollectiveEpilogueFwdINS6_IJSA_SC_SB_EEES9_SE_SG_Li384ELb1ELb0ELb0ELb0EEENS1_36VarlenDynamicPersistentTileSchedulerILi192ELi144ELi384ELi32ELb0ELb0ELb1ELb1ELb1ELb1EEEEEEEEEvNT_6ParamsE)
        .other          _ZN7cutlass13device_kernelIN5flash11enable_sm90INS1_16FlashAttnFwdSm90INS1_25CollectiveMainloopFwdSm90ILi2EN4cute5tupleIJNS5_1CILi1EEES8_S8_EEENS6_IJNS7_ILi192EEENS7_ILi144EEENS7_ILi96EEEEEELi96ENS_10bfloat16_tEfNS_4arch4Sm90ELb1ELb0ELb1ELb1ELb0ELb1ELb0ELb0ELb1ELb0ELb0ELb0EEENS1_21CollectiveEpilogueFwdINS6_IJSA_SC_SB_EEES9_SE_SG_Li384ELb1ELb0ELb0ELb0EEENS1_36VarlenDynamicPersistentTileSchedulerILi192ELi144ELi384ELi32ELb0ELb0ELb1ELb1ELb1ELb1EEEEEEEEEvNT_6ParamsE,@"STO_CUDA_ENTRY STV_DEFAULT"
_ZN7cutlass13device_kernelIN5flash11enable_sm90INS1_16FlashAttnFwdSm90INS1_25CollectiveMainloopFwdSm90ILi2EN4cute5tupleIJNS5_1CILi1EEES8_S8_EEENS6_IJNS7_ILi192EEENS7_ILi144EEENS7_ILi96EEEEEELi96ENS_10bfloat16_tEfNS_4arch4Sm90ELb1ELb0ELb1ELb1ELb0ELb1ELb0ELb0ELb1ELb0ELb0ELb0EEENS1_21CollectiveEpilogueFwdINS6_IJSA_SC_SB_EEES9_SE_SG_Li384ELb1ELb0ELb0ELb0EEENS1_36VarlenDynamicPersistentTileSchedulerILi192ELi144ELi384ELi32ELb0ELb0ELb1ELb1ELb1ELb1EEEEEEEEEvNT_6ParamsE:
[----:B------:R-:W-:Y:S01]  /*0000*/  LDC R1, c[0x0][0x37c] ;  /* 0x0000df00ff017b82 */ /* 0x000fe20000000800 */
[----:B------:R-:W-:Y:S05]  /*0010*/  EXIT ;  /* 0x000000000000794d */ /* 0x000fea0003800000 */
.L_x_38:
        /* <DEDUP_REMOVED lines=14> */
.L_x_86:


//--------------------- .text._ZN7cutlass13device_kernelIN5flash11enable_sm90INS1_16FlashAttnFwdSm90INS1_25CollectiveMainloopFwdSm90ILi2EN4cute5tupleIJNS5_1CILi1EEES8_S8_EEENS6_IJNS7_ILi192EEESA_NS7_ILi64EEEEEELi64ENS_10bfloat16_tEfNS_4arch4Sm90ELb0ELb0ELb1ELb0ELb0ELb0ELb0ELb0ELb1ELb0ELb0ELb0EEENS1_21CollectiveEpilogueFwdINS6_IJSA_SB_SA_EEES9_SD_SF_Li384ELb0ELb0ELb0ELb0EEENS1_29StaticPersistentTileSchedulerILb0EEEEEEEEEvNT_6ParamsE --------------------------
	.section	.text._ZN7cutlass13device_kernelIN5flash11enable_sm90INS1_16FlashAttnFwdSm90INS1_25CollectiveMainloopFwdSm90ILi2EN4cute5tupleIJNS5_1CILi1EEES8_S8_EEENS6_IJNS7_ILi192EEESA_NS7_ILi64EEEEEELi64ENS_10bfloat16_tEfNS_4arch4Sm90ELb0ELb0ELb1ELb0ELb0ELb0ELb0ELb0ELb1ELb0ELb0ELb0EEENS1_21CollectiveEpilogueFwdINS6_IJSA_SB_SA_EEES9_SD_SF_Li384ELb0ELb0ELb0ELb0EEENS1_29StaticPersistentTileSchedulerILb0EEEEEEEEEvNT_6ParamsE,"ax",@progbits
	.align	128
.text._ZN7cutlass13device_kernelIN5flash11enable_sm90INS1_16FlashAttnFwdSm90INS1_25CollectiveMainloopFwdSm90ILi2EN4cute5tupleIJNS5_1CILi1EEES8_S8_EEENS6_IJNS7_ILi192EEESA_NS7_ILi64EEEEEELi64ENS_10bfloat16_tEfNS_4arch4Sm90ELb0ELb0ELb1ELb0ELb0ELb0ELb0ELb0ELb1ELb0ELb0ELb0EEENS1_21CollectiveEpilogueFwdINS6_IJSA_SB_SA_EEES9_SD_SF_Li384ELb0ELb0ELb0ELb0EEENS1_29StaticPersistentTileSchedulerILb0EEEEEEEEEvNT_6ParamsE:
        .type           _ZN7cutlass13device_kernelIN5flash11enable_sm90INS1_16FlashAttnFwdSm90INS1_25CollectiveMainloopFwdSm90ILi2EN4cute5tupleIJNS5_1CILi1EEES8_S8_EEENS6_IJNS7_ILi192EEESA_NS7_ILi64EEEEEELi64ENS_10bfloat16_tEfNS_4arch4Sm90ELb0ELb0ELb1ELb0ELb0ELb0ELb0ELb0ELb1ELb0ELb0ELb0EEENS1_21CollectiveEpilogueFwdINS6_IJSA_SB_SA_EEES9_SD_SF_Li384ELb0ELb0ELb0ELb0EEENS1_29StaticPersistentTileSchedulerILb0EEEEEEEEEvNT_6ParamsE,@function
        .size           _ZN7cutlass13device_kernelIN5flash11enable_sm90INS1_16FlashAttnFwdSm90INS1_25CollectiveMainloopFwdSm90ILi2EN4cute5tupleIJNS5_1CILi1EEES8_S8_EEENS6_IJNS7_ILi192EEESA_NS7_ILi64EEEEEELi64ENS_10bfloat16_tEfNS_4arch4Sm90ELb0ELb0ELb1ELb0ELb0ELb0ELb0ELb0ELb1ELb0ELb0ELb0EEENS1_21CollectiveEpilogueFwdINS6_IJSA_SB_SA_EEES9_SD_SF_Li384ELb0ELb0ELb0ELb0EEENS1_29StaticPersistentTileSchedulerILb0EEEEEEEEEvNT_6ParamsE,(.L_x_87 - _ZN7cutlass13device_kernelIN5flash11enable_sm90INS1_16FlashAttnFwdSm90INS1_25CollectiveMainloopFwdSm90ILi2EN4cute5tupleIJNS5_1CILi1EEES8_S8_EEENS6_IJNS7_ILi192EEESA_NS7_ILi64EEEEEELi64ENS_10bfloat16_tEfNS_4arch4Sm90ELb0ELb0ELb1ELb0ELb0ELb0ELb0ELb0ELb1ELb0ELb0ELb0EEENS1_21CollectiveEpilogueFwdINS6_IJSA_SB_SA_EEES9_SD_SF_Li384ELb0ELb0ELb0ELb0EEENS1_29StaticPersistentTileSchedulerILb0EEEEEEEEEvNT_6ParamsE)
        .other          _ZN7cutlass13device_kernelIN5flash11enable_sm90INS1_16FlashAttnFwdSm90INS1_25CollectiveMainloopFwdSm90ILi2EN4cute5tupleIJNS5_1CILi1EEES8_S8_EEENS6_IJNS7_ILi192EEESA_NS7_ILi64EEEEEELi64ENS_10bfloat16_tEfNS_4arch4Sm90ELb0ELb0ELb1ELb0ELb0ELb0ELb0ELb0ELb1ELb0ELb0ELb0EEENS1_21CollectiveEpilogueFwdINS6_IJSA_SB_SA_EEES9_SD_SF_Li384ELb0ELb0ELb0ELb0EEENS1_29StaticPersistentTileSchedulerILb0EEEEEEEEEvNT_6ParamsE,@"STO_CUDA_ENTRY STV_DEFAULT"
_ZN7cutlass13device_kernelIN5flash11enable_sm90INS1_16FlashAttnFwdSm90INS1_25CollectiveMainloopFwdSm90ILi2EN4cute5tupleIJNS5_1CILi1EEES8_S8_EEENS6_IJNS7_ILi192EEESA_NS7_ILi64EEEEEELi64ENS_10bfloat16_tEfNS_4arch4Sm90ELb0ELb0ELb1ELb0ELb0ELb0ELb0ELb0ELb1ELb0ELb0ELb0EEENS1_21CollectiveEpilogueFwdINS6_IJSA_SB_SA_EEES9_SD_SF_Li384ELb0ELb0ELb0ELb0EEENS1_29StaticPersistentTileSchedulerILb0EEEEEEEEEvNT_6ParamsE:
[----:B------:R-:W-:Y:S01]  /*0000*/  LDC R1, c[0x0][0x37c] ;  /* 0x0000df00ff017b82 */ /* 0x000fe20000000800 */
[----:B------:R-:W-:Y:S05]  /*0010*/  EXIT ;  /* 0x000000000000794d */ /* 0x000fea0003800000 */
.L_x_39:
        /* <DEDUP_REMOVED lines=14> */
.L_x_87:


//--------------------- .text._ZN7cutlass13device_kernelIN5flash11enable_sm90INS1_16FlashAttnFwdSm90INS1_25CollectiveMainloopFwdSm90ILi2EN4cute5tupleIJNS5_1CILi1EEES8_S8_EEENS6_IJNS7_ILi192EEESA_NS7_ILi64EEEEEELi64ENS_10bfloat16_tEfNS_4arch4Sm90ELb0ELb0ELb1ELb1ELb0ELb0ELb0ELb0ELb1ELb0ELb0ELb0EEENS1_21CollectiveEpilogueFwdINS6_IJSA_SB_SA_EEES9_SD_SF_Li384ELb1ELb0ELb0ELb0EEENS1_36VarlenDynamicPersistentTileSchedulerILi192ELi192ELi384ELi32ELb0ELb0ELb1ELb0ELb1ELb1EEEEEEEEEvNT_6ParamsE --------------------------
	.section	.text._ZN7cutlass13device_kernelIN5flash11enable_sm90INS1_16FlashAttnFwdSm90INS1_25CollectiveMainloopFwdSm90ILi2EN4cute5tupleIJNS5_1CILi1EEES8_S8_EEENS6_IJNS7_ILi192EEESA_NS7_ILi64EEEEEELi64ENS_10bfloat16_tEfNS_4arch4Sm90ELb0ELb0ELb1ELb1ELb0ELb0ELb0ELb0ELb1ELb0ELb0ELb0EEENS1_21CollectiveEpilogueFwdINS6_IJSA_SB_SA_EEES9_SD_SF_Li384ELb1ELb0ELb0ELb0EEENS1_36VarlenDynamicPersistentTileSchedulerILi192ELi192ELi384ELi32ELb0ELb0ELb1ELb0ELb1ELb1EEEEEEEEEvNT_6ParamsE,"ax",@progbits
	.align	128
.text._ZN7cutlass13device_kernelIN5flash11enable_sm90INS1_16FlashAttnFwdSm90INS1_25CollectiveMainloopFwdSm90ILi2EN4cute5tupleIJNS5_1CILi1EEES8_S8_EEENS6_IJNS7_ILi192EEESA_NS7_ILi64EEEEEELi64ENS_10bfloat16_tEfNS_4arch4Sm90ELb0ELb0ELb1ELb1ELb0ELb0ELb0ELb0ELb1ELb0ELb0ELb0EEENS1_21CollectiveEpilogueFwdINS6_IJSA_SB_SA_EEES9_SD_SF_Li384ELb1ELb0ELb0ELb0EEENS1_36VarlenDynamicPersistentTileSchedulerILi192ELi192ELi384ELi32ELb0ELb0ELb1ELb0ELb1ELb1EEEEEEEEEvNT_6ParamsE:
        .type           _ZN7cutlass13device_kernelIN5flash11enable_sm90INS1_16FlashAttnFwdSm90INS1_25CollectiveMainloopFwdSm90ILi2EN4cute5tupleIJNS5_1CILi1EEES8_S8_EEENS6_IJNS7_ILi192EEESA_NS7_ILi64EEEEEELi64ENS_10bfloat16_tEfNS_4arch4Sm90ELb0ELb0ELb1ELb1ELb0ELb0ELb0ELb0ELb1ELb0ELb0ELb0EEENS1_21CollectiveEpilogueFwdINS6_IJSA_SB_SA_EEES9_SD_SF_Li384ELb1ELb0ELb0ELb0EEENS1_36VarlenDynamicPersistentTileSchedulerILi192ELi192ELi384ELi32ELb0ELb0ELb1ELb0ELb1ELb1EEEEEEEEEvNT_6ParamsE,@function
        .size           _ZN7cutlass13device_kernelIN5flash11enable_sm90INS1_16FlashAttnFwdSm90INS1_25CollectiveMainloopFwdSm90ILi2EN4cute5tupleIJNS5_1CILi1EEES8_S8_EEENS6_IJNS7_ILi192EEESA_NS7_ILi64EEEEEELi64ENS_10bfloat16_tEfNS_4arch4Sm90ELb0ELb0ELb1ELb1ELb0ELb0ELb0ELb0ELb1ELb0ELb0ELb0EEENS1_21CollectiveEpilogueFwdINS6_IJSA_SB_SA_EEES9_SD_SF_Li384ELb1ELb0ELb0ELb0EEENS1_36VarlenDynamicPersistentTileSchedulerILi192ELi192ELi384ELi32ELb0ELb0ELb1ELb0ELb1ELb1EEEEEEEEEvNT_6ParamsE,(.L_x_88 - _ZN7cutlass13device_kernelIN5flash11enable_sm90INS1_16FlashAttnFwdSm90INS1_25CollectiveMainloopFwdSm90ILi2EN4cute5tupleIJNS5_1CILi1EEES8_S8_EEENS6_IJNS7_ILi192EEESA_NS7_ILi64EEEEEELi64ENS_10bfloat16_tEfNS_4arch4Sm90ELb0ELb0ELb1ELb1ELb0ELb0ELb0ELb0ELb1ELb0ELb0ELb0EEENS1_21CollectiveEpilogueFwdINS6_IJSA_SB_SA_EEES9_SD_SF_Li384ELb1ELb0ELb0ELb0EEENS1_36VarlenDynamicPersistentTileSchedulerILi192ELi192ELi384ELi32ELb0ELb0ELb1ELb0ELb1ELb1EEEEEEEEEvNT_6ParamsE)
        .other          _ZN7cutlass13device_kernelIN5flash11enable_sm90INS1_16FlashAttnFwdSm90INS1_25CollectiveMainloopFwdSm90ILi2EN4cute5tupleIJNS5_1CILi1EEES8_S8_EEENS6_IJNS7_ILi192EEESA_NS7_ILi64EEEEEELi64ENS_10bfloat16_tEfNS_4arch4Sm90ELb0ELb0ELb1ELb1ELb0ELb0ELb0ELb0ELb1ELb0ELb0ELb0EEENS1_21CollectiveEpilogueFwdINS6_IJSA_SB_SA_EEES9_SD_SF_Li384ELb1ELb0ELb0ELb0EEENS1_36VarlenDynamicPersistentTileSchedulerILi192ELi192ELi384ELi32ELb0ELb0ELb1ELb0ELb1ELb1EEEEEEEEEvNT_6ParamsE,@"STO_CUDA_ENTRY STV_DEFAULT"
_ZN7cutlass13device_kernelIN5flash11enable_sm90INS1_16FlashAttnFwdSm90INS1_25CollectiveMainloopFwdSm90ILi2EN4cute5tupleIJNS5_1CILi1EEES8_S8_EEENS6_IJNS7_ILi192EEESA_NS7_ILi64EEEEEELi64ENS_10bfloat16_tEfNS_4arch4Sm90ELb0ELb0ELb1ELb1ELb0ELb0ELb0ELb0ELb1ELb0ELb0ELb0EEENS1_21CollectiveEpilogueFwdINS6_IJSA_SB_SA_EEES9_SD_SF_Li384ELb1ELb0ELb0ELb0EEENS1_36VarlenDynamicPersistentTileSchedulerILi192ELi192ELi384ELi32ELb0ELb0ELb1ELb0ELb1ELb1EEEEEEEEEvNT_6ParamsE:
[----:B------:R-:W-:Y:S01]  /*0000*/  LDC R1, c[0x0][0x37c] ;  /* 0x0000df00ff017b82 */ /* 0x000fe20000000800 */
[----:B------:R-:W-:Y:S05]  /*0010*/  EXIT ;  /* 0x000000000000794d */ /* 0x000fea0003800000 */
.L_x_40:
        /* <DEDUP_REMOVED lines=14> */
.L_x_88:


//--------------------- .text._ZN7cutlass13device_kernelIN5flash11enable_sm90INS1_16FlashAttnFwdSm90INS1_25CollectiveMainloopFwdSm90ILi2EN4cute5tupleIJNS5_1CILi1EEES8_S8_EEENS6_IJNS7_ILi192EEESA_NS7_ILi64EEEEEELi64ENS_10bfloat16_tEfNS_4arch4Sm90ELb0ELb0ELb1ELb1ELb0ELb1ELb0ELb0ELb1ELb0ELb0ELb0EEENS1_21CollectiveEpilogueFwdINS6_IJSA_SB_SA_EEES9_SD_SF_Li384ELb1ELb0ELb0ELb0EEENS1_36VarlenDynamicPersistentTileSchedulerILi192ELi192ELi384ELi32ELb0ELb0ELb1ELb0ELb1ELb1EEEEEEEEEvNT_6ParamsE --------------------------
	.section	.text._ZN7cutlass13device_kernelIN5flash11enable_sm90INS1_16FlashAttnFwdSm90INS1_25CollectiveMainloopFwdSm90ILi2EN4cute5tupleIJNS5_1CILi1EEES8_S8_EEENS6_IJNS7_ILi192EEESA_NS7_ILi64EEEEEELi64ENS_10bfloat16_tEfNS_4arch4Sm90ELb0ELb0ELb1ELb1ELb0ELb1ELb0ELb0ELb1ELb0ELb0ELb0EEENS1_21CollectiveEpilogueFwdINS6_IJSA_SB_SA_EEES9_SD_SF_Li384ELb1ELb0ELb0ELb0EEENS1_36VarlenDynamicPersistentTileSchedulerILi192ELi192ELi384ELi32ELb0ELb0ELb1ELb0ELb1ELb1EEEEEEEEEvNT_6ParamsE,"ax",@progbits
	.align	128
.text._ZN7cutlass13device_kernelIN5flash11enable_sm90INS1_16FlashAttnFwdSm90INS1_25CollectiveMainloopFwdSm90ILi2EN4cute5tupleIJNS5_1CILi1EEES8_S8_EEENS6_IJNS7_ILi192EEESA_NS7_ILi64EEEEEELi64ENS_10bfloat16_tEfNS_4arch4Sm90ELb0ELb0ELb1ELb1ELb0ELb1ELb0ELb0ELb1ELb0ELb0ELb0EEENS1_21CollectiveEpilogueFwdINS6_IJSA_SB_SA_EEES9_SD_SF_Li384ELb1ELb0ELb0ELb0EEENS1_36VarlenDynamicPersistentTileSchedulerILi192ELi192ELi384ELi32ELb0ELb0ELb1ELb0ELb1ELb1EEEEEEEEEvNT_6ParamsE:
        .type           _ZN7cutlass13device_kernelIN5flash11enable_sm90INS1_16FlashAttnFwdSm90INS1_25CollectiveMainloopFwdSm90ILi2EN4cute5tupleIJNS5_1CILi1EEES8_S8_EEENS6_IJNS7_ILi192EEESA_NS7_ILi64EEEEEELi64ENS_10bfloat16_tEfNS_4arch4Sm90ELb0ELb0ELb1ELb1ELb0ELb1ELb0ELb0ELb1ELb0ELb0ELb0EEENS1_21CollectiveEpilogueFwdINS6_IJSA_SB_SA_EEES9_SD_SF_Li384ELb1ELb0ELb0ELb0EEENS1_36VarlenDynamicPersistentTileSchedulerILi192ELi192ELi384ELi32ELb0ELb0ELb1ELb0ELb1ELb1EEEEEEEEEvNT_6ParamsE,@function
        .size           _ZN7cutlass13device_kernelIN5flash11enable_sm90INS1_16FlashAttnFwdSm90INS1_25CollectiveMainloopFwdSm90ILi2EN4cute5tupleIJNS5_1CILi1EEES8_S8_EEENS6_IJNS7_ILi192EEESA_NS7_ILi64EEEEEELi64ENS_10bfloat16_tEfNS_4arch4Sm90ELb0ELb0ELb1ELb1ELb0ELb1ELb0ELb0ELb1ELb0ELb0ELb0EEENS1_21CollectiveEpilogueFwdINS6_IJSA_SB_SA_EEES9_SD_SF_Li384ELb1ELb0ELb0ELb0EEENS1_36VarlenDynamicPersistentTileSchedulerILi192ELi192ELi384ELi32ELb0ELb0ELb1ELb0ELb1ELb1EEEEEEEEEvNT_6ParamsE,(.L_x_89 - _ZN7cutlass13device_kernelIN5flash11enable_sm90INS1_16FlashAttnFwdSm90INS1_25CollectiveMainloopFwdSm90ILi2EN4cute5tupleIJNS5_1CILi1EEES8_S8_EEENS6_IJNS7_ILi192EEESA_NS7_ILi64EEEEEELi64ENS_10bfloat16_tEfNS_4arch4Sm90ELb0ELb0ELb1ELb1ELb0ELb1ELb0ELb0ELb1ELb0ELb0ELb0EEENS1_21CollectiveEpilogueFwdINS6_IJSA_SB_SA_EEES9_SD_SF_Li384ELb1ELb0ELb0ELb0EEENS1_36VarlenDynamicPersistentTileSchedulerILi192ELi192ELi384ELi32ELb0ELb0ELb1ELb0ELb1ELb1EEEEEEEEEvNT_6ParamsE)
        .other          _ZN7cutlass13device_kernelIN5flash11enable_sm90INS1_16FlashAttnFwdSm90INS1_25CollectiveMainloopFwdSm90ILi2EN4cute5tupleIJNS5_1CILi1EEES8_S8_EEENS6_IJNS7_ILi192EEESA_NS7_ILi64EEEEEELi64ENS_10bfloat16_tEfNS_4arch4Sm90ELb0ELb0ELb1ELb1ELb0ELb1ELb0ELb0ELb1ELb0ELb0ELb0EEENS1_21CollectiveEpilogueFwdINS6_IJSA_SB_SA_EEES9_SD_SF_Li384ELb1ELb0ELb0ELb0EEENS1_36VarlenDynamicPersistentTileSchedulerILi192ELi192ELi384ELi32ELb0ELb0ELb1ELb0ELb1ELb1EEEEEEEEEvNT_6ParamsE,@"STO_CUDA_ENTRY STV_DEFAULT"
_ZN7cutlass13device_kernelIN5flash11enable_sm90INS1_16FlashAttnFwdSm90INS1_25CollectiveMainloopFwdSm90ILi2EN4cute5tupleIJNS5_1CILi1EEES8_S8_EEENS6_IJNS7_ILi192EEESA_NS7_ILi64EEEEEELi64ENS_10bfloat16_tEfNS_4arch4Sm90ELb0ELb0ELb1ELb1ELb0ELb1ELb0ELb0ELb1ELb0ELb0ELb0EEENS1_21CollectiveEpilogueFwdINS6_IJSA_SB_SA_EEES9_SD_SF_Li384ELb1ELb0ELb0ELb0EEENS1_36VarlenDynamicPersistentTileSchedulerILi192ELi192ELi384ELi32ELb0ELb0ELb1ELb0ELb1ELb1EEEEEEEEEvNT_6ParamsE:
[----:B------:R-:W-:Y:S01]  /*0000*/  LDC R1, c[0x0][0x37c] ;  /* 0x0000df00ff017b82 */ /* 0x000fe20000000800 */
[----:B------:R-:W-:Y:S05]  /*0010*/  EXIT ;  /* 0x000000000000794d */ /* 0x000fea0003800000 */
.L_x_41:
        /* <DEDUP_REMOVED lines=14> */
.L_x_89:


//--------------------- .text._ZN7cutlass13device_kernelIN5flash11enable_sm90INS1_16FlashAttnFwdSm90INS1_25CollectiveMainloopFwdSm90ILi2EN4cute5tupleIJNS5_1CILi1EEES8_S8_EEENS6_IJNS7_ILi192EEENS7_ILi128EEENS7_ILi64EEEEEELi64ENS_10bfloat16_tEfNS_4arch4Sm90ELb0ELb1ELb1ELb0ELb0ELb0ELb0ELb1ELb1ELb0ELb0ELb0EEENS1_21CollectiveEpilogueFwdINS6_IJSA_SC_SB_EEES9_SE_SG_Li384ELb0ELb0ELb0ELb0EEENS1_30DynamicPersistentTileSchedulerILi384ELi32ELb0ELb0ELb1EEEEEEEEEvNT_6ParamsE --------------------------
	.section	.text._ZN7cutlass13device_kernelIN5flash11enable_sm90INS1_16FlashAttnFwdSm90INS1_25CollectiveMainloopFwdSm90ILi2EN4cute5tupleIJNS5_1CILi1EEES8_S8_EEENS6_IJNS7_ILi192EEENS7_ILi128EEENS7_ILi64EEEEEELi64ENS_10bfloat16_tEfNS_4arch4Sm90ELb0ELb1ELb1ELb0ELb0ELb0ELb0ELb1ELb1ELb0ELb0ELb0EEENS1_21CollectiveEpilogueFwdINS6_IJSA_SC_SB_EEES9_SE_SG_Li384ELb0ELb0ELb0ELb0EEENS1_30DynamicPersistentTileSchedulerILi384ELi32ELb0ELb0ELb1EEEEEEEEEvNT_6ParamsE,"ax",@progbits
	.align	128
.text._ZN7cutlass13device_kernelIN5flash11enable_sm90INS1_16FlashAttnFwdSm90INS1_25CollectiveMainloopFwdSm90ILi2EN4cute5tupleIJNS5_1CILi1EEES8_S8_EEENS6_IJNS7_ILi192EEENS7_ILi128EEENS7_ILi64EEEEEELi64ENS_10bfloat16_tEfNS_4arch4Sm90ELb0ELb1ELb1ELb0ELb0ELb0ELb0ELb1ELb1ELb0ELb0ELb0EEENS1_21CollectiveEpilogueFwdINS6_IJSA_SC_SB_EEES9_SE_SG_Li384ELb0ELb0ELb0ELb0EEENS1_30DynamicPersistentTileSchedulerILi384ELi32ELb0ELb0ELb1EEEEEEEEEvNT_6ParamsE:
        .type           _ZN7cutlass13device_kernelIN5flash11enable_sm90INS1_16FlashAttnFwdSm90INS1_25CollectiveMainloopFwdSm90ILi2EN4cute5tupleIJNS5_1CILi1EEES8_S8_EEENS6_IJNS7_ILi192EEENS7_ILi128EEENS7_ILi64EEEEEELi64ENS_10bfloat16_tEfNS_4arch4Sm90ELb0ELb1ELb1ELb0ELb0ELb0ELb0ELb1ELb1ELb0ELb0ELb0EEENS1_21CollectiveEpilogueFwdINS6_IJSA_SC_SB_EEES9_SE_SG_Li384ELb0ELb0ELb0ELb0EEENS1_30DynamicPersistentTileSchedulerILi384ELi32ELb0ELb0ELb1EEEEEEEEEvNT_6ParamsE,@function
        .size           _ZN7cutlass13device_kernelIN5flash11enable_sm90INS1_16FlashAttnFwdSm90INS1_25CollectiveMainloopFwdSm90ILi2EN4cute5tupleIJNS5_1CILi1EEES8_S8_EEENS6_IJNS7_ILi192EEENS7_ILi128EEENS7_ILi64EEEEEELi64ENS_10bfloat16_tEfNS_4arch4Sm90ELb0ELb1ELb1ELb0ELb0ELb0ELb0ELb1ELb1ELb0ELb0ELb0EEENS1_21CollectiveEpilogueFwdINS6_IJSA_SC_SB_EEES9_SE_SG_Li384ELb0ELb0ELb0ELb0EEENS1_30DynamicPersistentTileSchedulerILi384ELi32ELb0ELb0ELb1EEEEEEEEEvNT_6ParamsE,(.L_x_90 - _ZN7cutlass13device_kernelIN5flash11enable_sm90INS1_16FlashAttnFwdSm90INS1_25CollectiveMainloopFwdSm90ILi2EN4cute5tupleIJNS5_1CILi1EEES8_S8_EEENS6_IJNS7_ILi192EEENS7_ILi128EEENS7_ILi64EEEEEELi64ENS_10bfloat16_tEfNS_4arch4Sm90ELb0ELb1ELb1ELb0ELb0ELb0ELb0ELb1ELb1ELb0ELb0ELb0EEENS1_21CollectiveEpilogueFwdINS6_IJSA_SC_SB_EEES9_SE_SG_Li384ELb0ELb0ELb0ELb0EEENS1_30DynamicPersistentTileSchedulerILi384ELi32ELb0ELb0ELb1EEEEEEEEEvNT_6ParamsE)
        .other          _ZN7cutlass13device_kernelIN5flash11enable_sm90INS1_16FlashAttnFwdSm90INS1_25CollectiveMainloopFwdSm90ILi2EN4cute5tupleIJNS5_1CILi1EEES8_S8_EEENS6_IJNS7_ILi192EEENS7_ILi128EEENS7_ILi64EEEEEELi64ENS_10bfloat16_tEfNS_4arch4Sm90ELb0ELb1ELb1ELb0ELb0ELb0ELb0ELb1ELb1ELb0ELb0ELb0EEENS1_21CollectiveEpilogueFwdINS6_IJSA_SC_SB_EEES9_SE_SG_Li384ELb0ELb0ELb0ELb0EEENS1_30DynamicPersistentTileSchedulerILi384ELi32ELb0ELb0ELb1EEEEEEEEEvNT_6ParamsE,@"STO_CUDA_ENTRY STV_DEFAULT"
_ZN7cutlass13device_kernelIN5flash11enable_sm90INS1_16FlashAttnFwdSm90INS1_25CollectiveMainloopFwdSm90ILi2EN4cute5tupleIJNS5_1CILi1EEES8_S8_EEENS6_IJNS7_ILi192EEENS7_ILi128EEENS7_ILi64EEEEEELi64ENS_10bfloat16_tEfNS_4arch4Sm90ELb0ELb1ELb1ELb0ELb0ELb0ELb0ELb1ELb1ELb0ELb0ELb0EEENS1_21CollectiveEpilogueFwdINS6_IJSA_SC_SB_EEES9_SE_SG_Li384ELb0ELb0ELb0ELb0EEENS1_30DynamicPersistentTileSchedulerILi384ELi32ELb0ELb0ELb1EEEEEEEEEvNT_6ParamsE:
[----:B------:R-:W-:Y:S01]  /*0000*/  LDC R1, c[0x0][0x37c] ;  /* 0x0000df00ff017b82 */ /* 0x000fe20000000800 */
[----:B------:R-:W-:Y:S05]  /*0010*/  EXIT ;  /* 0x000000000000794d */ /* 0x000fea0003800000 */
.L_x_42:
        /* <DEDUP_REMOVED lines=14> */
.L_x_90:


//--------------------- .text._ZN7cutlass13device_kernelIN5flash11enable_sm90INS1_16FlashAttnFwdSm90INS1_25CollectiveMainloopFwdSm90ILi2EN4cute5tupleIJNS5_1CILi1EEES8_S8_EEENS6_IJNS7_ILi192EEENS7_ILi128EEENS7_ILi64EEEEEELi64ENS_10bfloat16_tEfNS_4arch4Sm90ELb0ELb1ELb1ELb1ELb0ELb0ELb0ELb1ELb1ELb0ELb0ELb0EEENS1_21CollectiveEpilogueFwdINS6_IJSA_SC_SB_EEES9_SE_SG_Li384ELb1ELb0ELb0ELb0EEENS1_36VarlenDynamicPersistentTileSchedulerILi192ELi128ELi384ELi32ELb0ELb0ELb1ELb1ELb0ELb1EEEEEEEEEvNT_6ParamsE --------------------------
	.section	.text._ZN7cutlass13device_kernelIN5flash11enable_sm90INS1_16FlashAttnFwdSm90INS1_25CollectiveMainloopFwdSm90ILi2EN4cute5tupleIJNS5_1CILi1EEES8_S8_EEENS6_IJNS7_ILi192EEENS7_ILi128EEENS7_ILi64EEEEEELi64ENS_10bfloat16_tEfNS_4arch4Sm90ELb0ELb1ELb1ELb1ELb0ELb0ELb0ELb1ELb1ELb0ELb0ELb0EEENS1_21CollectiveEpilogueFwdINS6_IJSA_SC_SB_EEES9_SE_SG_Li384ELb1ELb0ELb0ELb0EEENS1_36VarlenDynamicPersistentTileSchedulerILi192ELi128ELi384ELi32ELb0ELb0ELb1ELb1ELb0ELb1EEEEEEEEEvNT_6ParamsE,"ax",@progbits
	.align	128
.text._ZN7cutlass13device_kernelIN5flash11enable_sm90INS1_16FlashAttnFwdSm90INS1_25CollectiveMainloopFwdSm90ILi2EN4cute5tupleIJNS5_1CILi1EEES8_S8_EEENS6_IJNS7_ILi192EEENS7_ILi128EEENS7_ILi64EEEEEELi64ENS_10bfloat16_tEfNS_4arch4Sm90ELb0ELb1ELb1ELb1ELb0ELb0ELb0ELb1ELb1ELb0ELb0ELb0EEENS1_21CollectiveEpilogueFwdINS6_IJSA_SC_SB_EEES9_SE_SG_Li384ELb1ELb0ELb0ELb0EEENS1_36VarlenDynamicPersistentTileSchedulerILi192ELi128ELi384ELi32ELb0ELb0ELb1ELb1ELb0ELb1EEEEEEEEEvNT_6ParamsE:
        .type           _ZN7cutlass13device_kernelIN5flash11enable_sm90INS1_16FlashAttnFwdSm90INS1_25CollectiveMainloopFwdSm90ILi2EN4cute5tupleIJNS5_1CILi1EEES8_S8_EEENS6_IJNS7_ILi192EEENS7_ILi128EEENS7_ILi64EEEEEELi64ENS_10bfloat16_tEfNS_4arch4Sm90ELb0ELb1ELb1ELb1ELb0ELb0ELb0ELb1ELb1ELb0ELb0ELb0EEENS1_21CollectiveEpilogueFwdINS6_IJSA_SC_SB_EEES9_SE_SG_Li384ELb1ELb0ELb0ELb0EEENS1_36VarlenDynamicPersistentTileSchedulerILi192ELi128ELi384ELi32ELb0ELb0ELb1ELb1ELb0ELb1EEEEEEEEEvNT_6ParamsE,@function
        .size           _ZN7cutlass13device_kernelIN5flash11enable_sm90INS1_16FlashAttnFwdSm90INS1_25CollectiveMainloopFwdSm90ILi2EN4cute5tupleIJNS5_1CILi1EEES8_S8_EEENS6_IJNS7_ILi192EEENS7_ILi128EEENS7_ILi64EEEEEELi64ENS_10bfloat16_tEfNS_4arch4Sm90ELb0ELb1ELb1ELb1ELb0ELb0ELb0ELb1ELb1ELb0ELb0ELb0EEENS1_21CollectiveEpilogueFwdINS6_IJSA_SC_SB_EEES9_SE_SG_Li384ELb1ELb0ELb0ELb0EEENS1_36VarlenDynamicPersistentTileSchedulerILi192ELi128ELi384ELi32ELb0ELb0ELb1ELb1ELb0ELb1EEEEEEEEEvNT_6ParamsE,(.L_x_91 - _ZN7cutlass13device_kernelIN5flash11enable_sm90INS1_16FlashAttnFwdSm90INS1_25CollectiveMainloopFwdSm90ILi2EN4cute5tupleIJNS5_1CILi1EEES8_S8_EEENS6_IJNS7_ILi192EEENS7_ILi128EEENS7_ILi64EEEEEELi64ENS_10bfloat16_tEfNS_4arch4Sm90ELb0ELb1ELb1ELb1ELb0ELb0ELb0ELb1ELb1ELb0ELb0ELb0EEENS1_21CollectiveEpilogueFwdINS6_IJSA_SC_SB_EEES9_SE_SG_Li384ELb1ELb0ELb0ELb0EEENS1_36VarlenDynamicPersistentTileSchedulerILi192ELi128ELi384ELi32ELb0ELb0ELb1ELb1ELb0ELb1EEEEEEEEEvNT_6ParamsE)
        .other          _ZN7cutlass13device_kernelIN5flash11enable_sm90INS1_16FlashAttnFwdSm90INS1_25CollectiveMainloopFwdSm90ILi2EN4cute5tupleIJNS5_1CILi1EEES8_S8_EEENS6_IJNS7_ILi192EEENS7_ILi128EEENS7_ILi64EEEEEELi64ENS_10bfloat16_tEfNS_4arch4Sm90ELb0ELb1ELb1ELb1ELb0ELb0ELb0ELb1ELb1ELb0ELb0ELb0EEENS1_21CollectiveEpilogueFwdINS6_IJSA_SC_SB_EEES9_SE_SG_Li384ELb1ELb0ELb0ELb0EEENS1_36VarlenDynamicPersistentTileSchedulerILi192ELi128ELi384ELi32ELb0ELb0ELb1ELb1ELb0ELb1EEEEEEEEEvNT_6ParamsE,@"STO_CUDA_ENTRY STV_DEFAULT"
_ZN7cutlass13device_kernelIN5flash11enable_sm90INS1_16FlashAttnFwdSm90INS1_25CollectiveMainloopFwdSm90ILi2EN4cute5tupleIJNS5_1CILi1EEES8_S8_EEENS6_IJNS7_ILi192EEENS7_ILi128EEENS7_ILi64EEEEEELi64ENS_10bfloat16_tEfNS_4arch4Sm90ELb0ELb1ELb1ELb1ELb0ELb0ELb0ELb1ELb1ELb0ELb0ELb0EEENS1_21CollectiveEpilogueFwdINS6_IJSA_SC_SB_EEES9_SE_SG_Li384ELb1ELb0ELb0ELb0EEENS1_36VarlenDynamicPersistentTileSchedulerILi192ELi128ELi384ELi32ELb0ELb0ELb1ELb1ELb0ELb1EEEEEEEEEvNT_6ParamsE:
[----:B------:R-:W-:Y:S01]  /*0000*/  LDC R1, c[0x0][0x37c] ;  /* 0x0000df00ff017b82 */ /* 0x000fe20000000800 */
[----:B------:R-:W-:Y:S05]  /*0010*/  EXIT ;  /* 0x000000000000794d */ /* 0x000fea0003800000 */
.L_x_43:
        /* <DEDUP_REMOVED lines=14> */
.L_x_91:


//--------------------- .text._ZN7cutlass13device_kernelIN5flash11enable_sm90INS1_16FlashAttnFwdSm90INS1_25CollectiveMainloopFwdSm90ILi2EN4cute5tupleIJNS5_1CILi1EEES8_S8_EEENS6_IJNS7_ILi192EEENS7_ILi128EEENS7_ILi64EEEEEELi64ENS_10bfloat16_tEfNS_4arch4Sm90ELb0ELb1ELb1ELb1ELb0ELb1ELb0ELb1ELb1ELb0ELb0ELb0EEENS1_21CollectiveEpilogueFwdINS6_IJSA_SC_SB_EEES9_SE_SG_Li384ELb1ELb0ELb0ELb0EEENS1_36VarlenDynamicPersistentTileSchedulerILi192ELi128ELi384ELi32ELb0ELb0ELb1ELb1ELb0ELb1EEEEEEEEEvNT_6ParamsE --------------------------
	.section	.text._ZN7cutlass13device_kernelIN5flash11enable_sm90INS1_16FlashAttnFwdSm90INS1_25CollectiveMainloopFwdSm90ILi2EN4cute5tupleIJNS5_1CILi1EEES8_S8_EEENS6_IJNS7_ILi192EEENS7_ILi128EEENS7_ILi64EEEEEELi64ENS_10bfloat16_tEfNS_4arch4Sm90ELb0ELb1ELb1ELb1ELb0ELb1ELb0ELb1ELb1ELb0ELb0ELb0EEENS1_21CollectiveEpilogueFwdINS6_IJSA_SC_SB_EEES9_SE_SG_Li384ELb1ELb0ELb0ELb0EEENS1_36VarlenDynamicPersistentTileSchedulerILi192ELi128ELi384ELi32ELb0ELb0ELb1ELb1ELb0ELb1EEEEEEEEEvNT_6ParamsE,"ax",@progbits
	.align	128
.text._ZN7cutlass13device_kernelIN5flash11enable_sm90INS1_16FlashAttnFwdSm90INS1_25CollectiveMainloopFwdSm90ILi2EN4cute5tupleIJNS5_1CILi1EEES8_S8_EEENS6_IJNS7_ILi192EEENS7_ILi128EEENS7_ILi64EEEEEELi64ENS_10bfloat16_tEfNS_4arch4Sm90ELb0ELb1ELb1ELb1ELb0ELb1ELb0ELb1ELb1ELb0ELb0ELb0EEENS1_21CollectiveEpilogueFwdINS6_IJSA_SC_SB_EEES9_SE_SG_Li384ELb1ELb0ELb0ELb0EEENS1_36VarlenDynamicPersistentTileSchedulerILi192ELi128ELi384ELi32ELb0ELb0ELb1ELb1ELb0ELb1EEEEEEEEEvNT_6ParamsE:
        .type           _ZN7cutlass13device_kernelIN5flash11enable_sm90INS1_16FlashAttnFwdSm90INS1_25CollectiveMainloopFwdSm90ILi2EN4cute5tupleIJNS5_1CILi1EEES8_S8_EEENS6_IJNS7_ILi192EEENS7_ILi128EEENS7_ILi64EEEEEELi64ENS_10bfloat16_tEfNS_4arch4Sm90ELb0ELb1ELb1ELb1ELb0ELb1ELb0ELb1ELb1ELb0ELb0ELb0EEENS1_21CollectiveEpilogueFwdINS6_IJSA_SC_SB_EEES9_SE_SG_Li384ELb1ELb0ELb0ELb0EEENS1_36VarlenDynamicPersistentTileSchedulerILi192ELi128ELi384ELi32ELb0ELb0ELb1ELb1ELb0ELb1EEEEEEEEEvNT_6ParamsE,@function
        .size           _ZN7cutlass13device_kernelIN5flash11enable_sm90INS1_16FlashAttnFwdSm90INS1_25CollectiveMainloopFwdSm90ILi2EN4cute5tupleIJNS5_1CILi1EEES8_S8_EEENS6_IJNS7_ILi192EEENS7_ILi128EEENS7_ILi64EEEEEELi64ENS_10bfloat16_tEfNS_4arch4Sm90ELb0ELb1ELb1ELb1ELb0ELb1ELb0ELb1ELb1ELb0ELb0ELb0EEENS1_21CollectiveEpilogueFwdINS6_IJSA_SC_SB_EEES9_SE_SG_Li384ELb1ELb0ELb0ELb0EEENS1_36VarlenDynamicPersistentTileSchedulerILi192ELi128ELi384ELi32ELb0ELb0ELb1ELb1ELb0ELb1EEEEEEEEEvNT_6ParamsE,(.L_x_92 - _ZN7cutlass13device_kernelIN5flash11enable_sm90INS1_16FlashAttnFwdSm90INS1_25CollectiveMainloopFwdSm90ILi2EN4cute5tupleIJNS5_1CILi1EEES8_S8_EEENS6_IJNS7_ILi192EEENS7_ILi128EEENS7_ILi64EEEEEELi64ENS_10bfloat16_tEfNS_4arch4Sm90ELb0ELb1ELb1ELb1ELb0ELb1ELb0ELb1ELb1ELb0ELb0ELb0EEENS1_21CollectiveEpilogueFwdINS6_IJSA_SC_SB_EEES9_SE_SG_Li384ELb1ELb0ELb0ELb0EEENS1_36VarlenDynamicPersistentTileSchedulerILi192ELi128ELi384ELi32ELb0ELb0ELb1ELb1ELb0ELb1EEEEEEEEEvNT_6ParamsE)
        .other          _ZN7cutlass13device_kernelIN5flash11enable_sm90INS1_16FlashAttnFwdSm90INS1_25CollectiveMainloopFwdSm90ILi2EN4cute5tupleIJNS5_1CILi1EEES8_S8_EEENS6_IJNS7_ILi192EEENS7_ILi128EEENS7_ILi64EEEEEELi64ENS_10bfloat16_tEfNS_4arch4Sm90ELb0ELb1ELb1ELb1ELb0ELb1ELb0ELb1ELb1ELb0ELb0ELb0EEENS1_21CollectiveEpilogueFwdINS6_IJSA_SC_SB_EEES9_SE_SG_Li384ELb1ELb0ELb0ELb0EEENS1_36VarlenDynamicPersistentTileSchedulerILi192ELi128ELi384ELi32ELb0ELb0ELb1ELb1ELb0ELb1EEEEEEEEEvNT_6ParamsE,@"STO_CUDA_ENTRY STV_DEFAULT"
_ZN7cutlass13device_kernelIN5flash11enable_sm90INS1_16FlashAttnFwdSm90INS1_25CollectiveMainloopFwdSm90ILi2EN4cute5tupleIJNS5_1CILi1EEES8_S8_EEENS6_IJNS7_ILi192EEENS7_ILi128EEENS7_ILi64EEEEEELi64ENS_10bfloat16_tEfNS_4arch4Sm90ELb0ELb1ELb1ELb1ELb0ELb1ELb0ELb1ELb1ELb0ELb0ELb0EEENS1_21CollectiveEpilogueFwdINS6_IJSA_SC_SB_EEES9_SE_SG_Li384ELb1ELb0ELb0ELb0EEENS1_36VarlenDynamicPersistentTileSchedulerILi192ELi128ELi384ELi32ELb0ELb0ELb1ELb1ELb0ELb1EEEEEEEEEvNT_6ParamsE:
[----:B------:R-:W-:Y:S01]  /*0000*/  LDC R1, c[0x0][0x37c] ;  /* 0x0000df00ff017b82 */ /* 0x000fe20000000800 */
[----:B------:R-:W-:Y:S05]  /*0010*/  EXIT ;  /* 0x000000000000794d */ /* 0x000fea0003800000 */
.L_x_44:
        /* <DEDUP_REMOVED lines=14> */
.L_x_92:


//--------------------- .text._ZN7cutlass13device_kernelIN5flash11enable_sm90INS1_16FlashAttnFwdSm90INS1_25CollectiveMainloopFwdSm90ILi2EN4cute5tupleIJNS5_1CILi1EEES8_S8_EEENS6_IJNS7_ILi192EEENS7_ILi128EEENS7_ILi64EEEEEELi64ENS_10bfloat16_tEfNS_4arch4Sm90ELb1ELb0ELb1ELb0ELb0ELb0ELb0ELb1ELb1ELb0ELb0ELb0EEENS1_21CollectiveEpilogueFwdINS6_IJSA_SC_SB_EEES9_SE_SG_Li384ELb0ELb0ELb0ELb0EEENS1_30DynamicPersistentTileSchedulerILi384ELi32ELb0ELb0ELb1EEEEEEEEEvNT_6ParamsE --------------------------
	.section	.text._ZN7cutlass13device_kernelIN5flash11enable_sm90INS1_16FlashAttnFwdSm90INS1_25CollectiveMainloopFwdSm90ILi2EN4cute5tupleIJNS5_1CILi1EEES8_S8_EEENS6_IJNS7_ILi192EEENS7_ILi128EEENS7_ILi64EEEEEELi64ENS_10bfloat16_tEfNS_4arch4Sm90ELb1ELb0ELb1ELb0ELb0ELb0ELb0ELb1ELb1ELb0ELb0ELb0EEENS1_21CollectiveEpilogueFwdINS6_IJSA_SC_SB_EEES9_SE_SG_Li384ELb0ELb0ELb0ELb0EEENS1_30DynamicPersistentTileSchedulerILi384ELi32ELb0ELb0ELb1EEEEEEEEEvNT_6ParamsE,"ax",@progbits
	.align	128
.text._ZN7cutlass13device_kernelIN5flash11enable_sm90INS1_16FlashAttnFwdSm90INS1_25CollectiveMainloopFwdSm90ILi2EN4cute5tupleIJNS5_1CILi1EEES8_S8_EEENS6_IJNS7_ILi192EEENS7_ILi128EEENS7_ILi64EEEEEELi64ENS_10bfloat16_tEfNS_4arch4Sm90ELb1ELb0ELb1ELb0ELb0ELb0ELb0ELb1ELb1ELb0ELb0ELb0EEENS1_21CollectiveEpilogueFwdINS6_IJSA_SC_SB_EEES9_SE_SG_Li384ELb0ELb0ELb0ELb0EEENS1_30DynamicPersistentTileSchedulerILi384ELi32ELb0ELb0ELb1EEEEEEEEEvNT_6ParamsE:
        .type           _ZN7cutlass13device_kernelIN5flash11enable_sm90INS1_16FlashAttnFwdSm90INS1_25CollectiveMainloopFwdSm90ILi2EN4cute5tupleIJNS5_1CILi1EEES8_S8_EEENS6_IJNS7_ILi192EEENS7_ILi128EEENS7_ILi64EEEEEELi64ENS_10bfloat16_tEfNS_4arch4Sm90ELb1ELb0ELb1ELb0ELb0ELb0ELb0ELb1ELb1ELb0ELb0ELb0EEENS1_21CollectiveEpilogueFwdINS6_IJSA_SC_SB_EEES9_SE_SG_Li384ELb0ELb0ELb0ELb0EEENS1_30DynamicPersistentTileSchedulerILi384ELi32ELb0ELb0ELb1EEEEEEEEEvNT_6ParamsE,@function
        .size           _ZN7cutlass13device_kernelIN5flash11enable_sm90INS1_16FlashAttnFwdSm90INS1_25CollectiveMainloopFwdSm90ILi2EN4cute5tupleIJNS5_1CILi1EEES8_S8_EEENS6_IJNS7_ILi192EEENS7_ILi128EEENS7_ILi64EEEEEELi64ENS_10bfloat16_tEfNS_4arch4Sm90ELb1ELb0ELb1ELb0ELb0ELb0ELb0ELb1ELb1ELb0ELb0ELb0EEENS1_21CollectiveEpilogueFwdINS6_IJSA_SC_SB_EEES9_SE_SG_Li384ELb0ELb0ELb0ELb0EEENS1_30DynamicPersistentTileSchedulerILi384ELi32ELb0ELb0ELb1EEEEEEEEEvNT_6ParamsE,(.L_x_93 - _ZN7cutlass13device_kernelIN5flash11enable_sm90INS1_16FlashAttnFwdSm90INS1_25CollectiveMainloopFwdSm90ILi2EN4cute5tupleIJNS5_1CILi1EEES8_S8_EEENS6_IJNS7_ILi192EEENS7_ILi128EEENS7_ILi64EEEEEELi64ENS_10bfloat16_tEfNS_4arch4Sm90ELb1ELb0ELb1ELb0ELb0ELb0ELb0ELb1ELb1ELb0ELb0ELb0EEENS1_21CollectiveEpilogueFwdINS6_IJSA_SC_SB_EEES9_SE_SG_Li384ELb0ELb0ELb0ELb0EEENS1_30DynamicPersistentTileSchedulerILi384ELi32ELb0ELb0ELb1EEEEEEEEEvNT_6ParamsE)
        .other          _ZN7cutlass13device_kernelIN5flash11enable_sm90INS1_16FlashAttnFwdSm90INS1_25CollectiveMainloopFwdSm90ILi2EN4cute5tupleIJNS5_1CILi1EEES8_S8_EEENS6_IJNS7_ILi192EEENS7_ILi128EEENS7_ILi64EEEEEELi64ENS_10bfloat16_tEfNS_4arch4Sm90ELb1ELb0ELb1ELb0ELb0ELb0ELb0ELb1ELb1ELb0ELb0ELb0EEENS1_21CollectiveEpilogueFwdINS6_IJSA_SC_SB_EEES9_SE_SG_Li384ELb0ELb0ELb0ELb0EEENS1_30DynamicPersistentTileSchedulerILi384ELi32ELb0ELb0ELb1EEEEEEEEEvNT_6ParamsE,@"STO_CUDA_ENTRY STV_DEFAULT"
_ZN7cutlass13device_kernelIN5flash11enable_sm90INS1_16FlashAttnFwdSm90INS1_25CollectiveMainloopFwdSm90ILi2EN4cute5tupleIJNS5_1CILi1EEES8_S8_EEENS6_IJNS7_ILi192EEENS7_ILi128EEENS7_ILi64EEEEEELi64ENS_10bfloat16_tEfNS_4arch4Sm90ELb1ELb0ELb1ELb0ELb0ELb0ELb0ELb1ELb1ELb0ELb0ELb0EEENS1_21CollectiveEpilogueFwdINS6_IJSA_SC_SB_EEES9_SE_SG_Li384ELb0ELb0ELb0ELb0EEENS1_30DynamicPersistentTileSchedulerILi384ELi32ELb0ELb0ELb1EEEEEEEEEvNT_6ParamsE:
[----:B------:R-:W-:Y:S01]  /*0000*/  LDC R1, c[0x0][0x37c] ;  /* 0x0000df00ff017b82 */ /* 0x000fe20000000800 */
[----:B------:R-:W-:Y:S05]  /*0010*/  EXIT ;  /* 0x000000000000794d */ /* 0x000fea0003800000 */
.L_x_45:
        /* <DEDUP_REMOVED lines=14> */
.L_x_93:


//--------------------- .text._ZN7cutlass13device_kernelIN5flash11enable_sm90INS1_16FlashAttnFwdSm90INS1_25CollectiveMainloopFwdSm90ILi2EN4cute5tupleIJNS5_1CILi1EEES8_S8_EEENS6_IJNS7_ILi192EEENS7_ILi128EEENS7_ILi64EEEEEELi64ENS_10bfloat16_tEfNS_4arch4Sm90ELb1ELb0ELb1ELb1ELb0ELb0ELb0ELb1ELb1ELb0ELb0ELb0EEENS1_21CollectiveEpilogueFwdINS6_IJSA_SC_SB_EEES9_SE_SG_Li384ELb1ELb0ELb0ELb0EEENS1_36VarlenDynamicPersistentTileSchedulerILi192ELi128ELi384ELi32ELb0ELb0ELb1ELb1ELb1ELb1EEEEEEEEEvNT_6ParamsE --------------------------
	.section	.text._ZN7cutlass13device_kernelIN5flash11enable_sm90INS1_16FlashAttnFwdSm90INS1_25CollectiveMainloopFwdSm90ILi2EN4cute5tupleIJNS5_1CILi1EEES8_S8_EEENS6_IJNS7_ILi192EEENS7_ILi128EEENS7_ILi64EEEEEELi64ENS_10bfloat16_tEfNS_4arch4Sm90ELb1ELb0ELb1ELb1ELb0ELb0ELb0ELb1ELb1ELb0ELb0ELb0EEENS1_21CollectiveEpilogueFwdINS6_IJSA_SC_SB_EEES9_SE_SG_Li384ELb1ELb0ELb0ELb0EEENS1_36VarlenDynamicPersistentTileSchedulerILi192ELi128ELi384ELi32ELb0ELb0ELb1ELb1ELb1ELb1EEEEEEEEEvNT_6ParamsE,"ax",@progbits
	.align	128
.text._ZN7cutlass13device_kernelIN5flash11enable_sm90INS1_16FlashAttnFwdSm90INS1_25CollectiveMainloopFwdSm90ILi2EN4cute5tupleIJNS5_1CILi1EEES8_S8_EEENS6_IJNS7_ILi192EEENS7_ILi128EEENS7_ILi64EEEEEELi64ENS_10bfloat16_tEfNS_4arch4Sm90ELb1ELb0ELb1ELb1ELb0ELb0ELb0ELb1ELb1ELb0ELb0ELb0EEENS1_21CollectiveEpilogueFwdINS6_IJSA_SC_SB_EEES9_SE_SG_Li384ELb1ELb0ELb0ELb0EEENS1_36VarlenDynamicPersistentTileSchedulerILi192ELi128ELi384ELi32ELb0ELb0ELb1ELb1ELb1ELb1EEEEEEEEEvNT_6ParamsE:
        .type           _ZN7cutlass13device_kernelIN5flash11enable_sm90INS1_16FlashAttnFwdSm90INS1_25CollectiveMainloopFwdSm90ILi2EN4cute5tupleIJNS5_1CILi1EEES8_S8_EEENS6_IJNS7_ILi192EEENS7_ILi128EEENS7_ILi64EEEEEELi64ENS_10bfloat16_tEfNS_4arch4Sm90ELb1ELb0ELb1ELb1ELb0ELb0ELb0ELb1ELb1ELb0ELb0ELb0EEENS1_21CollectiveEpilogueFwdINS6_IJSA_SC_SB_EEES9_SE_SG_Li384ELb1ELb0ELb0ELb0EEENS1_36VarlenDynamicPersistentTileSchedulerILi192ELi128ELi384ELi32ELb0ELb0ELb1ELb1ELb1ELb1EEEEEEEEEvNT_6ParamsE,@function
        .size           _ZN7cutlass13device_kernelIN5flash11enable_sm90INS1_16FlashAttnFwdSm90INS1_25CollectiveMainloopFwdSm90ILi2EN4cute5tupleIJNS5_1CILi1EEES8_S8_EEENS6_IJNS7_ILi192EEENS7_ILi128EEENS7_ILi64EEEEEELi64ENS_10bfloat16_tEfNS_4arch4Sm90ELb1ELb0ELb1ELb1ELb0ELb0ELb0ELb1ELb1ELb0ELb0ELb0EEENS1_21CollectiveEpilogueFwdINS6_IJSA_SC_SB_EEES9_SE_SG_Li384ELb1ELb0ELb0ELb0EEENS1_36VarlenDynamicPersistentTileSchedulerILi192ELi128ELi384ELi32ELb0ELb0ELb1ELb1ELb1ELb1EEEEEEEEEvNT_6ParamsE,(.L_x_94 - _ZN7cutlass13device_kernelIN5flash11enable_sm90INS1_16FlashAttnFwdSm90INS1_25CollectiveMainloopFwdSm90ILi2EN4cute5tupleIJNS5_1CILi1EEES8_S8_EEENS6_IJNS7_ILi192EEENS7_ILi128EEENS7_ILi64EEEEEELi64ENS_10bfloat16_tEfNS_4arch4Sm90ELb1ELb0ELb1ELb1ELb0ELb0ELb0ELb1ELb1ELb0ELb0ELb0EEENS1_21CollectiveEpilogueFwdINS6_IJSA_SC_SB_EEES9_SE_SG_Li384ELb1ELb0ELb0ELb0EEENS1_36VarlenDynamicPersistentTileSchedulerILi192ELi128ELi384ELi32ELb0ELb0ELb1ELb1ELb1ELb1EEEEEEEEEvNT_6ParamsE)
        .other          _ZN7cutlass13device_kernelIN5flash11enable_sm90INS1_16FlashAttnFwdSm90INS1_25CollectiveMainloopFwdSm90ILi2EN4cute5tupleIJNS5_1CILi1EEES8_S8_EEENS6_IJNS7_ILi192EEENS7_ILi128EEENS7_ILi64EEEEEELi64ENS_10bfloat16_tEfNS_4arch4Sm90ELb1ELb0ELb1ELb1ELb0ELb0ELb0ELb1ELb1ELb0ELb0ELb0EEENS1_21CollectiveEpilogueFwdINS6_IJSA_SC_SB_EEES9_SE_SG_Li384ELb1ELb0ELb0ELb0EEENS1_36VarlenDynamicPersistentTileSchedulerILi192ELi128ELi384ELi32ELb0ELb0ELb1ELb1ELb1ELb1EEEEEEEEEvNT_6ParamsE,@"STO_CUDA_ENTRY STV_DEFAULT"
_ZN7cutlass13device_kernelIN5flash11enable_sm90INS1_16FlashAttnFwdSm90INS1_25CollectiveMainloopFwdSm90ILi2EN4cute5tupleIJNS5_1CILi1EEES8_S8_EEENS6_IJNS7_ILi192EEENS7_ILi128EEENS7_ILi64EEEEEELi64ENS_10bfloat16_tEfNS_4arch4Sm90ELb1ELb0ELb1ELb1ELb0ELb0ELb0ELb1ELb1ELb0ELb0ELb0EEENS1_21CollectiveEpilogueFwdINS6_IJSA_SC_SB_EEES9_SE_SG_Li384ELb1ELb0ELb0ELb0EEENS1_36VarlenDynamicPersistentTileSchedulerILi192ELi128ELi384ELi32ELb0ELb0ELb1ELb1ELb1ELb1EEEEEEEEEvNT_6ParamsE:
[----:B------:R-:W-:Y:S01]  /*0000*/  LDC R1, c[0x0][0x37c] ;  /* 0x0000df00ff017b82 */ /* 0x000fe20000000800 */
[----:B------:R-:W-:Y:S05]  /*0010*/  EXIT ;  /* 0x000000000000794d */ /* 0x000fea0003800000 */
.L_x_46:
        /* <DEDUP_REMOVED lines=14> */
.L_x_94:


//--------------------- .text._ZN7cutlass13device_kernelIN5flash11enable_sm90INS1_16FlashAttnFwdSm90INS1_25CollectiveMainloopFwdSm90ILi2EN4cute5tupleIJNS5_1CILi1EEES8_S8_EEENS6_IJNS7_ILi192EEENS7_ILi128EEENS7_ILi64EEEEEELi64ENS_10bfloat16_tEfNS_4arch4Sm90ELb1ELb0ELb1ELb1ELb0ELb1ELb0ELb1ELb1ELb0ELb0ELb0EEENS1_21CollectiveEpilogueFwdINS6_IJSA_SC_SB_EEES9_SE_SG_Li384ELb1ELb0ELb0ELb0EEENS1_36VarlenDynamicPersistentTileSchedulerILi192ELi128ELi384ELi32ELb0ELb0ELb1ELb1ELb1ELb1EEEEEEEEEvNT_6ParamsE --------------------------
	.section	.text._ZN7cutlass13device_kernelIN5flash11enable_sm90INS1_16FlashAttnFwdSm90INS1_25CollectiveMainloopFwdSm90ILi2EN4cute5tupleIJNS5_1CILi1EEES8_S8_EEENS6_IJNS7_ILi192EEENS7_ILi128EEENS7_ILi64EEEEEELi64ENS_10bfloat16_tEfNS_4arch4Sm90ELb1ELb0ELb1ELb1ELb0ELb1ELb0ELb1ELb1ELb0ELb0ELb0EEENS1_21CollectiveEpilogueFwdINS6_IJSA_SC_SB_EEES9_SE_SG_Li384ELb1ELb0ELb0ELb0EEENS1_36VarlenDynamicPersistentTileSchedulerILi192ELi128ELi384ELi32ELb0ELb0ELb1ELb1ELb1ELb1EEEEEEEEEvNT_6ParamsE,"ax",@progbits
	.align	128
.text._ZN7cutlass13device_kernelIN5flash11enable_sm90INS1_16FlashAttnFwdSm90INS1_25CollectiveMainloopFwdSm90ILi2EN4cute5tupleIJNS5_1CILi1EEES8_S8_EEENS6_IJNS7_ILi192EEENS7_ILi128EEENS7_ILi64EEEEEELi64ENS_10bfloat16_tEfNS_4arch4Sm90ELb1ELb0ELb1ELb1ELb0ELb1ELb0ELb1ELb1ELb0ELb0ELb0EEENS1_21CollectiveEpilogueFwdINS6_IJSA_SC_SB_EEES9_SE_SG_Li384ELb1ELb0ELb0ELb0EEENS1_36VarlenDynamicPersistentTileSchedulerILi192ELi128ELi384ELi32ELb0ELb0ELb1ELb1ELb1ELb1EEEEEEEEEvNT_6ParamsE:
        .type           _ZN7cutlass13device_kernelIN5flash11enable_sm90INS1_16FlashAttnFwdSm90INS1_25CollectiveMainloopFwdSm90ILi2EN4cute5tupleIJNS5_1CILi1EEES8_S8_EEENS6_IJNS7_ILi192EEENS7_ILi128EEENS7_ILi64EEEEEELi64ENS_10bfloat16_tEfNS_4arch4Sm90ELb1ELb0ELb1ELb1ELb0ELb1ELb0ELb1ELb1ELb0ELb0ELb0EEENS1_21CollectiveEpilogueFwdINS6_IJSA_SC_SB_EEES9_SE_SG_Li384ELb1ELb0ELb0ELb0EEENS1_36VarlenDynamicPersistentTileSchedulerILi192ELi128ELi384ELi32ELb0ELb0ELb1ELb1ELb1ELb1EEEEEEEEEvNT_6ParamsE,@function
        .size           _ZN7cutlass13device_kernelIN5flash11enable_sm90INS1_16FlashAttnFwdSm90INS1_25CollectiveMainloopFwdSm90ILi2EN4cute5tupleIJNS5_1CILi1EEES8_S8_EEENS6_IJNS7_ILi192EEENS7_ILi128EEENS7_ILi64EEEEEELi64ENS_10bfloat16_tEfNS_4arch4Sm90ELb1ELb0ELb1ELb1ELb0ELb1ELb0ELb1ELb1ELb0ELb0ELb0EEENS1_21CollectiveEpilogueFwdINS6_IJSA_SC_SB_EEES9_SE_SG_Li384ELb1ELb0ELb0ELb0EEENS1_36VarlenDynamicPersistentTileSchedulerILi192ELi128ELi384ELi32ELb0ELb0ELb1ELb1ELb1ELb1EEEEEEEEEvNT_6ParamsE,(.L_x_95 - _ZN7cutlass13device_kernelIN5flash11enable_sm90INS1_16FlashAttnFwdSm90INS1_25CollectiveMainloopFwdSm90ILi2EN4cute5tupleIJNS5_1CILi1EEES8_S8_EEENS6_IJNS7_ILi192EEENS7_ILi128EEENS7_ILi64EEEEEELi64ENS_10bfloat16_tEfNS_4arch4Sm90ELb1ELb0ELb1ELb1ELb0ELb1ELb0ELb1ELb1ELb0ELb0ELb0EEENS1_21CollectiveEpilogueFwdINS6_IJSA_SC_SB_EEES9_SE_SG_Li384ELb1ELb0ELb0ELb0EEENS1_36VarlenDynamicPersistentTileSchedulerILi192ELi128ELi384ELi32ELb0ELb0ELb1ELb1ELb1ELb1EEEEEEEEEvNT_6ParamsE)
        .other          _ZN7cutlass13device_kernelIN5flash11enable_sm90INS1_16FlashAttnFwdSm90INS1_25CollectiveMainloopFwdSm90ILi2EN4cute5tupleIJNS5_1CILi1EEES8_S8_EEENS6_IJNS7_ILi192EEENS7_ILi128EEENS7_ILi64EEEEEELi64ENS_10bfloat16_tEfNS_4arch4Sm90ELb1ELb0ELb1ELb1ELb0ELb1ELb0ELb1ELb1ELb0ELb0ELb0EEENS1_21CollectiveEpilogueFwdINS6_IJSA_SC_SB_EEES9_SE_SG_Li384ELb1ELb0ELb0ELb0EEENS1_36VarlenDynamicPersistentTileSchedulerILi192ELi128ELi384ELi32ELb0ELb0ELb1ELb1ELb1ELb1EEEEEEEEEvNT_6ParamsE,@"STO_CUDA_ENTRY STV_DEFAULT"
_ZN7cutlass13device_kernelIN5flash11enable_sm90INS1_16FlashAttnFwdSm90INS1_25CollectiveMainloopFwdSm90ILi2EN4cute5tupleIJNS5_1CILi1EEES8_S8_EEENS6_IJNS7_ILi192EEENS7_ILi128EEENS7_ILi64EEEEEELi64ENS_10bfloat16_tEfNS_4arch4Sm90ELb1ELb0ELb1ELb1ELb0ELb1ELb0ELb1ELb1ELb0ELb0ELb0EEENS1_21CollectiveEpilogueFwdINS6_IJSA_SC_SB_EEES9_SE_SG_Li384ELb1ELb0ELb0ELb0EEENS1_36VarlenDynamicPersistentTileSchedulerILi192ELi128ELi384ELi32ELb0ELb0ELb1ELb1ELb1ELb1EEEEEEEEEvNT_6ParamsE:
[----:B------:R-:W-:Y:S01]  /*0000*/  LDC R1, c[0x0][0x37c] ;  /* 0x0000df00ff017b82 */ /* 0x000fe20000000800 */
[----:B------:R-:W-:Y:S05]  /*0010*/  EXIT ;  /* 0x000000000000794d */ /* 0x000fea0003800000 */
.L_x_47:
        /* <DEDUP_REMOVED lines=14> */
.L_x_95:


//--------------------- .nv.shared.reserved.0     --------------------------
	.section	.nv.shared.reserved.0,"aw",@nobits
	.weak		__nv_reservedSMEM_offset_0_alias
	.size		__nv_reservedSMEM_offset_0_alias, 0, 64
	.other		__nv_reservedSMEM_offset_0_alias,@"STO_CUDA_RESERVED_SHARED STV_DEFAULT"
__nv_reservedSMEM_offset_0_alias:
	.zero		0
	.zero		64


//--------------------- .nv.global                --------------------------
	.section	.nv.global,"aw",@nobits
.nv.global:
	.type		_ZN74_INTERNAL_a13f6cbc_38_flash_fwd_hdimall_bf16_softcap_sm90_cu_a6473388_33374cute1_E,@object
	.size		_ZN74_INTERNAL_a13f6cbc_38_flash_fwd_hdimall_bf16_softcap_sm90_cu_a6473388_33374cute1_E,(_ZN74_INTERNAL_a13f6cbc_38_flash_fwd_hdimall_bf16_softcap_sm90_cu_a6473388_33374cuda3std3__45__cpo6cbeginE - _ZN74_INTERNAL_a13f6cbc_38_flash_fwd_hdimall_bf16_softcap_sm90_cu_a6473388_33374cute1_E)
_ZN74_INTERNAL_a13f6cbc_38_flash_fwd_hdimall_bf16_softcap_sm90_cu_a6473388_33374cute1_E:
	.zero		1
	.type		_ZN74_INTERNAL_a13f6cbc_38_flash_fwd_hdimall_bf16_softcap_sm90_cu_a6473388_33374cuda3std3__45__cpo6cbeginE,@object
	.size		_ZN74_INTERNAL_a13f6cbc_38_flash_fwd_hdimall_bf16_softcap_sm90_cu_a6473388_33374cuda3std3__45__cpo6cbeginE,(_ZN74_INTERNAL_a13f6cbc_38_flash_fwd_hdimall_bf16_softcap_sm90_cu_a6473388_33374cuda3std3__48in_placeE - _ZN74_INTERNAL_a13f6cbc_38_flash_fwd_hdimall_bf16_softcap_sm90_cu_a6473388_33374cuda3std3__45__cpo6cbeginE)
_ZN74_INTERNAL_a13f6cbc_38_flash_fwd_hdimall_bf16_softcap_sm90_cu_a6473388_33374cuda3std3__45__cpo6cbeginE:
	.zero		1
	.type		_ZN74_INTERNAL_a13f6cbc_38_flash_fwd_hdimall_bf16_softcap_sm90_cu_a6473388_33374cuda3std3__48in_placeE,@object
	.size		_ZN74_INTERNAL_a13f6cbc_38_flash_fwd_hdimall_bf16_softcap_sm90_cu_a6473388_33374cuda3std3__48in_placeE,(_ZN74_INTERNAL_a13f6cbc_38_flash_fwd_hdimall_bf16_softcap_sm90_cu_a6473388_33374cuda3std6ranges3__45__cpo9iter_moveE - _ZN74_INTERNAL_a13f6cbc_38_flash_fwd_hdimall_bf16_softcap_sm90_cu_a6473388_33374cuda3std3__48in_placeE)
_ZN74_INTERNAL_a13f6cbc_38_flash_fwd_hdimall_bf16_softcap_sm90_cu_a6473388_33374cuda3std3__48in_placeE:
	.zero		1
	.type		_ZN74_INTERNAL_a13f6cbc_38_flash_fwd_hdimall_bf16_softcap_sm90_cu_a6473388_33374cuda3std6ranges3__45__cpo9iter_moveE,@object
	.size		_ZN74_INTERNAL_a13f6cbc_38_flash_fwd_hdimall_bf16_softcap_sm90_cu_a6473388_33374cuda3std6ranges3__45__cpo9iter_moveE,(_ZN74_INTERNAL_a13f6cbc_38_flash_fwd_hdimall_bf16_softcap_sm90_cu_a6473388_33374cuda3std3__45__cpo5beginE - _ZN74_INTERNAL_a13f6cbc_38_flash_fwd_hdimall_bf16_softcap_sm90_cu_a6473388_33374cuda3std6ranges3__45__cpo9iter_moveE)
_ZN74_INTERNAL_a13f6cbc_38_flash_fwd_hdimall_bf16_softcap_sm90_cu_a6473388_33374cuda3std6ranges3__45__cpo9iter_moveE:
	.zero		1
	.type		_ZN74_INTERNAL_a13f6cbc_38_flash_fwd_hdimall_bf16_softcap_sm90_cu_a6473388_33374cuda3std3__45__cpo5beginE,@object
	.size		_ZN74_INTERNAL_a13f6cbc_38_flash_fwd_hdimall_bf16_softcap_sm90_cu_a6473388_33374cuda3std3__45__cpo5beginE,(_ZN74_INTERNAL_a13f6cbc_38_flash_fwd_hdimall_bf16_softcap_sm90_cu_a6473388_33374cuda3std3__476_GLOBAL__N__a13f6cbc_38_flash_fwd_hdimall_bf16_softcap_sm90_cu_a6473388_33376ignoreE - _ZN74_INTERNAL_a13f6cbc_38_flash_fwd_hdimall_bf16_softcap_sm90_cu_a6473388_33374cuda3std3__45__cpo5beginE)
_ZN74_INTERNAL_a13f6cbc_38_flash_fwd_hdimall_bf16_softcap_sm90_cu_a6473388_33374cuda3std3__45__cpo5beginE:
	.zero		1
	.type		_ZN74_INTERNAL_a13f6cbc_38_flash_fwd_hdimall_bf16_softcap_sm90_cu_a6473388_33374cuda3std3__476_GLOBAL__N__a13f6cbc_38_flash_fwd_hdimall_bf16_softcap_sm90_cu_a6473388_33376ignoreE,@object
	.size		_ZN74_INTERNAL_a13f6cbc_38_flash_fwd_hdimall_bf16_softcap_sm90_cu_a6473388_33374cuda3std3__476_GLOBAL__N__a13f6cbc_38_flash_fwd_hdimall_bf16_softcap_sm90_cu_a6473388_33376ignoreE,(_ZN74_INTERNAL_a13f6cbc_38_flash_fwd_hdimall_bf16_softcap_sm90_cu_a6473388_33374cute7productE - _ZN74_INTERNAL_a13f6cbc_38_flash_fwd_hdimall_bf16_softcap_sm90_cu_a6473388_33374cuda3std3__476_GLOBAL__N__a13f6cbc_38_flash_fwd_hdimall_bf16_softcap_sm90_cu_a6473388_33376ignoreE)
_ZN74_INTERNAL_a13f6cbc_38_flash_fwd_hdimall_bf16_softcap_sm90_cu_a6473388_33374cuda3std3__476_GLOBAL__N__a13f6cbc_38_flash_fwd_hdimall_bf16_softcap_sm90_cu_a6473388_33376ignoreE:
	.zero		1
	.type		_ZN74_INTERNAL_a13f6cbc_38_flash_fwd_hdimall_bf16_softcap_sm90_cu_a6473388_33374cute7productE,@object
	.size		_ZN74_INTERNAL_a13f6cbc_38_flash_fwd_hdimall_bf16_softcap_sm90_cu_a6473388_33374cute7productE,(_ZN74_INTERNAL_a13f6cbc_38_flash_fwd_hdimall_bf16_softcap_sm90_cu_a6473388_33374cuda3std3__45__cpo3endE - _ZN74_INTERNAL_a13f6cbc_38_flash_fwd_hdimall_bf16_softcap_sm90_cu_a6473388_33374cute7productE)
_ZN74_INTERNAL_a13f6cbc_38_flash_fwd_hdimall_bf16_softcap_sm90_cu_a6473388_33374cute7productE:
	.zero		1
	.type		_ZN74_INTERNAL_a13f6cbc_38_flash_fwd_hdimall_bf16_softcap_sm90_cu_a6473388_33374cuda3std3__45__cpo3endE,@object
	.size		_ZN74_INTERNAL_a13f6cbc_38_flash_fwd_hdimall_bf16_softcap_sm90_cu_a6473388_33374cuda3std3__45__cpo3endE,(_ZN74_INTERNAL_a13f6cbc_38_flash_fwd_hdimall_bf16_softcap_sm90_cu_a6473388_33374cuda3std3__419piecewise_constructE - _ZN74_INTERNAL_a13f6cbc_38_flash_fwd_hdimall_bf16_softcap_sm90_cu_a6473388_33374cuda3std3__45__cpo3endE)
_ZN74_INTERNAL_a13f6cbc_38_flash_fwd_hdimall_bf16_softcap_sm90_cu_a6473388_33374cuda3std3__45__cpo3endE:
	.zero		1
	.type		_ZN74_INTERNAL_a13f6cbc_38_flash_fwd_hdimall_bf16_softcap_sm90_cu_a6473388_33374cuda3std3__419piecewise_constructE,@object
	.size		_ZN74_INTERNAL_a13f6cbc_38_flash_fwd_hdimall_bf16_softcap_sm90_cu_a6473388_33374cuda3std3__419piecewise_constructE,(_ZN74_INTERNAL_a13f6cbc_38_flash_fwd_hdimall_bf16_softcap_sm90_cu_a6473388_33374cuda3std3__45__cpo4cendE - _ZN74_INTERNAL_a13f6cbc_38_flash_fwd_hdimall_bf16_softcap_sm90_cu_a6473388_33374cuda3std3__419piecewise_constructE)
_ZN74_INTERNAL_a13f6cbc_38_flash_fwd_hdimall_bf16_softcap_sm90_cu_a6473388_33374cuda3std3__419piecewise_constructE:
	.zero		1
	.type		_ZN74_INTERNAL_a13f6cbc_38_flash_fwd_hdimall_bf16_softcap_sm90_cu_a6473388_33374cuda3std3__45__cpo4cendE,@object
	.size		_ZN74_INTERNAL_a13f6cbc_38_flash_fwd_hdimall_bf16_softcap_sm90_cu_a6473388_33374cuda3std3__45__cpo4cendE,(_ZN74_INTERNAL_a13f6cbc_38_flash_fwd_hdimall_bf16_softcap_sm90_cu_a6473388_33374cuda3std6ranges3__45__cpo4swapE - _ZN74_INTERNAL_a13f6cbc_38_flash_fwd_hdimall_bf16_softcap_sm90_cu_a6473388_33374cuda3std3__45__cpo4cendE)
_ZN74_INTERNAL_a13f6cbc_38_flash_fwd_hdimall_bf16_softcap_sm90_cu_a6473388_33374cuda3std3__45__cpo4cendE:
	.zero		1
	.type		_ZN74_INTERNAL_a13f6cbc_38_flash_fwd_hdimall_bf16_softcap_sm90_cu_a6473388_33374cuda3std6ranges3__45__cpo4swapE,@object
	.size		_ZN74_INTERNAL_a13f6cbc_38_flash_fwd_hdimall_bf16_softcap_sm90_cu_a6473388_33374cuda3std6ranges3__45__cpo4swapE,(.L_7 - _ZN74_INTERNAL_a13f6cbc_38_flash_fwd_hdimall_bf16_softcap_sm90_cu_a6473388_33374cuda3std6ranges3__45__cpo4swapE)
_ZN74_INTERNAL_a13f6cbc_38_flash_fwd_hdimall_bf16_softcap_sm90_cu_a6473388_33374cuda3std6ranges3__45__cpo4swapE:
	.zero		1
.L_7:


//--------------------- .nv.constant0._ZN7cutlass13device_kernelIN5flash11enable_sm90INS1_16FlashAttnFwdSm90INS1_25CollectiveMainloopFwdSm90ILi2EN4cute5tupleIJNS5_1CILi1EEES8_S8_EEENS6_IJNS7_ILi128EEENS7_ILi80EEENS7_ILi256EEEEEELi256ENS_10bfloat16_tEfNS_4arch4Sm90ELb0ELb0ELb1ELb0ELb0ELb0ELb0ELb1ELb1ELb0ELb0ELb0EEENS1_21CollectiveEpilogueFwdINS6_IJSA_SC_SB_EEES9_SE_SG_Li256ELb0ELb0ELb0ELb0EEENS1_29StaticPersistentTileSchedulerILb0EEEEEEEEEvNT_6ParamsE --------------------------
	.section	.nv.constant0._ZN7cutlass13device_kernelIN5flash11enable_sm90INS1_16FlashAttnFwdSm90INS1_25CollectiveMainloopFwdSm90ILi2EN4cute5tupleIJNS5_1CILi1EEES8_S8_EEENS6_IJNS7_ILi128EEENS7_ILi80EEENS7_ILi256EEEEEELi256ENS_10bfloat16_tEfNS_4arch4Sm90ELb0ELb0ELb1ELb0ELb0ELb0ELb0ELb1ELb1ELb0ELb0ELb0EEENS1_21CollectiveEpilogueFwdINS6_IJSA_SC_SB_EEES9_SE_SG_Li256ELb0ELb0ELb0ELb0EEENS1_29StaticPersistentTileSchedulerILb0EEEEEEEEEvNT_6ParamsE,"a",@progbits
	.sectionflags	@""
	.align	4
.nv.constant0._ZN7cutlass13device_kernelIN5flash11enable_sm90INS1_16FlashAttnFwdSm90INS1_25CollectiveMainloopFwdSm90ILi2EN4cute5tupleIJNS5_1CILi1EEES8_S8_EEENS6_IJNS7_ILi128EEENS7_ILi80EEENS7_ILi256EEEEEELi256ENS_10bfloat16_tEfNS_4arch4Sm90ELb0ELb0ELb1ELb0ELb0ELb0ELb0ELb1ELb1ELb0ELb0ELb0EEENS1_21CollectiveEpilogueFwdINS6_IJSA_SC_SB_EEES9_SE_SG_Li256ELb0ELb0ELb0ELb0EEENS1_29StaticPersistentTileSchedulerILb0EEEEEEEEEvNT_6ParamsE:
	.zero		3840


//--------------------- .nv.constant0._ZN7cutlass13device_kernelIN5flash11enable_sm90INS1_16FlashAttnFwdSm90INS1_25CollectiveMainloopFwdSm90ILi2EN4cute5tupleIJNS5_1CILi2EEENS7_ILi1EEES9_EEENS6_IJNS7_ILi128EEENS7_ILi80EEENS7_ILi256EEEEEELi256ENS_10bfloat16_tEfNS_4arch4Sm90ELb0ELb0ELb1ELb0ELb0ELb0ELb0ELb1ELb1ELb0ELb0ELb0EEENS1_21CollectiveEpilogueFwdINS6_IJSB_SD_SC_EEESA_SF_SH_Li256ELb0ELb0ELb0ELb0EEENS1_29StaticPersistentTileSchedulerILb0EEEEEEEEEvNT_6ParamsE --------------------------
	.section	.nv.constant0._ZN7cutlass13device_kernelIN5flash11enable_sm90INS1_16FlashAttnFwdSm90INS1_25CollectiveMainloopFwdSm90ILi2EN4cute5tupleIJNS5_1CILi2EEENS7_ILi1EEES9_EEENS6_IJNS7_ILi128EEENS7_ILi80EEENS7_ILi256EEEEEELi256ENS_10bfloat16_tEfNS_4arch4Sm90ELb0ELb0ELb1ELb0ELb0ELb0ELb0ELb1ELb1ELb0ELb0ELb0EEENS1_21CollectiveEpilogueFwdINS6_IJSB_SD_SC_EEESA_SF_SH_Li256ELb0ELb0ELb0ELb0EEENS1_29StaticPersistentTileSchedulerILb0EEEEEEEEEvNT_6ParamsE,"a",@progbits
	.sectionflags	@""
	.align	4
.nv.constant0._ZN7cutlass13device_kernelIN5flash11enable_sm90INS1_16FlashAttnFwdSm90INS1_25CollectiveMainloopFwdSm90ILi2EN4cute5tupleIJNS5_1CILi2EEENS7_ILi1EEES9_EEENS6_IJNS7_ILi128EEENS7_ILi80EEENS7_ILi256EEEEEELi256ENS_10bfloat16_tEfNS_4arch4Sm90ELb0ELb0ELb1ELb0ELb0ELb0ELb0ELb1ELb1ELb0ELb0ELb0EEENS1_21CollectiveEpilogueFwdINS6_IJSB_SD_SC_EEESA_SF_SH_Li256ELb0ELb0ELb0ELb0EEENS1_29StaticPersistentTileSchedulerILb0EEEEEEEEEvNT_6ParamsE:
	.zero		3840


//--------------------- .nv.constant0._ZN7cutlass13device_kernelIN5flash11enable_sm90INS1_16FlashAttnFwdSm90INS1_25CollectiveMainloopFwdSm90ILi2EN4cute5tupleIJNS5_1CILi1EEES8_S8_EEENS6_IJNS7_ILi128EEENS7_ILi80EEENS7_ILi256EEEEEELi256ENS_10bfloat16_tEfNS_4arch4Sm90ELb0ELb0ELb1ELb1ELb0ELb0ELb0ELb1ELb1ELb0ELb0ELb0EEENS1_21CollectiveEpilogueFwdINS6_IJSA_SC_SB_EEES9_SE_SG_Li256ELb1ELb0ELb0ELb0EEENS1_36VarlenDynamicPersistentTileSchedulerILi128ELi80ELi256ELi32ELb0ELb0ELb1ELb0ELb1ELb1EEEEEEEEEvNT_6ParamsE --------------------------
	.section	.nv.constant0._ZN7cutlass13device_kernelIN5flash11enable_sm90INS1_16FlashAttnFwdSm90INS1_25CollectiveMainloopFwdSm90ILi2EN4cute5tupleIJNS5_1CILi1EEES8_S8_EEENS6_IJNS7_ILi128EEENS7_ILi80EEENS7_ILi256EEEEEELi256ENS_10bfloat16_tEfNS_4arch4Sm90ELb0ELb0ELb1ELb1ELb0ELb0ELb0ELb1ELb1ELb0ELb0ELb0EEENS1_21CollectiveEpilogueFwdINS6_IJSA_SC_SB_EEES9_SE_SG_Li256ELb1ELb0ELb0ELb0EEENS1_36VarlenDynamicPersistentTileSchedulerILi128ELi80ELi256ELi32ELb0ELb0ELb1ELb0ELb1ELb1EEEEEEEEEvNT_6ParamsE,"a",@progbits
	.sectionflags	@""
	.align	4
.nv.constant0._ZN7cutlass13device_kernelIN5flash11enable_sm90INS1_16FlashAttnFwdSm90INS1_25CollectiveMainloopFwdSm90ILi2EN4cute5tupleIJNS5_1CILi1EEES8_S8_EEENS6_IJNS7_ILi128EEENS7_ILi80EEENS7_ILi256EEEEEELi256ENS_10bfloat16_tEfNS_4arch4Sm90ELb0ELb0ELb1ELb1ELb0ELb0ELb0ELb1ELb1ELb0ELb0ELb0EEENS1_21CollectiveEpilogueFwdINS6_IJSA_SC_SB_EEES9_SE_SG_Li256ELb1ELb0ELb0ELb0EEENS1_36VarlenDynamicPersistentTileSchedulerILi128ELi80ELi256ELi32ELb0ELb0ELb1ELb0ELb1ELb1EEEEEEEEEvNT_6ParamsE:
	.zero		3456


//--------------------- .nv.constant0._ZN7cutlass13device_kernelIN5flash11enable_sm90INS1_16FlashAttnFwdSm90INS1_25CollectiveMainloopFwdSm90ILi2EN4cute5tupleIJNS5_1CILi1EEES8_S8_EEENS6_IJNS7_ILi128EEENS7_ILi80EEENS7_ILi256EEEEEELi256ENS_10bfloat16_tEfNS_4arch4Sm90ELb0ELb0ELb1ELb1ELb0ELb1ELb0ELb1ELb1ELb0ELb0ELb0EEENS1_21CollectiveEpilogueFwdINS6_IJSA_SC_SB_EEES9_SE_SG_Li256ELb1ELb0ELb0ELb0EEENS1_36VarlenDynamicPersistentTileSchedulerILi128ELi80ELi256ELi32ELb0ELb0ELb1ELb0ELb1ELb1EEEEEEEEEvNT_6ParamsE --------------------------
	.section	.nv.constant0._ZN7cutlass13device_kernelIN5flash11enable_sm90INS1_16FlashAttnFwdSm90INS1_25CollectiveMainloopFwdSm90ILi2EN4cute5tupleIJNS5_1CILi1EEES8_S8_EEENS6_IJNS7_ILi128EEENS7_ILi80EEENS7_ILi256EEEEEELi256ENS_10bfloat16_tEfNS_4arch4Sm90ELb0ELb0ELb1ELb1ELb0ELb1ELb0ELb1ELb1ELb0ELb0ELb0EEENS1_21CollectiveEpilogueFwdINS6_IJSA_SC_SB_EEES9_SE_SG_Li256ELb1ELb0ELb0ELb0EEENS1_36VarlenDynamicPersistentTileSchedulerILi128ELi80ELi256ELi32ELb0ELb0ELb1ELb0ELb1ELb1EEEEEEEEEvNT_6ParamsE,"a",@progbits
	.sectionflags	@""
	.align	4
.nv.constant0._ZN7cutlass13device_kernelIN5flash11enable_sm90INS1_16FlashAttnFwdSm90INS1_25CollectiveMainloopFwdSm90ILi2EN4cute5tupleIJNS5_1CILi1EEES8_S8_EEENS6_IJNS7_ILi128EEENS7_ILi80EEENS7_ILi256EEEEEELi256ENS_10bfloat16_tEfNS_4arch4Sm90ELb0ELb0ELb1ELb1ELb0ELb1ELb0ELb1ELb1ELb0ELb0ELb0EEENS1_21CollectiveEpilogueFwdINS6_IJSA_SC_SB_EEES9_SE_SG_Li256ELb1ELb0ELb0ELb0EEENS1_36VarlenDynamicPersistentTileSchedulerILi128ELi80ELi256ELi32ELb0ELb0ELb1ELb0ELb1ELb1EEEEEEEEEvNT_6ParamsE:
	.zero		3456


//--------------------- .nv.constant0._ZN7cutlass13device_kernelIN5flash11enable_sm90INS1_16FlashAttnFwdSm90INS1_25CollectiveMainloopFwdSm90ILi2EN4cute5tupleIJNS5_1CILi1EEES8_S8_EEENS6_IJNS7_ILi128EEENS7_ILi64EEENS7_ILi256EEEEEELi256ENS_10bfloat16_tEfNS_4arch4Sm90ELb0ELb1ELb1ELb0ELb0ELb0ELb0ELb1ELb1ELb0ELb0ELb0EEENS1_21CollectiveEpilogueFwdINS6_IJSA_SC_SB_EEES9_SE_SG_Li256ELb0ELb0ELb0ELb0EEENS1_30DynamicPersistentTileSchedulerILi256ELi32ELb0ELb0ELb1EEEEEEEEEvNT_6ParamsE --------------------------
	.section	.nv.constant0._ZN7cutlass13device_kernelIN5flash11enable_sm90INS1_16FlashAttnFwdSm90INS1_25CollectiveMainloopFwdSm90ILi2EN4cute5tupleIJNS5_1CILi1EEES8_S8_EEENS6_IJNS7_ILi128EEENS7_ILi64EEENS7_ILi256EEEEEELi256ENS_10bfloat16_tEfNS_4arch4Sm90ELb0ELb1ELb1ELb0ELb0ELb0ELb0ELb1ELb1ELb0ELb0ELb0EEENS1_21CollectiveEpilogueFwdINS6_IJSA_SC_SB_EEES9_SE_SG_Li256ELb0ELb0ELb0ELb0EEENS1_30DynamicPersistentTileSchedulerILi256ELi32ELb0ELb0ELb1EEEEEEEEEvNT_6ParamsE,"a",@progbits
	.sectionflags	@""
	.align	4
.nv.constant0._ZN7cutlass13device_kernelIN5flash11enable_sm90INS1_16FlashAttnFwdSm90INS1_25CollectiveMainloopFwdSm90ILi2EN4cute5tupleIJNS5_1CILi1EEES8_S8_EEENS6_IJNS7_ILi128EEENS7_ILi64EEENS7_ILi256EEEEEELi256ENS_10bfloat16_tEfNS_4arch4Sm90ELb0ELb1ELb1ELb0ELb0ELb0ELb0ELb1ELb1ELb0ELb0ELb0EEENS1_21CollectiveEpilogueFwdINS6_IJSA_SC_SB_EEES9_SE_SG_Li256ELb0ELb0ELb0ELb0EEENS1_30DynamicPersistentTileSchedulerILi256ELi32ELb0ELb0ELb1EEEEEEEEEvNT_6ParamsE:
	.zero		3840


//--------------------- .nv.constant0._ZN7cutlass13device_kernelIN5flash11enable_sm90INS1_16FlashAttnFwdSm90INS1_25CollectiveMainloopFwdSm90ILi2EN4cute5tupleIJNS5_1CILi1EEES8_S8_EEENS6_IJNS7_ILi128EEENS7_ILi64EEENS7_ILi256EEEEEELi256ENS_10bfloat16_tEfNS_4arch4Sm90ELb0ELb1ELb1ELb1ELb0ELb0ELb0ELb1ELb1ELb0ELb0ELb0EEENS1_21CollectiveEpilogueFwdINS6_IJSA_SC_SB_EEES9_SE_SG_Li256ELb1ELb0ELb0ELb0EEENS1_36VarlenDynamicPersistentTileSchedulerILi128ELi64ELi256ELi32ELb0ELb0ELb1ELb1ELb0ELb1EEEEEEEEEvNT_6ParamsE --------------------------
	.section	.nv.constant0._ZN7cutlass13device_kernelIN5flash11enable_sm90INS1_16FlashAttnFwdSm90INS1_25CollectiveMainloopFwdSm90ILi2EN4cute5tupleIJNS5_1CILi1EEES8_S8_EEENS6_IJNS7_ILi128EEENS7_ILi64EEENS7_ILi256EEEEEELi256ENS_10bfloat16_tEfNS_4arch4Sm90ELb0ELb1ELb1ELb1ELb0ELb0ELb0ELb1ELb1ELb0ELb0ELb0EEENS1_21CollectiveEpilogueFwdINS6_IJSA_SC_SB_EEES9_SE_SG_Li256ELb1ELb0ELb0ELb0EEENS1_36VarlenDynamicPersistentTileSchedulerILi128ELi64ELi256ELi32ELb0ELb0ELb1ELb1ELb0ELb1EEEEEEEEEvNT_6ParamsE,"a",@progbits
	.sectionflags	@""
	.align	4
.nv.constant0._ZN7cutlass13device_kernelIN5flash11enable_sm90INS1_16FlashAttnFwdSm90INS1_25CollectiveMainloopFwdSm90ILi2EN4cute5tupleIJNS5_1CILi1EEES8_S8_EEENS6_IJNS7_ILi128EEENS7_ILi64EEENS7_ILi256EEEEEELi256ENS_10bfloat16_tEfNS_4arch4Sm90ELb0ELb1ELb1ELb1ELb0ELb0ELb0ELb1ELb1ELb0ELb0ELb0EEENS1_21CollectiveEpilogueFwdINS6_IJSA_SC_SB_EEES9_SE_SG_Li256ELb1ELb0ELb0ELb0EEENS1_36VarlenDynamicPersistentTileSchedulerILi128ELi64ELi256ELi32ELb0ELb0ELb1ELb1ELb0ELb1EEEEEEEEEvNT_6ParamsE:
	.zero		3456


//--------------------- .nv.constant0._ZN7cutlass13device_kernelIN5flash11enable_sm90INS1_16FlashAttnFwdSm90INS1_25CollectiveMainloopFwdSm90ILi2EN4cute5tupleIJNS5_1CILi1EEES8_S8_EEENS6_IJNS7_ILi128EEENS7_ILi64EEENS7_ILi256EEEEEELi256ENS_10bfloat16_tEfNS_4arch4Sm90ELb0ELb1ELb1ELb1ELb0ELb1ELb0ELb1ELb1ELb0ELb0ELb0EEENS1_21CollectiveEpilogueFwdINS6_IJSA_SC_SB_EEES9_SE_SG_Li256ELb1ELb0ELb0ELb0EEENS1_36VarlenDynamicPersistentTileSchedulerILi128ELi64ELi256ELi32ELb0ELb0ELb1ELb1ELb0ELb1EEEEEEEEEvNT_6ParamsE --------------------------
	.section	.nv.constant0._ZN7cutlass13device_kernelIN5flash11enable_sm90INS1_16FlashAttnFwdSm90INS1_25CollectiveMainloopFwdSm90ILi2EN4cute5tupleIJNS5_1CILi1EEES8_S8_EEENS6_IJNS7_ILi128EEENS7_ILi64EEENS7_ILi256EEEEEELi256ENS_10bfloat16_tEfNS_4arch4Sm90ELb0ELb1ELb1ELb1ELb0ELb1ELb0ELb1ELb1ELb0ELb0ELb0EEENS1_21CollectiveEpilogueFwdINS6_IJSA_SC_SB_EEES9_SE_SG_Li256ELb1ELb0ELb0ELb0EEENS1_36VarlenDynamicPersistentTileSchedulerILi128ELi64ELi256ELi32ELb0ELb0ELb1ELb1ELb0ELb1EEEEEEEEEvNT_6ParamsE,"a",@progbits
	.sectionflags	@""
	.align	4
.nv.constant0._ZN7cutlass13device_kernelIN5flash11enable_sm90INS1_16FlashAttnFwdSm90INS1_25CollectiveMainloopFwdSm90ILi2EN4cute5tupleIJNS5_1CILi1EEES8_S8_EEENS6_IJNS7_ILi128EEENS7_ILi64EEENS7_ILi256EEEEEELi256ENS_10bfloat16_tEfNS_4arch4Sm90ELb0ELb1ELb1ELb1ELb0ELb1ELb0ELb1ELb1ELb0ELb0ELb0EEENS1_21CollectiveEpilogueFwdINS6_IJSA_SC_SB_EEES9_SE_SG_Li256ELb1ELb0ELb0ELb0EEENS1_36VarlenDynamicPersistentTileSchedulerILi128ELi64ELi256ELi32ELb0ELb0ELb1ELb1ELb0ELb1EEEEEEEEEvNT_6ParamsE:
	.zero		3456


//--------------------- .nv.constant0._ZN7cutlass13device_kernelIN5flash11enable_sm90INS1_16FlashAttnFwdSm90INS1_25CollectiveMainloopFwdSm90ILi2EN4cute5tupleIJNS5_1CILi1EEES8_S8_EEENS6_IJNS7_ILi128EEENS7_ILi80EEENS7_ILi256EEEEEELi256ENS_10bfloat16_tEfNS_4arch4Sm90ELb1ELb0ELb1ELb0ELb0ELb0ELb0ELb1ELb1ELb0ELb0ELb0EEENS1_21CollectiveEpilogueFwdINS6_IJSA_SC_SB_EEES9_SE_SG_Li256ELb0ELb0ELb0ELb0EEENS1_30DynamicPersistentTileSchedulerILi256ELi32ELb0ELb0ELb1EEEEEEEEEvNT_6ParamsE --------------------------
	.section	.nv.constant0._ZN7cutlass13device_kernelIN5flash11enable_sm90INS1_16FlashAttnFwdSm90INS1_25CollectiveMainloopFwdSm90ILi2EN4cute5tupleIJNS5_1CILi1EEES8_S8_EEENS6_IJNS7_ILi128EEENS7_ILi80EEENS7_ILi256EEEEEELi256ENS_10bfloat16_tEfNS_4arch4Sm90ELb1ELb0ELb1ELb0ELb0ELb0ELb0ELb1ELb1ELb0ELb0ELb0EEENS1_21CollectiveEpilogueFwdINS6_IJSA_SC_SB_EEES9_SE_SG_Li256ELb0ELb0ELb0ELb0EEENS1_30DynamicPersistentTileSchedulerILi256ELi32ELb0ELb0ELb1EEEEEEEEEvNT_6ParamsE,"a",@progbits
	.sectionflags	@""
	.align	4
.nv.constant0._ZN7cutlass13device_kernelIN5flash11enable_sm90INS1_16FlashAttnFwdSm90INS1_25CollectiveMainloopFwdSm90ILi2EN4cute5tupleIJNS5_1CILi1EEES8_S8_EEENS6_IJNS7_ILi128EEENS7_ILi80EEENS7_ILi256EEEEEELi256ENS_10bfloat16_tEfNS_4arch4Sm90ELb1ELb0ELb1ELb0ELb0ELb0ELb0ELb1ELb1ELb0ELb0ELb0EEENS1_21CollectiveEpilogueFwdINS6_IJSA_SC_SB_EEES9_SE_SG_Li256ELb0ELb0ELb0ELb0EEENS1_30DynamicPersistentTileSchedulerILi256ELi32ELb0ELb0ELb1EEEEEEEEEvNT_6ParamsE:
	.zero		3840


//--------------------- .nv.constant0._ZN7cutlass13device_kernelIN5flash11enable_sm90INS1_16FlashAttnFwdSm90INS1_25CollectiveMainloopFwdSm90ILi2EN4cute5tupleIJNS5_1CILi1EEES8_S8_EEENS6_IJNS7_ILi128EEENS7_ILi80EEENS7_ILi256EEEEEELi256ENS_10bfloat16_tEfNS_4arch4Sm90ELb1ELb0ELb1ELb1ELb0ELb0ELb0ELb1ELb1ELb0ELb0ELb0EEENS1_21CollectiveEpilogueFwdINS6_IJSA_SC_SB_EEES9_SE_SG_Li256ELb1ELb0ELb0ELb0EEENS1_36VarlenDynamicPersistentTileSchedulerILi128ELi80ELi256ELi32ELb0ELb0ELb1ELb1ELb1ELb1EEEEEEEEEvNT_6ParamsE --------------------------
	.section	.nv.constant0._ZN7cutlass13device_kernelIN5flash11enable_sm90INS1_16FlashAttnFwdSm90INS1_25CollectiveMainloopFwdSm90ILi2EN4cute5tupleIJNS5_1CILi1EEES8_S8_EEENS6_IJNS7_ILi128EEENS7_ILi80EEENS7_ILi256EEEEEELi256ENS_10bfloat16_tEfNS_4arch4Sm90ELb1ELb0ELb1ELb1ELb0ELb0ELb0ELb1ELb1ELb0ELb0ELb0EEENS1_21CollectiveEpilogueFwdINS6_IJSA_SC_SB_EEES9_SE_SG_Li256ELb1ELb0ELb0ELb0EEENS1_36VarlenDynamicPersistentTileSchedulerILi128ELi80ELi256ELi32ELb0ELb0ELb1ELb1ELb1ELb1EEEEEEEEEvNT_6ParamsE,"a",@progbits
	.sectionflags	@""
	.align	4
.nv.constant0._ZN7cutlass13device_kernelIN5flash11enable_sm90INS1_16FlashAttnFwdSm90INS1_25CollectiveMainloopFwdSm90ILi2EN4cute5tupleIJNS5_1CILi1EEES8_S8_EEENS6_IJNS7_ILi128EEENS7_ILi80EEENS7_ILi256EEEEEELi256ENS_10bfloat16_tEfNS_4arch4Sm90ELb1ELb0ELb1ELb1ELb0ELb0ELb0ELb1ELb1ELb0ELb0ELb0EEENS1_21CollectiveEpilogueFwdINS6_IJSA_SC_SB_EEES9_SE_SG_Li256ELb1ELb0ELb0ELb0EEENS1_36VarlenDynamicPersistentTileSchedulerILi128ELi80ELi256ELi32ELb0ELb0ELb1ELb1ELb1ELb1EEEEEEEEEvNT_6ParamsE:
	.zero		3456


//--------------------- .nv.constant0._ZN7cutlass13device_kernelIN5flash11enable_sm90INS1_16FlashAttnFwdSm90INS1_25CollectiveMainloopFwdSm90ILi2EN4cute5tupleIJNS5_1CILi1EEES8_S8_EEENS6_IJNS7_ILi128EEENS7_ILi80EEENS7_ILi256EEEEEELi256ENS_10bfloat16_tEfNS_4arch4Sm90ELb1ELb0ELb1ELb1ELb0ELb1ELb0ELb1ELb1ELb0ELb0ELb0EEENS1_21CollectiveEpilogueFwdINS6_IJSA_SC_SB_EEES9_SE_SG_Li256ELb1ELb0ELb0ELb0EEENS1_36VarlenDynamicPersistentTileSchedulerILi128ELi80ELi256ELi32ELb0ELb0ELb1ELb1ELb1ELb1EEEEEEEEEvNT_6ParamsE --------------------------
	.section	.nv.constant0._ZN7cutlass13device_kernelIN5flash11enable_sm90INS1_16FlashAttnFwdSm90INS1_25CollectiveMainloopFwdSm90ILi2EN4cute5tupleIJNS5_1CILi1EEES8_S8_EEENS6_IJNS7_ILi128EEENS7_ILi80EEENS7_ILi256EEEEEELi256ENS_10bfloat16_tEfNS_4arch4Sm90ELb1ELb0ELb1ELb1ELb0ELb1ELb0ELb1ELb1ELb0ELb0ELb0EEENS1_21CollectiveEpilogueFwdINS6_IJSA_SC_SB_EEES9_SE_SG_Li256ELb1ELb0ELb0ELb0EEENS1_36VarlenDynamicPersistentTileSchedulerILi128ELi80ELi256ELi32ELb0ELb0ELb1ELb1ELb1ELb1EEEEEEEEEvNT_6ParamsE,"a",@progbits
	.sectionflags	@""
	.align	4
.nv.constant0._ZN7cutlass13device_kernelIN5flash11enable_sm90INS1_16FlashAttnFwdSm90INS1_25CollectiveMainloopFwdSm90ILi2EN4cute5tupleIJNS5_1CILi1EEES8_S8_EEENS6_IJNS7_ILi128EEENS7_ILi80EEENS7_ILi256EEEEEELi256ENS_10bfloat16_tEfNS_4arch4Sm90ELb1ELb0ELb1ELb1ELb0ELb1ELb0ELb1ELb1ELb0ELb0ELb0EEENS1_21CollectiveEpilogueFwdINS6_IJSA_SC_SB_EEES9_SE_SG_Li256ELb1ELb0ELb0ELb0EEENS1_36VarlenDynamicPersistentTileSchedulerILi128ELi80ELi256ELi32ELb0ELb0ELb1ELb1ELb1ELb1EEEEEEEEEvNT_6ParamsE:
	.zero		3456


//--------------------- .nv.constant0._ZN7cutlass13device_kernelIN5flash11enable_sm90INS1_16FlashAttnFwdSm90INS1_25CollectiveMainloopFwdSm90ILi2EN4cute5tupleIJNS5_1CILi1EEES8_S8_EEENS6_IJNS7_ILi128EEENS7_ILi112EEENS7_ILi192EEEEEELi192ENS_10bfloat16_tEfNS_4arch4Sm90ELb0ELb0ELb1ELb0ELb0ELb0ELb0ELb1ELb1ELb0ELb0ELb0EEENS1_21CollectiveEpilogueFwdINS6_IJSA_SC_SB_EEES9_SE_SG_Li256ELb0ELb0ELb0ELb0EEENS1_29StaticPersistentTileSchedulerILb0EEEEEEEEEvNT_6ParamsE --------------------------
	.section	.nv.constant0._ZN7cutlass13device_kernelIN5flash11enable_sm90INS1_16FlashAttnFwdSm90INS1_25CollectiveMainloopFwdSm90ILi2EN4cute5tupleIJNS5_1CILi1EEES8_S8_EEENS6_IJNS7_ILi128EEENS7_ILi112EEENS7_ILi192EEEEEELi192ENS_10bfloat16_tEfNS_4arch4Sm90ELb0ELb0ELb1ELb0ELb0ELb0ELb0ELb1ELb1ELb0ELb0ELb0EEENS1_21CollectiveEpilogueFwdINS6_IJSA_SC_SB_EEES9_SE_SG_Li256ELb0ELb0ELb0ELb0EEENS1_29StaticPersistentTileSchedulerILb0EEEEEEEEEvNT_6ParamsE,"a",@progbits
	.sectionflags	@""
	.align	4
.nv.constant0._ZN7cutlass13device_kernelIN5flash11enable_sm90INS1_16FlashAttnFwdSm90INS1_25CollectiveMainloopFwdSm90ILi2EN4cute5tupleIJNS5_1CILi1EEES8_S8_EEENS6_IJNS7_ILi128EEENS7_ILi112EEENS7_ILi192EEEEEELi192ENS_10bfloat16_tEfNS_4arch4Sm90ELb0ELb0ELb1ELb0ELb0ELb0ELb0ELb1ELb1ELb0ELb0ELb0EEENS1_21CollectiveEpilogueFwdINS6_IJSA_SC_SB_EEES9_SE_SG_Li256ELb0ELb0ELb0ELb0EEENS1_29StaticPersistentTileSchedulerILb0EEEEEEEEEvNT_6ParamsE:
	.zero		3840


//--------------------- .nv.constant0._ZN7cutlass13device_kernelIN5flash11enable_sm90INS1_16FlashAttnFwdSm90INS1_25CollectiveMainloopFwdSm90ILi2EN4cute5tupleIJNS5_1CILi2EEENS7_ILi1EEES9_EEENS6_IJNS7_ILi128EEENS7_ILi112EEENS7_ILi192EEEEEELi192ENS_10bfloat16_tEfNS_4arch4Sm90ELb0ELb0ELb1ELb0ELb0ELb0ELb0ELb1ELb1ELb0ELb0ELb0EEENS1_21CollectiveEpilogueFwdINS6_IJSB_SD_SC_EEESA_SF_SH_Li256ELb0ELb0ELb0ELb0EEENS1_29StaticPersistentTileSchedulerILb0EEEEEEEEEvNT_6ParamsE --------------------------
	.section	.nv.constant0._ZN7cutlass13device_kernelIN5flash11enable_sm90INS1_16FlashAttnFwdSm90INS1_25CollectiveMainloopFwdSm90ILi2EN4cute5tupleIJNS5_1CILi2EEENS7_ILi1EEES9_EEENS6_IJNS7_ILi128EEENS7_ILi112EEENS7_ILi192EEEEEELi192ENS_10bfloat16_tEfNS_4arch4Sm90ELb0ELb0ELb1ELb0ELb0ELb0ELb0ELb1ELb1ELb0ELb0ELb0EEENS1_21CollectiveEpilogueFwdINS6_IJSB_SD_SC_EEESA_SF_SH_Li256ELb0ELb0ELb0ELb0EEENS1_29StaticPersistentTileSchedulerILb0EEEEEEEEEvNT_6ParamsE,"a",@progbits
	.sectionflags	@""
	.align	4
.nv.constant0._ZN7cutlass13device_kernelIN5flash11enable_sm90INS1_16FlashAttnFwdSm90INS1_25CollectiveMainloopFwdSm90ILi2EN4cute5tupleIJNS5_1CILi2EEENS7_ILi1EEES9_EEENS6_IJNS7_ILi128EEENS7_ILi112EEENS7_ILi192EEEEEELi192ENS_10bfloat16_tEfNS_4arch4Sm90ELb0ELb0ELb1ELb0ELb0ELb0ELb0ELb1ELb1ELb0ELb0ELb0EEENS1_21CollectiveEpilogueFwdINS6_IJSB_SD_SC_EEESA_SF_SH_Li256ELb0ELb0ELb0ELb0EEENS1_29StaticPersistentTileSchedulerILb0EEEEEEEEEvNT_6ParamsE:
	.zero		3840


//--------------------- .nv.constant0._ZN7cutlass13device_kernelIN5flash11enable_sm90INS1_16FlashAttnFwdSm90INS1_25CollectiveMainloopFwdSm90ILi2EN4cute5tupleIJNS5_1CILi1EEES8_S8_EEENS6_IJNS7_ILi128EEENS7_ILi112EEENS7_ILi192EEEEEELi192ENS_10bfloat16_tEfNS_4arch4Sm90ELb0ELb0ELb1ELb1ELb0ELb0ELb0ELb1ELb1ELb0ELb0ELb0EEENS1_21CollectiveEpilogueFwdINS6_IJSA_SC_SB_EEES9_SE_SG_Li256ELb1ELb0ELb0ELb0EEENS1_36VarlenDynamicPersistentTileSchedulerILi128ELi112ELi256ELi32ELb0ELb0ELb1ELb0ELb1ELb1EEEEEEEEEvNT_6ParamsE --------------------------
	.section	.nv.constant0._ZN7cutlass13device_kernelIN5flash11enable_sm90INS1_16FlashAttnFwdSm90INS1_25CollectiveMainloopFwdSm90ILi2EN4cute5tupleIJNS5_1CILi1EEES8_S8_EEENS6_IJNS7_ILi128EEENS7_ILi112EEENS7_ILi192EEEEEELi192ENS_10bfloat16_tEfNS_4arch4Sm90ELb0ELb0ELb1ELb1ELb0ELb0ELb0ELb1ELb1ELb0ELb0ELb0EEENS1_21CollectiveEpilogueFwdINS6_IJSA_SC_SB_EEES9_SE_SG_Li256ELb1ELb0ELb0ELb0EEENS1_36VarlenDynamicPersistentTileSchedulerILi128ELi112ELi256ELi32ELb0ELb0ELb1ELb0ELb1ELb1EEEEEEEEEvNT_6ParamsE,"a",@progbits
	.sectionflags	@""
	.align	4
.nv.constant0._ZN7cutlass13device_kernelIN5flash11enable_sm90INS1_16FlashAttnFwdSm90INS1_25CollectiveMainloopFwdSm90ILi2EN4cute5tupleIJNS5_1CILi1EEES8_S8_EEENS6_IJNS7_ILi128EEENS7_ILi112EEENS7_ILi192EEEEEELi192ENS_10bfloat16_tEfNS_4arch4Sm90ELb0ELb0ELb1ELb1ELb0ELb0ELb0ELb1ELb1ELb0ELb0ELb0EEENS1_21CollectiveEpilogueFwdINS6_IJSA_SC_SB_EEES9_SE_SG_Li256ELb1ELb0ELb0ELb0EEENS1_36VarlenDynamicPersistentTileSchedulerILi128ELi112ELi256ELi32ELb0ELb0ELb1ELb0ELb1ELb1EEEEEEEEEvNT_6ParamsE:
	.zero		3456


//--------------------- .nv.constant0._ZN7cutlass13device_kernelIN5flash11enable_sm90INS1_16FlashAttnFwdSm90INS1_25CollectiveMainloopFwdSm90ILi2EN4cute5tupleIJNS5_1CILi1EEES8_S8_EEENS6_IJNS7_ILi128EEENS7_ILi112EEENS7_ILi192EEEEEELi192ENS_10bfloat16_tEfNS_4arch4Sm90ELb0ELb0ELb1ELb1ELb0ELb1ELb0ELb1ELb1ELb0ELb0ELb0EEENS1_21CollectiveEpilogueFwdINS6_IJSA_SC_SB_EEES9_SE_SG_Li256ELb1ELb0ELb0ELb0EEENS1_36VarlenDynamicPersistentTileSchedulerILi128ELi112ELi256ELi32ELb0ELb0ELb1ELb0ELb1ELb1EEEEEEEEEvNT_6ParamsE --------------------------
	.section	.nv.constant0._ZN7cutlass13device_kernelIN5flash11enable_sm90INS1_16FlashAttnFwdSm90INS1_25CollectiveMainloopFwdSm90ILi2EN4cute5tupleIJNS5_1CILi1EEES8_S8_EEENS6_IJNS7_ILi128EEENS7_ILi112EEENS7_ILi192EEEEEELi192ENS_10bfloat16_tEfNS_4arch4Sm90ELb0ELb0ELb1ELb1ELb0ELb1ELb0ELb1ELb1ELb0ELb0ELb0EEENS1_21CollectiveEpilogueFwdINS6_IJSA_SC_SB_EEES9_SE_SG_Li256ELb1ELb0ELb0ELb0EEENS1_36VarlenDynamicPersistentTileSchedulerILi128ELi112ELi256ELi32ELb0ELb0ELb1ELb0ELb1ELb1EEEEEEEEEvNT_6ParamsE,"a",@progbits
	.sectionflags	@""
	.align	4
.nv.constant0._ZN7cutlass13device_kernelIN5flash11enable_sm90INS1_16FlashAttnFwdSm90INS1_25CollectiveMainloopFwdSm90ILi2EN4cute5tupleIJNS5_1CILi1EEES8_S8_EEENS6_IJNS7_ILi128EEENS7_ILi112EEENS7_ILi192EEEEEELi192ENS_10bfloat16_tEfNS_4arch4Sm90ELb0ELb0ELb1ELb1ELb0ELb1ELb0ELb1ELb1ELb0ELb0ELb0EEENS1_21CollectiveEpilogueFwdINS6_IJSA_SC_SB_EEES9_SE_SG_Li256ELb1ELb0ELb0ELb0EEENS1_36VarlenDynamicPersistentTileSchedulerILi128ELi112ELi256ELi32ELb0ELb0ELb1ELb0ELb1ELb1EEEEEEEEEvNT_6ParamsE:
	.zero		3456


//--------------------- .nv.constant0._ZN7cutlass13device_kernelIN5flash11enable_sm90INS1_16FlashAttnFwdSm90INS1_25CollectiveMainloopFwdSm90ILi2EN4cute5tupleIJNS5_1CILi1EEES8_S8_EEENS6_IJNS7_ILi128EEENS7_ILi96EEENS7_ILi192EEEEEELi192ENS_10bfloat16_tEfNS_4arch4Sm90ELb0ELb1ELb1ELb0ELb0ELb0ELb0ELb1ELb1ELb0ELb0ELb0EEENS1_21CollectiveEpilogueFwdINS6_IJSA_SC_SB_EEES9_SE_SG_Li256ELb0ELb0ELb0ELb0EEENS1_30DynamicPersistentTileSchedulerILi256ELi32ELb0ELb0ELb1EEEEEEEEEvNT_6ParamsE --------------------------
	.section	.nv.constant0._ZN7cutlass13device_kernelIN5flash11enable_sm90INS1_16FlashAttnFwdSm90INS1_25CollectiveMainloopFwdSm90ILi2EN4cute5tupleIJNS5_1CILi1EEES8_S8_EEENS6_IJNS7_ILi128EEENS7_ILi96EEENS7_ILi192EEEEEELi192ENS_10bfloat16_tEfNS_4arch4Sm90ELb0ELb1ELb1ELb0ELb0ELb0ELb0ELb1ELb1ELb0ELb0ELb0EEENS1_21CollectiveEpilogueFwdINS6_IJSA_SC_SB_EEES9_SE_SG_Li256ELb0ELb0ELb0ELb0EEENS1_30DynamicPersistentTileSchedulerILi256ELi32ELb0ELb0ELb1EEEEEEEEEvNT_6ParamsE,"a",@progbits
	.sectionflags	@""
	.align	4
.nv.constant0._ZN7cutlass13device_kernelIN5flash11enable_sm90INS1_16FlashAttnFwdSm90INS1_25CollectiveMainloopFwdSm90ILi2EN4cute5tupleIJNS5_1CILi1EEES8_S8_EEENS6_IJNS7_ILi128EEENS7_ILi96EEENS7_ILi192EEEEEELi192ENS_10bfloat16_tEfNS_4arch4Sm90ELb0ELb1ELb1ELb0ELb0ELb0ELb0ELb1ELb1ELb0ELb0ELb0EEENS1_21CollectiveEpilogueFwdINS6_IJSA_SC_SB_EEES9_SE_SG_Li256ELb0ELb0ELb0ELb0EEENS1_30DynamicPersistentTileSchedulerILi256ELi32ELb0ELb0ELb1EEEEEEEEEvNT_6ParamsE:
	.zero		3840


//--------------------- .nv.constant0._ZN7cutlass13device_kernelIN5flash11enable_sm90INS1_16FlashAttnFwdSm90INS1_25CollectiveMainloopFwdSm90ILi2EN4cute5tupleIJNS5_1CILi1EEES8_S8_EEENS6_IJNS7_ILi128EEENS7_ILi96EEENS7_ILi192EEEEEELi192ENS_10bfloat16_tEfNS_4arch4Sm90ELb0ELb1ELb1ELb1ELb0ELb0ELb0ELb1ELb1ELb0ELb0ELb0EEENS1_21CollectiveEpilogueFwdINS6_IJSA_SC_SB_EEES9_SE_SG_Li256ELb1ELb0ELb0ELb0EEENS1_36VarlenDynamicPersistentTileSchedulerILi128ELi96ELi256ELi32ELb0ELb0ELb1ELb1ELb0ELb1EEEEEEEEEvNT_6ParamsE --------------------------
	.section	.nv.constant0._ZN7cutlass13device_kernelIN5flash11enable_sm90INS1_16FlashAttnFwdSm90INS1_25CollectiveMainloopFwdSm90ILi2EN4cute5tupleIJNS5_1CILi1EEES8_S8_EEENS6_IJNS7_ILi128EEENS7_ILi96EEENS7_ILi192EEEEEELi192ENS_10bfloat16_tEfNS_4arch4Sm90ELb0ELb1ELb1ELb1ELb0ELb0ELb0ELb1ELb1ELb0ELb0ELb0EEENS1_21CollectiveEpilogueFwdINS6_IJSA_SC_SB_EEES9_SE_SG_Li256ELb1ELb0ELb0ELb0EEENS1_36VarlenDynamicPersistentTileSchedulerILi128ELi96ELi256ELi32ELb0ELb0ELb1ELb1ELb0ELb1EEEEEEEEEvNT_6ParamsE,"a",@progbits
	.sectionflags	@""
	.align	4
.nv.constant0._ZN7cutlass13device_kernelIN5flash11enable_sm90INS1_16FlashAttnFwdSm90INS1_25CollectiveMainloopFwdSm90ILi2EN4cute5tupleIJNS5_1CILi1EEES8_S8_EEENS6_IJNS7_ILi128EEENS7_ILi96EEENS7_ILi192EEEEEELi192ENS_10bfloat16_tEfNS_4arch4Sm90ELb0ELb1ELb1ELb1ELb0ELb0ELb0ELb1ELb1ELb0ELb0ELb0EEENS1_21CollectiveEpilogueFwdINS6_IJSA_SC_SB_EEES9_SE_SG_Li256ELb1ELb0ELb0ELb0EEENS1_36VarlenDynamicPersistentTileSchedulerILi128ELi96ELi256ELi32ELb0ELb0ELb1ELb1ELb0ELb1EEEEEEEEEvNT_6ParamsE:
	.zero		3456


//--------------------- .nv.constant0._ZN7cutlass13device_kernelIN5flash11enable_sm90INS1_16FlashAttnFwdSm90INS1_25CollectiveMainloopFwdSm90ILi2EN4cute5tupleIJNS5_1CILi1EEES8_S8_EEENS6_IJNS7_ILi128EEENS7_ILi96EEENS7_ILi192EEEEEELi192ENS_10bfloat16_tEfNS_4arch4Sm90ELb0ELb1ELb1ELb1ELb0ELb1ELb0ELb1ELb1ELb0ELb0ELb0EEENS1_21CollectiveEpilogueFwdINS6_IJSA_SC_SB_EEES9_SE_SG_Li256ELb1ELb0ELb0ELb0EEENS1_36VarlenDynamicPersistentTileSchedulerILi128ELi96ELi256ELi32ELb0ELb0ELb1ELb1ELb0ELb1EEEEEEEEEvNT_6ParamsE --------------------------
	.section	.nv.constant0._ZN7cutlass13device_kernelIN5flash11enable_sm90INS1_16FlashAttnFwdSm90INS1_25CollectiveMainloopFwdSm90ILi2EN4cute5tupleIJNS5_1CILi1EEES8_S8_EEENS6_IJNS7_ILi128EEENS7_ILi96EEENS7_ILi192EEEEEELi192ENS_10bfloat16_tEfNS_4arch4Sm90ELb0ELb1ELb1ELb1ELb0ELb1ELb0ELb1ELb1ELb0ELb0ELb0EEENS1_21CollectiveEpilogueFwdINS6_IJSA_SC_SB_EEES9_SE_SG_Li256ELb1ELb0ELb0ELb0EEENS1_36VarlenDynamicPersistentTileSchedulerILi128ELi96ELi256ELi32ELb0ELb0ELb1ELb1ELb0ELb1EEEEEEEEEvNT_6ParamsE,"a",@progbits
	.sectionflags	@""
	.align	4
.nv.constant0._ZN7cutlass13device_kernelIN5flash11enable_sm90INS1_16FlashAttnFwdSm90INS1_25CollectiveMainloopFwdSm90ILi2EN4cute5tupleIJNS5_1CILi1EEES8_S8_EEENS6_IJNS7_ILi128EEENS7_ILi96EEENS7_ILi192EEEEEELi192ENS_10bfloat16_tEfNS_4arch4Sm90ELb0ELb1ELb1ELb1ELb0ELb1ELb0ELb1ELb1ELb0ELb0ELb0EEENS1_21CollectiveEpilogueFwdINS6_IJSA_SC_SB_EEES9_SE_SG_Li256ELb1ELb0ELb0ELb0EEENS1_36VarlenDynamicPersistentTileSchedulerILi128ELi96ELi256ELi32ELb0ELb0ELb1ELb1ELb0ELb1EEEEEEEEEvNT_6ParamsE:
	.zero		3456


//--------------------- .nv.constant0._ZN7cutlass13device_kernelIN5flash11enable_sm90INS1_16FlashAttnFwdSm90INS1_25CollectiveMainloopFwdSm90ILi2EN4cute5tupleIJNS5_1CILi1EEES8_S8_EEENS6_IJNS7_ILi128EEENS7_ILi112EEENS7_ILi192EEEEEELi192ENS_10bfloat16_tEfNS_4arch4Sm90ELb1ELb0ELb1ELb0ELb0ELb0ELb0ELb1ELb1ELb0ELb0ELb0EEENS1_21CollectiveEpilogueFwdINS6_IJSA_SC_SB_EEES9_SE_SG_Li256ELb0ELb0ELb0ELb0EEENS1_30DynamicPersistentTileSchedulerILi256ELi32ELb0ELb0ELb1EEEEEEEEEvNT_6ParamsE --------------------------
	.section	.nv.constant0._ZN7cutlass13device_kernelIN5flash11enable_sm90INS1_16FlashAttnFwdSm90INS1_25CollectiveMainloopFwdSm90ILi2EN4cute5tupleIJNS5_1CILi1EEES8_S8_EEENS6_IJNS7_ILi128EEENS7_ILi112EEENS7_ILi192EEEEEELi192ENS_10bfloat16_tEfNS_4arch4Sm90ELb1ELb0ELb1ELb0ELb0ELb0ELb0ELb1ELb1ELb0ELb0ELb0EEENS1_21CollectiveEpilogueFwdINS6_IJSA_SC_SB_EEES9_SE_SG_Li256ELb0ELb0ELb0ELb0EEENS1_30DynamicPersistentTileSchedulerILi256ELi32ELb0ELb0ELb1EEEEEEEEEvNT_6ParamsE,"a",@progbits
	.sectionflags	@""
	.align	4
.nv.constant0._ZN7cutlass13device_kernelIN5flash11enable_sm90INS1_16FlashAttnFwdSm90INS1_25CollectiveMainloopFwdSm90ILi2EN4cute5tupleIJNS5_1CILi1EEES8_S8_EEENS6_IJNS7_ILi128EEENS7_ILi112EEENS7_ILi192EEEEEELi192ENS_10bfloat16_tEfNS_4arch4Sm90ELb1ELb0ELb1ELb0ELb0ELb0ELb0ELb1ELb1ELb0ELb0ELb0EEENS1_21CollectiveEpilogueFwdINS6_IJSA_SC_SB_EEES9_SE_SG_Li256ELb0ELb0ELb0ELb0EEENS1_30DynamicPersistentTileSchedulerILi256ELi32ELb0ELb0ELb1EEEEEEEEEvNT_6ParamsE:
	.zero		3840


//--------------------- .nv.constant0._ZN7cutlass13device_kernelIN5flash11enable_sm90INS1_16FlashAttnFwdSm90INS1_25CollectiveMainloopFwdSm90ILi2EN4cute5tupleIJNS5_1CILi1EEES8_S8_EEENS6_IJNS7_ILi128EEENS7_ILi112EEENS7_ILi192EEEEEELi192ENS_10bfloat16_tEfNS_4arch4Sm90ELb1ELb0ELb1ELb1ELb0ELb0ELb0ELb1ELb1ELb0ELb0ELb0EEENS1_21CollectiveEpilogueFwdINS6_IJSA_SC_SB_EEES9_SE_SG_Li256ELb1ELb0ELb0ELb0EEENS1_36VarlenDynamicPersistentTileSchedulerILi128ELi112ELi256ELi32ELb0ELb0ELb1ELb1ELb1ELb1EEEEEEEEEvNT_6ParamsE --------------------------
	.section	.nv.constant0._ZN7cutlass13device_kernelIN5flash11enable_sm90INS1_16FlashAttnFwdSm90INS1_25CollectiveMainloopFwdSm90ILi2EN4cute5tupleIJNS5_1CILi1EEES8_S8_EEENS6_IJNS7_ILi128EEENS7_ILi112EEENS7_ILi192EEEEEELi192ENS_10bfloat16_tEfNS_4arch4Sm90ELb1ELb0ELb1ELb1ELb0ELb0ELb0ELb1ELb1ELb0ELb0ELb0EEENS1_21CollectiveEpilogueFwdINS6_IJSA_SC_SB_EEES9_SE_SG_Li256ELb1ELb0ELb0ELb0EEENS1_36VarlenDynamicPersistentTileSchedulerILi128ELi112ELi256ELi32ELb0ELb0ELb1ELb1ELb1ELb1EEEEEEEEEvNT_6ParamsE,"a",@progbits
	.sectionflags	@""
	.align	4
.nv.constant0._ZN7cutlass13device_kernelIN5flash11enable_sm90INS1_16FlashAttnFwdSm90INS1_25CollectiveMainloopFwdSm90ILi2EN4cute5tupleIJNS5_1CILi1EEES8_S8_EEENS6_IJNS7_ILi128EEENS7_ILi112EEENS7_ILi192EEEEEELi192ENS_10bfloat16_tEfNS_4arch4Sm90ELb1ELb0ELb1ELb1ELb0ELb0ELb0ELb1ELb1ELb0ELb0ELb0EEENS1_21CollectiveEpilogueFwdINS6_IJSA_SC_SB_EEES9_SE_SG_Li256ELb1ELb0ELb0ELb0EEENS1_36VarlenDynamicPersistentTileSchedulerILi128ELi112ELi256ELi32ELb0ELb0ELb1ELb1ELb1ELb1EEEEEEEEEvNT_6ParamsE:
	.zero		3456


//--------------------- .nv.constant0._ZN7cutlass13device_kernelIN5flash11enable_sm90INS1_16FlashAttnFwdSm90INS1_25CollectiveMainloopFwdSm90ILi2EN4cute5tupleIJNS5_1CILi1EEES8_S8_EEENS6_IJNS7_ILi128EEENS7_ILi112EEENS7_ILi192EEEEEELi192ENS_10bfloat16_tEfNS_4arch4Sm90ELb1ELb0ELb1ELb1ELb0ELb1ELb0ELb1ELb1ELb0ELb0ELb0EEENS1_21CollectiveEpilogueFwdINS6_IJSA_SC_SB_EEES9_SE_SG_Li256ELb1ELb0ELb0ELb0EEENS1_36VarlenDynamicPersistentTileSchedulerILi128ELi112ELi256ELi32ELb0ELb0ELb1ELb1ELb1ELb1EEEEEEEEEvNT_6ParamsE --------------------------
	.section	.nv.constant0._ZN7cutlass13device_kernelIN5flash11enable_sm90INS1_16FlashAttnFwdSm90INS1_25CollectiveMainloopFwdSm90ILi2EN4cute5tupleIJNS5_1CILi1EEES8_S8_EEENS6_IJNS7_ILi128EEENS7_ILi112EEENS7_ILi192EEEEEELi192ENS_10bfloat16_tEfNS_4arch4Sm90ELb1ELb0ELb1ELb1ELb0ELb1ELb0ELb1ELb1ELb0ELb0ELb0EEENS1_21CollectiveEpilogueFwdINS6_IJSA_SC_SB_EEES9_SE_SG_Li256ELb1ELb0ELb0ELb0EEENS1_36VarlenDynamicPersistentTileSchedulerILi128ELi112ELi256ELi32ELb0ELb0ELb1ELb1ELb1ELb1EEEEEEEEEvNT_6ParamsE,"a",@progbits
	.sectionflags	@""
	.align	4
.nv.constant0._ZN7cutlass13device_kernelIN5flash11enable_sm90INS1_16FlashAttnFwdSm90INS1_25CollectiveMainloopFwdSm90ILi2EN4cute5tupleIJNS5_1CILi1EEES8_S8_EEENS6_IJNS7_ILi128EEENS7_ILi112EEENS7_ILi192EEEEEELi192ENS_10bfloat16_tEfNS_4arch4Sm90ELb1ELb0ELb1ELb1ELb0ELb1ELb0ELb1ELb1ELb0ELb0ELb0EEENS1_21CollectiveEpilogueFwdINS6_IJSA_SC_SB_EEES9_SE_SG_Li256ELb1ELb0ELb0ELb0EEENS1_36VarlenDynamicPersistentTileSchedulerILi128ELi112ELi256ELi32ELb0ELb0ELb1ELb1ELb1ELb1EEEEEEEEEvNT_6ParamsE:
	.zero		3456


//--------------------- .nv.constant0._ZN7cutlass13device_kernelIN5flash11enable_sm90INS1_16FlashAttnFwdSm90INS1_25CollectiveMainloopFwdSm90ILi2EN4cute5tupleIJNS5_1CILi1EEES8_S8_EEENS6_IJNS7_ILi128EEENS7_ILi176EEESA_EEELi128ENS_10bfloat16_tEfNS_4arch4Sm90ELb0ELb0ELb1ELb0ELb0ELb0ELb0ELb1ELb1ELb0ELb0ELb0EEENS1_21CollectiveEpilogueFwdINS6_IJSA_SA_SB_EEES9_SD_SF_Li256ELb0ELb0ELb0ELb0EEENS1_29StaticPersistentTileSchedulerILb0EEEEEEEEEvNT_6ParamsE --------------------------
	.section	.nv.constant0._ZN7cutlass13device_kernelIN5flash11enable_sm90INS1_16FlashAttnFwdSm90INS1_25CollectiveMainloopFwdSm90ILi2EN4cute5tupleIJNS5_1CILi1EEES8_S8_EEENS6_IJNS7_ILi128EEENS7_ILi176EEESA_EEELi128ENS_10bfloat16_tEfNS_4arch4Sm90ELb0ELb0ELb1ELb0ELb0ELb0ELb0ELb1ELb1ELb0ELb0ELb0EEENS1_21CollectiveEpilogueFwdINS6_IJSA_SA_SB_EEES9_SD_SF_Li256ELb0ELb0ELb0ELb0EEENS1_29StaticPersistentTileSchedulerILb0EEEEEEEEEvNT_6ParamsE,"a",@progbits
	.sectionflags	@""
	.align	4
.nv.constant0._ZN7cutlass13device_kernelIN5flash11enable_sm90INS1_16FlashAttnFwdSm90INS1_25CollectiveMainloopFwdSm90ILi2EN4cute5tupleIJNS5_1CILi1EEES8_S8_EEENS6_IJNS7_ILi128EEENS7_ILi176EEESA_EEELi128ENS_10bfloat16_tEfNS_4arch4Sm90ELb0ELb0ELb1ELb0ELb0ELb0ELb0ELb1ELb1ELb0ELb0ELb0EEENS1_21CollectiveEpilogueFwdINS6_IJSA_SA_SB_EEES9_SD_SF_Li256ELb0ELb0ELb0ELb0EEENS1_29StaticPersistentTileSchedulerILb0EEEEEEEEEvNT_6ParamsE:
	.zero		3840


//--------------------- .nv.constant0._ZN7cutlass13device_kernelIN5flash11enable_sm90INS1_16FlashAttnFwdSm90INS1_25CollectiveMainloopFwdSm90ILi2EN4cute5tupleIJNS5_1CILi2EEENS7_ILi1EEES9_EEENS6_IJNS7_ILi128EEENS7_ILi176EEESB_EEELi128ENS_10bfloat16_tEfNS_4arch4Sm90ELb0ELb0ELb1ELb0ELb0ELb0ELb0ELb1ELb1ELb0ELb0ELb0EEENS1_21CollectiveEpilogueFwdINS6_IJSB_SB_SC_EEESA_SE_SG_Li256ELb0ELb0ELb0ELb0EEENS1_29StaticPersistentTileSchedulerILb0EEEEEEEEEvNT_6ParamsE --------------------------
	.section	.nv.constant0._ZN7cutlass13device_kernelIN5flash11enable_sm90INS1_16FlashAttnFwdSm90INS1_25CollectiveMainloopFwdSm90ILi2EN4cute5tupleIJNS5_1CILi2EEENS7_ILi1EEES9_EEENS6_IJNS7_ILi128EEENS7_ILi176EEESB_EEELi128ENS_10bfloat16_tEfNS_4arch4Sm90ELb0ELb0ELb1ELb0ELb0ELb0ELb0ELb1ELb1ELb0ELb0ELb0EEENS1_21CollectiveEpilogueFwdINS6_IJSB_SB_SC_EEESA_SE_SG_Li256ELb0ELb0ELb0ELb0EEENS1_29StaticPersistentTileSchedulerILb0EEEEEEEEEvNT_6ParamsE,"a",@progbits
	.sectionflags	@""
	.align	4
.nv.constant0._ZN7cutlass13device_kernelIN5flash11enable_sm90INS1_16FlashAttnFwdSm90INS1_25CollectiveMainloopFwdSm90ILi2EN4cute5tupleIJNS5_1CILi2EEENS7_ILi1EEES9_EEENS6_IJNS7_ILi128EEENS7_ILi176EEESB_EEELi128ENS_10bfloat16_tEfNS_4arch4Sm90ELb0ELb0ELb1ELb0ELb0ELb0ELb0ELb1ELb1ELb0ELb0ELb0EEENS1_21CollectiveEpilogueFwdINS6_IJSB_SB_SC_EEESA_SE_SG_Li256ELb0ELb0ELb0ELb0EEENS1_29StaticPersistentTileSchedulerILb0EEEEEEEEEvNT_6ParamsE:
	.zero		3840


//--------------------- .nv.constant0._ZN7cutlass13device_kernelIN5flash11enable_sm90INS1_16FlashAttnFwdSm90INS1_25CollectiveMainloopFwdSm90ILi2EN4cute5tupleIJNS5_1CILi1EEES8_S8_EEENS6_IJNS7_ILi128EEENS7_ILi176EEESA_EEELi128ENS_10bfloat16_tEfNS_4arch4Sm90ELb0ELb0ELb1ELb1ELb0ELb0ELb0ELb1ELb1ELb0ELb0ELb0EEENS1_21CollectiveEpilogueFwdINS6_IJSA_SA_SB_EEES9_SD_SF_Li256ELb1ELb0ELb0ELb0EEENS1_36VarlenDynamicPersistentTileSchedulerILi128ELi176ELi256ELi32ELb0ELb0ELb1ELb0ELb1ELb1EEEEEEEEEvNT_6ParamsE --------------------------
	.section	.nv.constant0._ZN7cutlass13device_kernelIN5flash11enable_sm90INS1_16FlashAttnFwdSm90INS1_25CollectiveMainloopFwdSm90ILi2EN4cute5tupleIJNS5_1CILi1EEES8_S8_EEENS6_IJNS7_ILi128EEENS7_ILi176EEESA_EEELi128ENS_10bfloat16_tEfNS_4arch4Sm90ELb0ELb0ELb1ELb1ELb0ELb0ELb0ELb1ELb1ELb0ELb0ELb0EEENS1_21CollectiveEpilogueFwdINS6_IJSA_SA_SB_EEES9_SD_SF_Li256ELb1ELb0ELb0ELb0EEENS1_36VarlenDynamicPersistentTileSchedulerILi128ELi176ELi256ELi32ELb0ELb0ELb1ELb0ELb1ELb1EEEEEEEEEvNT_6ParamsE,"a",@progbits
	.sectionflags	@""
	.align	4
.nv.constant0._ZN7cutlass13device_kernelIN5flash11enable_sm90INS1_16FlashAttnFwdSm90INS1_25CollectiveMainloopFwdSm90ILi2EN4cute5tupleIJNS5_1CILi1EEES8_S8_EEENS6_IJNS7_ILi128EEENS7_ILi176EEESA_EEELi128ENS_10bfloat16_tEfNS_4arch4Sm90ELb0ELb0ELb1ELb1ELb0ELb0ELb0ELb1ELb1ELb0ELb0ELb0EEENS1_21CollectiveEpilogueFwdINS6_IJSA_SA_SB_EEES9_SD_SF_Li256ELb1ELb0ELb0ELb0EEENS1_36VarlenDynamicPersistentTileSchedulerILi128ELi176ELi256ELi32ELb0ELb0ELb1ELb0ELb1ELb1EEEEEEEEEvNT_6ParamsE:
	.zero		3456


//--------------------- .nv.constant0._ZN7cutlass13device_kernelIN5flash11enable_sm90INS1_16FlashAttnFwdSm90INS1_25CollectiveMainloopFwdSm90ILi2EN4cute5tupleIJNS5_1CILi1EEES8_S8_EEENS6_IJNS7_ILi128EEENS7_ILi176EEESA_EEELi128ENS_10bfloat16_tEfNS_4arch4Sm90ELb0ELb0ELb1ELb1ELb0ELb1ELb0ELb1ELb1ELb0ELb0ELb0EEENS1_21CollectiveEpilogueFwdINS6_IJSA_SA_SB_EEES9_SD_SF_Li256ELb1ELb0ELb0ELb0EEENS1_36VarlenDynamicPersistentTileSchedulerILi128ELi176ELi256ELi32ELb0ELb0ELb1ELb0ELb1ELb1EEEEEEEEEvNT_6ParamsE --------------------------
	.section	.nv.constant0._ZN7cutlass13device_kernelIN5flash11enable_sm90INS1_16FlashAttnFwdSm90INS1_25CollectiveMainloopFwdSm90ILi2EN4cute5tupleIJNS5_1CILi1EEES8_S8_EEENS6_IJNS7_ILi128EEENS7_ILi176EEESA_EEELi128ENS_10bfloat16_tEfNS_4arch4Sm90ELb0ELb0ELb1ELb1ELb0ELb1ELb0ELb1ELb1ELb0ELb0ELb0EEENS1_21CollectiveEpilogueFwdINS6_IJSA_SA_SB_EEES9_SD_SF_Li256ELb1ELb0ELb0ELb0EEENS1_36VarlenDynamicPersistentTileSchedulerILi128ELi176ELi256ELi32ELb0ELb0ELb1ELb0ELb1ELb1EEEEEEEEEvNT_6ParamsE,"a",@progbits
	.sectionflags	@""
	.align	4
.nv.constant0._ZN7cutlass13device_kernelIN5flash11enable_sm90INS1_16FlashAttnFwdSm90INS1_25CollectiveMainloopFwdSm90ILi2EN4cute5tupleIJNS5_1CILi1EEES8_S8_EEENS6_IJNS7_ILi128EEENS7_ILi176EEESA_EEELi128ENS_10bfloat16_tEfNS_4arch4Sm90ELb0ELb0ELb1ELb1ELb0ELb1ELb0ELb1ELb1ELb0ELb0ELb0EEENS1_21CollectiveEpilogueFwdINS6_IJSA_SA_SB_EEES9_SD_SF_Li256ELb1ELb0ELb0ELb0EEENS1_36VarlenDynamicPersistentTileSchedulerILi128ELi176ELi256ELi32ELb0ELb0ELb1ELb0ELb1ELb1EEEEEEEEEvNT_6ParamsE:
	.zero		3456


//--------------------- .nv.constant0._ZN7cutlass13device_kernelIN5flash11enable_sm90INS1_16FlashAttnFwdSm90INS1_25CollectiveMainloopFwdSm90ILi2EN4cute5tupleIJNS5_1CILi1EEES8_S8_EEENS6_IJNS7_ILi128EEESA_SA_EEELi128ENS_10bfloat16_tEfNS_4arch4Sm90ELb0ELb1ELb1ELb0ELb0ELb0ELb0ELb1ELb1ELb0ELb0ELb0EEENS1_21CollectiveEpilogueFwdISB_S9_SC_SE_Li256ELb0ELb0ELb0ELb0EEENS1_30DynamicPersistentTileSchedulerILi256ELi32ELb0ELb0ELb1EEEEEEEEEvNT_6ParamsE --------------------------
	.section	.nv.constant0._ZN7cutlass13device_kernelIN5flash11enable_sm90INS1_16FlashAttnFwdSm90INS1_25CollectiveMainloopFwdSm90ILi2EN4cute5tupleIJNS5_1CILi1EEES8_S8_EEENS6_IJNS7_ILi128EEESA_SA_EEELi128ENS_10bfloat16_tEfNS_4arch4Sm90ELb0ELb1ELb1ELb0ELb0ELb0ELb0ELb1ELb1ELb0ELb0ELb0EEENS1_21CollectiveEpilogueFwdISB_S9_SC_SE_Li256ELb0ELb0ELb0ELb0EEENS1_30DynamicPersistentTileSchedulerILi256ELi32ELb0ELb0ELb1EEEEEEEEEvNT_6ParamsE,"a",@progbits
	.sectionflags	@""
	.align	4
.nv.constant0._ZN7cutlass13device_kernelIN5flash11enable_sm90INS1_16FlashAttnFwdSm90INS1_25CollectiveMainloopFwdSm90ILi2EN4cute5tupleIJNS5_1CILi1EEES8_S8_EEENS6_IJNS7_ILi128EEESA_SA_EEELi128ENS_10bfloat16_tEfNS_4arch4Sm90ELb0ELb1ELb1ELb0ELb0ELb0ELb0ELb1ELb1ELb0ELb0ELb0EEENS1_21CollectiveEpilogueFwdISB_S9_SC_SE_Li256ELb0ELb0ELb0ELb0EEENS1_30DynamicPersistentTileSchedulerILi256ELi32ELb0ELb0ELb1EEEEEEEEEvNT_6ParamsE:
	.zero		3840


//--------------------- .nv.constant0._ZN7cutlass13device_kernelIN5flash11enable_sm90INS1_16FlashAttnFwdSm90INS1_25CollectiveMainloopFwdSm90ILi2EN4cute5tupleIJNS5_1CILi1EEES8_S8_EEENS6_IJNS7_ILi128EEESA_SA_EEELi128ENS_10bfloat16_tEfNS_4arch4Sm90ELb0ELb1ELb1ELb1ELb0ELb0ELb0ELb1ELb1ELb0ELb0ELb0EEENS1_21CollectiveEpilogueFwdISB_S9_SC_SE_Li256ELb1ELb0ELb0ELb0EEENS1_36VarlenDynamicPersistentTileSchedulerILi128ELi128ELi256ELi32ELb0ELb0ELb1ELb1ELb0ELb1EEEEEEEEEvNT_6ParamsE --------------------------
	.section	.nv.constant0._ZN7cutlass13device_kernelIN5flash11enable_sm90INS1_16FlashAttnFwdSm90INS1_25CollectiveMainloopFwdSm90ILi2EN4cute5tupleIJNS5_1CILi1EEES8_S8_EEENS6_IJNS7_ILi128EEESA_SA_EEELi128ENS_10bfloat16_tEfNS_4arch4Sm90ELb0ELb1ELb1ELb1ELb0ELb0ELb0ELb1ELb1ELb0ELb0ELb0EEENS1_21CollectiveEpilogueFwdISB_S9_SC_SE_Li256ELb1ELb0ELb0ELb0EEENS1_36VarlenDynamicPersistentTileSchedulerILi128ELi128ELi256ELi32ELb0ELb0ELb1ELb1ELb0ELb1EEEEEEEEEvNT_6ParamsE,"a",@progbits
	.sectionflags	@""
	.align	4
.nv.constant0._ZN7cutlass13device_kernelIN5flash11enable_sm90INS1_16FlashAttnFwdSm90INS1_25CollectiveMainloopFwdSm90ILi2EN4cute5tupleIJNS5_1CILi1EEES8_S8_EEENS6_IJNS7_ILi128EEESA_SA_EEELi128ENS_10bfloat16_tEfNS_4arch4Sm90ELb0ELb1ELb1ELb1ELb0ELb0ELb0ELb1ELb1ELb0ELb0ELb0EEENS1_21CollectiveEpilogueFwdISB_S9_SC_SE_Li256ELb1ELb0ELb0ELb0EEENS1_36VarlenDynamicPersistentTileSchedulerILi128ELi128ELi256ELi32ELb0ELb0ELb1ELb1ELb0ELb1EEEEEEEEEvNT_6ParamsE:
	.zero		3456


//--------------------- .nv.constant0._ZN7cutlass13device_kernelIN5flash11enable_sm90INS1_16FlashAttnFwdSm90INS1_25CollectiveMainloopFwdSm90ILi2EN4cute5tupleIJNS5_1CILi1EEES8_S8_EEENS6_IJNS7_ILi128EEESA_SA_EEELi128ENS_10bfloat16_tEfNS_4arch4Sm90ELb0ELb1ELb1ELb1ELb0ELb1ELb0ELb1ELb1ELb0ELb0ELb0EEENS1_21CollectiveEpilogueFwdISB_S9_SC_SE_Li256ELb1ELb0ELb0ELb0EEENS1_36VarlenDynamicPersistentTileSchedulerILi128ELi128ELi256ELi32ELb0ELb0ELb1ELb1ELb0ELb1EEEEEEEEEvNT_6ParamsE --------------------------
	.section	.nv.constant0._ZN7cutlass13device_kernelIN5flash11enable_sm90INS1_16FlashAttnFwdSm90INS1_25CollectiveMainloopFwdSm90ILi2EN4cute5tupleIJNS5_1CILi1EEES8_S8_EEENS6_IJNS7_ILi128EEESA_SA_EEELi128ENS_10bfloat16_tEfNS_4arch4Sm90ELb0ELb1ELb1ELb1ELb0ELb1ELb0ELb1ELb1ELb0ELb0ELb0EEENS1_21CollectiveEpilogueFwdISB_S9_SC_SE_Li256ELb1ELb0ELb0ELb0EEENS1_36VarlenDynamicPersistentTileSchedulerILi128ELi128ELi256ELi32ELb0ELb0ELb1ELb1ELb0ELb1EEEEEEEEEvNT_6ParamsE,"a",@progbits
	.sectionflags	@""
	.align	4
.nv.constant0._ZN7cutlass13device_kernelIN5flash11enable_sm90INS1_16FlashAttnFwdSm90INS1_25CollectiveMainloopFwdSm90ILi2EN4cute5tupleIJNS5_1CILi1EEES8_S8_EEENS6_IJNS7_ILi128EEESA_SA_EEELi128ENS_10bfloat16_tEfNS_4arch4Sm90ELb0ELb1ELb1ELb1ELb0ELb1ELb0ELb1ELb1ELb0ELb0ELb0EEENS1_21CollectiveEpilogueFwdISB_S9_SC_SE_Li256ELb1ELb0ELb0ELb0EEENS1_36VarlenDynamicPersistentTileSchedulerILi128ELi128ELi256ELi32ELb0ELb0ELb1ELb1ELb0ELb1EEEEEEEEEvNT_6ParamsE:
	.zero		3456


//--------------------- .nv.constant0._ZN7cutlass13device_kernelIN5flash11enable_sm90INS1_16FlashAttnFwdSm90INS1_25CollectiveMainloopFwdSm90ILi2EN4cute5tupleIJNS5_1CILi1EEES8_S8_EEENS6_IJNS7_ILi128EEESA_SA_EEELi128ENS_10bfloat16_tEfNS_4arch4Sm90ELb1ELb0ELb1ELb0ELb0ELb0ELb0ELb1ELb1ELb0ELb0ELb0EEENS1_21CollectiveEpilogueFwdISB_S9_SC_SE_Li256ELb0ELb0ELb0ELb0EEENS1_30DynamicPersistentTileSchedulerILi256ELi32ELb0ELb0ELb1EEEEEEEEEvNT_6ParamsE --------------------------
	.section	.nv.constant0._ZN7cutlass13device_kernelIN5flash11enable_sm90INS1_16FlashAttnFwdSm90INS1_25CollectiveMainloopFwdSm90ILi2EN4cute5tupleIJNS5_1CILi1EEES8_S8_EEENS6_IJNS7_ILi128EEESA_SA_EEELi128ENS_10bfloat16_tEfNS_4arch4Sm90ELb1ELb0ELb1ELb0ELb0ELb0ELb0ELb1ELb1ELb0ELb0ELb0EEENS1_21CollectiveEpilogueFwdISB_S9_SC_SE_Li256ELb0ELb0ELb0ELb0EEENS1_30DynamicPersistentTileSchedulerILi256ELi32ELb0ELb0ELb1EEEEEEEEEvNT_6ParamsE,"a",@progbits
	.sectionflags	@""
	.align	4
.nv.constant0._ZN7cutlass13device_kernelIN5flash11enable_sm90INS1_16FlashAttnFwdSm90INS1_25CollectiveMainloopFwdSm90ILi2EN4cute5tupleIJNS5_1CILi1EEES8_S8_EEENS6_IJNS7_ILi128EEESA_SA_EEELi128ENS_10bfloat16_tEfNS_4arch4Sm90ELb1ELb0ELb1ELb0ELb0ELb0ELb0ELb1ELb1ELb0ELb0ELb0EEENS1_21CollectiveEpilogueFwdISB_S9_SC_SE_Li256ELb0ELb0ELb0ELb0EEENS1_30DynamicPersistentTileSchedulerILi256ELi32ELb0ELb0ELb1EEEEEEEEEvNT_6ParamsE:
	.zero		3840


//--------------------- .nv.constant0._ZN7cutlass13device_kernelIN5flash11enable_sm90INS1_16FlashAttnFwdSm90INS1_25CollectiveMainloopFwdSm90ILi2EN4cute5tupleIJNS5_1CILi1EEES8_S8_EEENS6_IJNS7_ILi128EEESA_SA_EEELi128ENS_10bfloat16_tEfNS_4arch4Sm90ELb1ELb0ELb1ELb1ELb0ELb0ELb0ELb1ELb1ELb0ELb0ELb0EEENS1_21CollectiveEpilogueFwdISB_S9_SC_SE_Li256ELb1ELb0ELb0ELb0EEENS1_36VarlenDynamicPersistentTileSchedulerILi128ELi128ELi256ELi32ELb0ELb0ELb1ELb1ELb1ELb1EEEEEEEEEvNT_6ParamsE --------------------------
	.section	.nv.constant0._ZN7cutlass13device_kernelIN5flash11enable_sm90INS1_16FlashAttnFwdSm90INS1_25CollectiveMainloopFwdSm90ILi2EN4cute5tupleIJNS5_1CILi1EEES8_S8_EEENS6_IJNS7_ILi128EEESA_SA_EEELi128ENS_10bfloat16_tEfNS_4arch4Sm90ELb1ELb0ELb1ELb1ELb0ELb0ELb0ELb1ELb1ELb0ELb0ELb0EEENS1_21CollectiveEpilogueFwdISB_S9_SC_SE_Li256ELb1ELb0ELb0ELb0EEENS1_36VarlenDynamicPersistentTileSchedulerILi128ELi128ELi256ELi32ELb0ELb0ELb1ELb1ELb1ELb1EEEEEEEEEvNT_6ParamsE,"a",@progbits
	.sectionflags	@""
	.align	4
.nv.constant0._ZN7cutlass13device_kernelIN5flash11enable_sm90INS1_16FlashAttnFwdSm90INS1_25CollectiveMainloopFwdSm90ILi2EN4cute5tupleIJNS5_1CILi1EEES8_S8_EEENS6_IJNS7_ILi128EEESA_SA_EEELi128ENS_10bfloat16_tEfNS_4arch4Sm90ELb1ELb0ELb1ELb1ELb0ELb0ELb0ELb1ELb1ELb0ELb0ELb0EEENS1_21CollectiveEpilogueFwdISB_S9_SC_SE_Li256ELb1ELb0ELb0ELb0EEENS1_36VarlenDynamicPersistentTileSchedulerILi128ELi128ELi256ELi32ELb0ELb0ELb1ELb1ELb1ELb1EEEEEEEEEvNT_6ParamsE:
	.zero		3456


//--------------------- .nv.constant0._ZN7cutlass13device_kernelIN5flash11enable_sm90INS1_16FlashAttnFwdSm90INS1_25CollectiveMainloopFwdSm90ILi2EN4cute5tupleIJNS5_1CILi1EEES8_S8_EEENS6_IJNS7_ILi128EEESA_SA_EEELi128ENS_10bfloat16_tEfNS_4arch4Sm90ELb1ELb0ELb1ELb1ELb0ELb1ELb0ELb1ELb1ELb0ELb0ELb0EEENS1_21CollectiveEpilogueFwdISB_S9_SC_SE_Li256ELb1ELb0ELb0ELb0EEENS1_36VarlenDynamicPersistentTileSchedulerILi128ELi128ELi256ELi32ELb0ELb0ELb1ELb1ELb1ELb1EEEEEEEEEvNT_6ParamsE --------------------------
	.section	.nv.constant0._ZN7cutlass13device_kernelIN5flash11enable_sm90INS1_16FlashAttnFwdSm90INS1_25CollectiveMainloopFwdSm90ILi2EN4cute5tupleIJNS5_1CILi1EEES8_S8_EEENS6_IJNS7_ILi128EEESA_SA_EEELi128ENS_10bfloat16_tEfNS_4arch4Sm90ELb1ELb0ELb1ELb1ELb0ELb1ELb0ELb1ELb1ELb0ELb0ELb0EEENS1_21CollectiveEpilogueFwdISB_S9_SC_SE_Li256ELb1ELb0ELb0ELb0EEENS1_36VarlenDynamicPersistentTileSchedulerILi128ELi128ELi256ELi32ELb0ELb0ELb1ELb1ELb1ELb1EEEEEEEEEvNT_6ParamsE,"a",@progbits
	.sectionflags	@""
	.align	4
.nv.constant0._ZN7cutlass13device_kernelIN5flash11enable_sm90INS1_16FlashAttnFwdSm90INS1_25CollectiveMainloopFwdSm90ILi2EN4cute5tupleIJNS5_1CILi1EEES8_S8_EEENS6_IJNS7_ILi128EEESA_SA_EEELi128ENS_10bfloat16_tEfNS_4arch4Sm90ELb1ELb0ELb1ELb1ELb0ELb1ELb0ELb1ELb1ELb0ELb0ELb0EEENS1_21CollectiveEpilogueFwdISB_S9_SC_SE_Li256ELb1ELb0ELb0ELb0EEENS1_36VarlenDynamicPersistentTileSchedulerILi128ELi128ELi256ELi32ELb0ELb0ELb1ELb1ELb1ELb1EEEEEEEEEvNT_6ParamsE:
	.zero		3456


//--------------------- .nv.constant0._ZN7cutlass13device_kernelIN5flash11enable_sm90INS1_16FlashAttnFwdSm90INS1_25CollectiveMainloopFwdSm90ILi2EN4cute5tupleIJNS5_1CILi1EEES8_S8_EEENS6_IJNS7_ILi192EEENS7_ILi144EEENS7_ILi96EEEEEELi96ENS_10bfloat16_tEfNS_4arch4Sm90ELb0ELb0ELb1ELb0ELb0ELb0ELb0ELb0ELb1ELb0ELb0ELb0EEENS1_21CollectiveEpilogueFwdINS6_IJSA_SC_SB_EEES9_SE_SG_Li384ELb0ELb0ELb0ELb0EEENS1_29StaticPersistentTileSchedulerILb0EEEEEEEEEvNT_6ParamsE --------------------------
	.section	.nv.constant0._ZN7cutlass13device_kernelIN5flash11enable_sm90INS1_16FlashAttnFwdSm90INS1_25CollectiveMainloopFwdSm90ILi2EN4cute5tupleIJNS5_1CILi1EEES8_S8_EEENS6_IJNS7_ILi192EEENS7_ILi144EEENS7_ILi96EEEEEELi96ENS_10bfloat16_tEfNS_4arch4Sm90ELb0ELb0ELb1ELb0ELb0ELb0ELb0ELb0ELb1ELb0ELb0ELb0EEENS1_21CollectiveEpilogueFwdINS6_IJSA_SC_SB_EEES9_SE_SG_Li384ELb0ELb0ELb0ELb0EEENS1_29StaticPersistentTileSchedulerILb0EEEEEEEEEvNT_6ParamsE,"a",@progbits
	.sectionflags	@""
	.align	4
.nv.constant0._ZN7cutlass13device_kernelIN5flash11enable_sm90INS1_16FlashAttnFwdSm90INS1_25CollectiveMainloopFwdSm90ILi2EN4cute5tupleIJNS5_1CILi1EEES8_S8_EEENS6_IJNS7_ILi192EEENS7_ILi144EEENS7_ILi96EEEEEELi96ENS_10bfloat16_tEfNS_4arch4Sm90ELb0ELb0ELb1ELb0ELb0ELb0ELb0ELb0ELb1ELb0ELb0ELb0EEENS1_21CollectiveEpilogueFwdINS6_IJSA_SC_SB_EEES9_SE_SG_Li384ELb0ELb0ELb0ELb0EEENS1_29StaticPersistentTileSchedulerILb0EEEEEEEEEvNT_6ParamsE:
	.zero		3840


//--------------------- .nv.constant0._ZN7cutlass13device_kernelIN5flash11enable_sm90INS1_16FlashAttnFwdSm90INS1_25CollectiveMainloopFwdSm90ILi2EN4cute5tupleIJNS5_1CILi1EEES8_S8_EEENS6_IJNS7_ILi192EEENS7_ILi144EEENS7_ILi96EEEEEELi96ENS_10bfloat16_tEfNS_4arch4Sm90ELb0ELb0ELb1ELb1ELb0ELb0ELb0ELb0ELb1ELb0ELb0ELb0EEENS1_21CollectiveEpilogueFwdINS6_IJSA_SC_SB_EEES9_SE_SG_Li384ELb1ELb0ELb0ELb0EEENS1_36VarlenDynamicPersistentTileSchedulerILi192ELi144ELi384ELi32ELb0ELb0ELb1ELb0ELb1ELb1EEEEEEEEEvNT_6ParamsE --------------------------
	.section	.nv.constant0._ZN7cutlass13device_kernelIN5flash11enable_sm90INS1_16FlashAttnFwdSm90INS1_25CollectiveMainloopFwdSm90ILi2EN4cute5tupleIJNS5_1CILi1EEES8_S8_EEENS6_IJNS7_ILi192EEENS7_ILi144EEENS7_ILi96EEEEEELi96ENS_10bfloat16_tEfNS_4arch4Sm90ELb0ELb0ELb1ELb1ELb0ELb0ELb0ELb0ELb1ELb0ELb0ELb0EEENS1_21CollectiveEpilogueFwdINS6_IJSA_SC_SB_EEES9_SE_SG_Li384ELb1ELb0ELb0ELb0EEENS1_36VarlenDynamicPersistentTileSchedulerILi192ELi144ELi384ELi32ELb0ELb0ELb1ELb0ELb1ELb1EEEEEEEEEvNT_6ParamsE,"a",@progbits
	.sectionflags	@""
	.align	4
.nv.constant0._ZN7cutlass13device_kernelIN5flash11enable_sm90INS1_16FlashAttnFwdSm90INS1_25CollectiveMainloopFwdSm90ILi2EN4cute5tupleIJNS5_1CILi1EEES8_S8_EEENS6_IJNS7_ILi192EEENS7_ILi144EEENS7_ILi96EEEEEELi96ENS_10bfloat16_tEfNS_4arch4Sm90ELb0ELb0ELb1ELb1ELb0ELb0ELb0ELb0ELb1ELb0ELb0ELb0EEENS1_21CollectiveEpilogueFwdINS6_IJSA_SC_SB_EEES9_SE_SG_Li384ELb1ELb0ELb0ELb0EEENS1_36VarlenDynamicPersistentTileSchedulerILi192ELi144ELi384ELi32ELb0ELb0ELb1ELb0ELb1ELb1EEEEEEEEEvNT_6ParamsE:
	.zero		3456


//--------------------- .nv.constant0._ZN7cutlass13device_kernelIN5flash11enable_sm90INS1_16FlashAttnFwdSm90INS1_25CollectiveMainloopFwdSm90ILi2EN4cute5tupleIJNS5_1CILi1EEES8_S8_EEENS6_IJNS7_ILi192EEENS7_ILi144EEENS7_ILi96EEEEEELi96ENS_10bfloat16_tEfNS_4arch4Sm90ELb0ELb0ELb1ELb1ELb0ELb1ELb0ELb0ELb1ELb0ELb0ELb0EEENS1_21CollectiveEpilogueFwdINS6_IJSA_SC_SB_EEES9_SE_SG_Li384ELb1ELb0ELb0ELb0EEENS1_36VarlenDynamicPersistentTileSchedulerILi192ELi144ELi384ELi32ELb0ELb0ELb1ELb0ELb1ELb1EEEEEEEEEvNT_6ParamsE --------------------------
	.section	.nv.constant0._ZN7cutlass13device_kernelIN5flash11enable_sm90INS1_16FlashAttnFwdSm90INS1_25CollectiveMainloopFwdSm90ILi2EN4cute5tupleIJNS5_1CILi1EEES8_S8_EEENS6_IJNS7_ILi192EEENS7_ILi144EEENS7_ILi96EEEEEELi96ENS_10bfloat16_tEfNS_4arch4Sm90ELb0ELb0ELb1ELb1ELb0ELb1ELb0ELb0ELb1ELb0ELb0ELb0EEENS1_21CollectiveEpilogueFwdINS6_IJSA_SC_SB_EEES9_SE_SG_Li384ELb1ELb0ELb0ELb0EEENS1_36VarlenDynamicPersistentTileSchedulerILi192ELi144ELi384ELi32ELb0ELb0ELb1ELb0ELb1ELb1EEEEEEEEEvNT_6ParamsE,"a",@progbits
	.sectionflags	@""
	.align	4
.nv.constant0._ZN7cutlass13device_kernelIN5flash11enable_sm90INS1_16FlashAttnFwdSm90INS1_25CollectiveMainloopFwdSm90ILi2EN4cute5tupleIJNS5_1CILi1EEES8_S8_EEENS6_IJNS7_ILi192EEENS7_ILi144EEENS7_ILi96EEEEEELi96ENS_10bfloat16_tEfNS_4arch4Sm90ELb0ELb0ELb1ELb1ELb0ELb1ELb0ELb0ELb1ELb0ELb0ELb0EEENS1_21CollectiveEpilogueFwdINS6_IJSA_SC_SB_EEES9_SE_SG_Li384ELb1ELb0ELb0ELb0EEENS1_36VarlenDynamicPersistentTileSchedulerILi192ELi144ELi384ELi32ELb0ELb0ELb1ELb0ELb1ELb1EEEEEEEEEvNT_6ParamsE:
	.zero		3456


//--------------------- .nv.constant0._ZN7cutlass13device_kernelIN5flash11enable_sm90INS1_16FlashAttnFwdSm90INS1_25CollectiveMainloopFwdSm90ILi2EN4cute5tupleIJNS5_1CILi1EEES8_S8_EEENS6_IJNS7_ILi192EEENS7_ILi128EEENS7_ILi96EEEEEELi96ENS_10bfloat16_tEfNS_4arch4Sm90ELb0ELb1ELb1ELb0ELb0ELb0ELb0ELb0ELb1ELb0ELb0ELb0EEENS1_21CollectiveEpilogueFwdINS6_IJSA_SC_SB_EEES9_SE_SG_Li384ELb0ELb0ELb0ELb0EEENS1_30DynamicPersistentTileSchedulerILi384ELi32ELb0ELb0ELb1EEEEEEEEEvNT_6ParamsE --------------------------
	.section	.nv.constant0._ZN7cutlass13device_kernelIN5flash11enable_sm90INS1_16FlashAttnFwdSm90INS1_25CollectiveMainloopFwdSm90ILi2EN4cute5tupleIJNS5_1CILi1EEES8_S8_EEENS6_IJNS7_ILi192EEENS7_ILi128EEENS7_ILi96EEEEEELi96ENS_10bfloat16_tEfNS_4arch4Sm90ELb0ELb1ELb1ELb0ELb0ELb0ELb0ELb0ELb1ELb0ELb0ELb0EEENS1_21CollectiveEpilogueFwdINS6_IJSA_SC_SB_EEES9_SE_SG_Li384ELb0ELb0ELb0ELb0EEENS1_30DynamicPersistentTileSchedulerILi384ELi32ELb0ELb0ELb1EEEEEEEEEvNT_6ParamsE,"a",@progbits
	.sectionflags	@""
	.align	4
.nv.constant0._ZN7cutlass13device_kernelIN5flash11enable_sm90INS1_16FlashAttnFwdSm90INS1_25CollectiveMainloopFwdSm90ILi2EN4cute5tupleIJNS5_1CILi1EEES8_S8_EEENS6_IJNS7_ILi192EEENS7_ILi128EEENS7_ILi96EEEEEELi96ENS_10bfloat16_tEfNS_4arch4Sm90ELb0ELb1ELb1ELb0ELb0ELb0ELb0ELb0ELb1ELb0ELb0ELb0EEENS1_21CollectiveEpilogueFwdINS6_IJSA_SC_SB_EEES9_SE_SG_Li384ELb0ELb0ELb0ELb0EEENS1_30DynamicPersistentTileSchedulerILi384ELi32ELb0ELb0ELb1EEEEEEEEEvNT_6ParamsE:
	.zero		3840


//--------------------- .nv.constant0._ZN7cutlass13device_kernelIN5flash11enable_sm90INS1_16FlashAttnFwdSm90INS1_25CollectiveMainloopFwdSm90ILi2EN4cute5tupleIJNS5_1CILi1EEES8_S8_EEENS6_IJNS7_ILi192EEENS7_ILi128EEENS7_ILi96EEEEEELi96ENS_10bfloat16_tEfNS_4arch4Sm90ELb0ELb1ELb1ELb1ELb0ELb0ELb0ELb0ELb1ELb0ELb0ELb0EEENS1_21CollectiveEpilogueFwdINS6_IJSA_SC_SB_EEES9_SE_SG_Li384ELb1ELb0ELb0ELb0EEENS1_36VarlenDynamicPersistentTileSchedulerILi192ELi128ELi384ELi32ELb0ELb0ELb1ELb1ELb0ELb1EEEEEEEEEvNT_6ParamsE --------------------------
	.section	.nv.constant0._ZN7cutlass13device_kernelIN5flash11enable_sm90INS1_16FlashAttnFwdSm90INS1_25CollectiveMainloopFwdSm90ILi2EN4cute5tupleIJNS5_1CILi1EEES8_S8_EEENS6_IJNS7_ILi192EEENS7_ILi128EEENS7_ILi96EEEEEELi96ENS_10bfloat16_tEfNS_4arch4Sm90ELb0ELb1ELb1ELb1ELb0ELb0ELb0ELb0ELb1ELb0ELb0ELb0EEENS1_21CollectiveEpilogueFwdINS6_IJSA_SC_SB_EEES9_SE_SG_Li384ELb1ELb0ELb0ELb0EEENS1_36VarlenDynamicPersistentTileSchedulerILi192ELi128ELi384ELi32ELb0ELb0ELb1ELb1ELb0ELb1EEEEEEEEEvNT_6ParamsE,"a",@progbits
	.sectionflags	@""
	.align	4
.nv.constant0._ZN7cutlass13device_kernelIN5flash11enable_sm90INS1_16FlashAttnFwdSm90INS1_25CollectiveMainloopFwdSm90ILi2EN4cute5tupleIJNS5_1CILi1EEES8_S8_EEENS6_IJNS7_ILi192EEENS7_ILi128EEENS7_ILi96EEEEEELi96ENS_10bfloat16_tEfNS_4arch4Sm90ELb0ELb1ELb1ELb1ELb0ELb0ELb0ELb0ELb1ELb0ELb0ELb0EEENS1_21CollectiveEpilogueFwdINS6_IJSA_SC_SB_EEES9_SE_SG_Li384ELb1ELb0ELb0ELb0EEENS1_36VarlenDynamicPersistentTileSchedulerILi192ELi128ELi384ELi32ELb0ELb0ELb1ELb1ELb0ELb1EEEEEEEEEvNT_6ParamsE:
	.zero		3456


//--------------------- .nv.constant0._ZN7cutlass13device_kernelIN5flash11enable_sm90INS1_16FlashAttnFwdSm90INS1_25CollectiveMainloopFwdSm90ILi2EN4cute5tupleIJNS5_1CILi1EEES8_S8_EEENS6_IJNS7_ILi192EEENS7_ILi128EEENS7_ILi96EEEEEELi96ENS_10bfloat16_tEfNS_4arch4Sm90ELb0ELb1ELb1ELb1ELb0ELb1ELb0ELb0ELb1ELb0ELb0ELb0EEENS1_21CollectiveEpilogueFwdINS6_IJSA_SC_SB_EEES9_SE_SG_Li384ELb1ELb0ELb0ELb0EEENS1_36VarlenDynamicPersistentTileSchedulerILi192ELi128ELi384ELi32ELb0ELb0ELb1ELb1ELb0ELb1EEEEEEEEEvNT_6ParamsE --------------------------
	.section	.nv.constant0._ZN7cutlass13device_kernelIN5flash11enable_sm90INS1_16FlashAttnFwdSm90INS1_25CollectiveMainloopFwdSm90ILi2EN4cute5tupleIJNS5_1CILi1EEES8_S8_EEENS6_IJNS7_ILi192EEENS7_ILi128EEENS7_ILi96EEEEEELi96ENS_10bfloat16_tEfNS_4arch4Sm90ELb0ELb1ELb1ELb1ELb0ELb1ELb0ELb0ELb1ELb0ELb0ELb0EEENS1_21CollectiveEpilogueFwdINS6_IJSA_SC_SB_EEES9_SE_SG_Li384ELb1ELb0ELb0ELb0EEENS1_36VarlenDynamicPersistentTileSchedulerILi192ELi128ELi384ELi32ELb0ELb0ELb1ELb1ELb0ELb1EEEEEEEEEvNT_6ParamsE,"a",@progbits
	.sectionflags	@""
	.align	4
.nv.constant0._ZN7cutlass13device_kernelIN5flash11enable_sm90INS1_16FlashAttnFwdSm90INS1_25CollectiveMainloopFwdSm90ILi2EN4cute5tupleIJNS5_1CILi1EEES8_S8_EEENS6_IJNS7_ILi192EEENS7_ILi128EEENS7_ILi96EEEEEELi96ENS_10bfloat16_tEfNS_4arch4Sm90ELb0ELb1ELb1ELb1ELb0ELb1ELb0ELb0ELb1ELb0ELb0ELb0EEENS1_21CollectiveEpilogueFwdINS6_IJSA_SC_SB_EEES9_SE_SG_Li384ELb1ELb0ELb0ELb0EEENS1_36VarlenDynamicPersistentTileSchedulerILi192ELi128ELi384ELi32ELb0ELb0ELb1ELb1ELb0ELb1EEEEEEEEEvNT_6ParamsE:
	.zero		3456


//--------------------- .nv.constant0._ZN7cutlass13device_kernelIN5flash11enable_sm90INS1_16FlashAttnFwdSm90INS1_25CollectiveMainloopFwdSm90ILi2EN4cute5tupleIJNS5_1CILi1EEES8_S8_EEENS6_IJNS7_ILi192EEENS7_ILi144EEENS7_ILi96EEEEEELi96ENS_10bfloat16_tEfNS_4arch4Sm90ELb1ELb0ELb1ELb0ELb0ELb0ELb0ELb0ELb1ELb0ELb0ELb0EEENS1_21CollectiveEpilogueFwdINS6_IJSA_SC_SB_EEES9_SE_SG_Li384ELb0ELb0ELb0ELb0EEENS1_30DynamicPersistentTileSchedulerILi384ELi32ELb0ELb0ELb1EEEEEEEEEvNT_6ParamsE --------------------------
	.section	.nv.constant0._ZN7cutlass13device_kernelIN5flash11enable_sm90INS1_16FlashAttnFwdSm90INS1_25CollectiveMainloopFwdSm90ILi2EN4cute5tupleIJNS5_1CILi1EEES8_S8_EEENS6_IJNS7_ILi192EEENS7_ILi144EEENS7_ILi96EEEEEELi96ENS_10bfloat16_tEfNS_4arch4Sm90ELb1ELb0ELb1ELb0ELb0ELb0ELb0ELb0ELb1ELb0ELb0ELb0EEENS1_21CollectiveEpilogueFwdINS6_IJSA_SC_SB_EEES9_SE_SG_Li384ELb0ELb0ELb0ELb0EEENS1_30DynamicPersistentTileSchedulerILi384ELi32ELb0ELb0ELb1EEEEEEEEEvNT_6ParamsE,"a",@progbits
	.sectionflags	@""
	.align	4
.nv.constant0._ZN7cutlass13device_kernelIN5flash11enable_sm90INS1_16FlashAttnFwdSm90INS1_25CollectiveMainloopFwdSm90ILi2EN4cute5tupleIJNS5_1CILi1EEES8_S8_EEENS6_IJNS7_ILi192EEENS7_ILi144EEENS7_ILi96EEEEEELi96ENS_10bfloat16_tEfNS_4arch4Sm90ELb1ELb0ELb1ELb0ELb0ELb0ELb0ELb0ELb1ELb0ELb0ELb0EEENS1_21CollectiveEpilogueFwdINS6_IJSA_SC_SB_EEES9_SE_SG_Li384ELb0ELb0ELb0ELb0EEENS1_30DynamicPersistentTileSchedulerILi384ELi32ELb0ELb0ELb1EEEEEEEEEvNT_6ParamsE:
	.zero		3840


//--------------------- .nv.constant0._ZN7cutlass13device_kernelIN5flash11enable_sm90INS1_16FlashAttnFwdSm90INS1_25CollectiveMainloopFwdSm90ILi2EN4cute5tupleIJNS5_1CILi1EEES8_S8_EEENS6_IJNS7_ILi192EEENS7_ILi144EEENS7_ILi96EEEEEELi96ENS_10bfloat16_tEfNS_4arch4Sm90ELb1ELb0ELb1ELb1ELb0ELb0ELb0ELb0ELb1ELb0ELb0ELb0EEENS1_21CollectiveEpilogueFwdINS6_IJSA_SC_SB_EEES9_SE_SG_Li384ELb1ELb0ELb0ELb0EEENS1_36VarlenDynamicPersistentTileSchedulerILi192ELi144ELi384ELi32ELb0ELb0ELb1ELb1ELb1ELb1EEEEEEEEEvNT_6ParamsE --------------------------
	.section	.nv.constant0._ZN7cutlass13device_kernelIN5flash11enable_sm90INS1_16FlashAttnFwdSm90INS1_25CollectiveMainloopFwdSm90ILi2EN4cute5tupleIJNS5_1CILi1EEES8_S8_EEENS6_IJNS7_ILi192EEENS7_ILi144EEENS7_ILi96EEEEEELi96ENS_10bfloat16_tEfNS_4arch4Sm90ELb1ELb0ELb1ELb1ELb0ELb0ELb0ELb0ELb1ELb0ELb0ELb0EEENS1_21CollectiveEpilogueFwdINS6_IJSA_SC_SB_EEES9_SE_SG_Li384ELb1ELb0ELb0ELb0EEENS1_36VarlenDynamicPersistentTileSchedulerILi192ELi144ELi384ELi32ELb0ELb0ELb1ELb1ELb1ELb1EEEEEEEEEvNT_6ParamsE,"a",@progbits
	.sectionflags	@""
	.align	4
.nv.constant0._ZN7cutlass13device_kernelIN5flash11enable_sm90INS1_16FlashAttnFwdSm90INS1_25CollectiveMainloopFwdSm90ILi2EN4cute5tupleIJNS5_1CILi1EEES8_S8_EEENS6_IJNS7_ILi192EEENS7_ILi144EEENS7_ILi96EEEEEELi96ENS_10bfloat16_tEfNS_4arch4Sm90ELb1ELb0ELb1ELb1ELb0ELb0ELb0ELb0ELb1ELb0ELb0ELb0EEENS1_21CollectiveEpilogueFwdINS6_IJSA_SC_SB_EEES9_SE_SG_Li384ELb1ELb0ELb0ELb0EEENS1_36VarlenDynamicPersistentTileSchedulerILi192ELi144ELi384ELi32ELb0ELb0ELb1ELb1ELb1ELb1EEEEEEEEEvNT_6ParamsE:
	.zero		3456


//--------------------- .nv.constant0._ZN7cutlass13device_kernelIN5flash11enable_sm90INS1_16FlashAttnFwdSm90INS1_25CollectiveMainloopFwdSm90ILi2EN4cute5tupleIJNS5_1CILi1EEES8_S8_EEENS6_IJNS7_ILi192EEENS7_ILi144EEENS7_ILi96EEEEEELi96ENS_10bfloat16_tEfNS_4arch4Sm90ELb1ELb0ELb1ELb1ELb0ELb1ELb0ELb0ELb1ELb0ELb0ELb0EEENS1_21CollectiveEpilogueFwdINS6_IJSA_SC_SB_EEES9_SE_SG_Li384ELb1ELb0ELb0ELb0EEENS1_36VarlenDynamicPersistentTileSchedulerILi192ELi144ELi384ELi32ELb0ELb0ELb1ELb1ELb1ELb1EEEEEEEEEvNT_6ParamsE --------------------------
	.section	.nv.constant0._ZN7cutlass13device_kernelIN5flash11enable_sm90INS1_16FlashAttnFwdSm90INS1_25CollectiveMainloopFwdSm90ILi2EN4cute5tupleIJNS5_1CILi1EEES8_S8_EEENS6_IJNS7_ILi192EEENS7_ILi144EEENS7_ILi96EEEEEELi96ENS_10bfloat16_tEfNS_4arch4Sm90ELb1ELb0ELb1ELb1ELb0ELb1ELb0ELb0ELb1ELb0ELb0ELb0EEENS1_21CollectiveEpilogueFwdINS6_IJSA_SC_SB_EEES9_SE_SG_Li384ELb1ELb0ELb0ELb0EEENS1_36VarlenDynamicPersistentTileSchedulerILi192ELi144ELi384ELi32ELb0ELb0ELb1ELb1ELb1ELb1EEEEEEEEEvNT_6ParamsE,"a",@progbits
	.sectionflags	@""
	.align	4
.nv.constant0._ZN7cutlass13device_kernelIN5flash11enable_sm90INS1_16FlashAttnFwdSm90INS1_25CollectiveMainloopFwdSm90ILi2EN4cute5tupleIJNS5_1CILi1EEES8_S8_EEENS6_IJNS7_ILi192EEENS7_ILi144EEENS7_ILi96EEEEEELi96ENS_10bfloat16_tEfNS_4arch4Sm90ELb1ELb0ELb1ELb1ELb0ELb1ELb0ELb0ELb1ELb0ELb0ELb0EEENS1_21CollectiveEpilogueFwdINS6_IJSA_SC_SB_EEES9_SE_SG_Li384ELb1ELb0ELb0ELb0EEENS1_36VarlenDynamicPersistentTileSchedulerILi192ELi144ELi384ELi32ELb0ELb0ELb1ELb1ELb1ELb1EEEEEEEEEvNT_6ParamsE:
	.zero		3456


//--------------------- .nv.constant0._ZN7cutlass13device_kernelIN5flash11enable_sm90INS1_16FlashAttnFwdSm90INS1_25CollectiveMainloopFwdSm90ILi2EN4cute5tupleIJNS5_1CILi1EEES8_S8_EEENS6_IJNS7_ILi192EEESA_NS7_ILi64EEEEEELi64ENS_10bfloat16_tEfNS_4arch4Sm90ELb0ELb0ELb1ELb0ELb0ELb0ELb0ELb0ELb1ELb0ELb0ELb0EEENS1_21CollectiveEpilogueFwdINS6_IJSA_SB_SA_EEES9_SD_SF_Li384ELb0ELb0ELb0ELb0EEENS1_29StaticPersistentTileSchedulerILb0EEEEEEEEEvNT_6ParamsE --------------------------
	.section	.nv.constant0._ZN7cutlass13device_kernelIN5flash11enable_sm90INS1_16FlashAttnFwdSm90INS1_25CollectiveMainloopFwdSm90ILi2EN4cute5tupleIJNS5_1CILi1EEES8_S8_EEENS6_IJNS7_ILi192EEESA_NS7_ILi64EEEEEELi64ENS_10bfloat16_tEfNS_4arch4Sm90ELb0ELb0ELb1ELb0ELb0ELb0ELb0ELb0ELb1ELb0ELb0ELb0EEENS1_21CollectiveEpilogueFwdINS6_IJSA_SB_SA_EEES9_SD_SF_Li384ELb0ELb0ELb0ELb0EEENS1_29StaticPersistentTileSchedulerILb0EEEEEEEEEvNT_6ParamsE,"a",@progbits
	.sectionflags	@""
	.align	4
.nv.constant0._ZN7cutlass13device_kernelIN5flash11enable_sm90INS1_16FlashAttnFwdSm90INS1_25CollectiveMainloopFwdSm90ILi2EN4cute5tupleIJNS5_1CILi1EEES8_S8_EEENS6_IJNS7_ILi192EEESA_NS7_ILi64EEEEEELi64ENS_10bfloat16_tEfNS_4arch4Sm90ELb0ELb0ELb1ELb0ELb0ELb0ELb0ELb0ELb1ELb0ELb0ELb0EEENS1_21CollectiveEpilogueFwdINS6_IJSA_SB_SA_EEES9_SD_SF_Li384ELb0ELb0ELb0ELb0EEENS1_29StaticPersistentTileSchedulerILb0EEEEEEEEEvNT_6ParamsE:
	.zero		3840


//--------------------- .nv.constant0._ZN7cutlass13device_kernelIN5flash11enable_sm90INS1_16FlashAttnFwdSm90INS1_25CollectiveMainloopFwdSm90ILi2EN4cute5tupleIJNS5_1CILi1EEES8_S8_EEENS6_IJNS7_ILi192EEESA_NS7_ILi64EEEEEELi64ENS_10bfloat16_tEfNS_4arch4Sm90ELb0ELb0ELb1ELb1ELb0ELb0ELb0ELb0ELb1ELb0ELb0ELb0EEENS1_21CollectiveEpilogueFwdINS6_IJSA_SB_SA_EEES9_SD_SF_Li384ELb1ELb0ELb0ELb0EEENS1_36VarlenDynamicPersistentTileSchedulerILi192ELi192ELi384ELi32ELb0ELb0ELb1ELb0ELb1ELb1EEEEEEEEEvNT_6ParamsE --------------------------
	.section	.nv.constant0._ZN7cutlass13device_kernelIN5flash11enable_sm90INS1_16FlashAttnFwdSm90INS1_25CollectiveMainloopFwdSm90ILi2EN4cute5tupleIJNS5_1CILi1EEES8_S8_EEENS6_IJNS7_ILi192EEESA_NS7_ILi64EEEEEELi64ENS_10bfloat16_tEfNS_4arch4Sm90ELb0ELb0ELb1ELb1ELb0ELb0ELb0ELb0ELb1ELb0ELb0ELb0EEENS1_21CollectiveEpilogueFwdINS6_IJSA_SB_SA_EEES9_SD_SF_Li384ELb1ELb0ELb0ELb0EEENS1_36VarlenDynamicPersistentTileSchedulerILi192ELi192ELi384ELi32ELb0ELb0ELb1ELb0ELb1ELb1EEEEEEEEEvNT_6ParamsE,"a",@progbits
	.sectionflags	@""
	.align	4
.nv.constant0._ZN7cutlass13device_kernelIN5flash11enable_sm90INS1_16FlashAttnFwdSm90INS1_25CollectiveMainloopFwdSm90ILi2EN4cute5tupleIJNS5_1CILi1EEES8_S8_EEENS6_IJNS7_ILi192EEESA_NS7_ILi64EEEEEELi64ENS_10bfloat16_tEfNS_4arch4Sm90ELb0ELb0ELb1ELb1ELb0ELb0ELb0ELb0ELb1ELb0ELb0ELb0EEENS1_21CollectiveEpilogueFwdINS6_IJSA_SB_SA_EEES9_SD_SF_Li384ELb1ELb0ELb0ELb0EEENS1_36VarlenDynamicPersistentTileSchedulerILi192ELi192ELi384ELi32ELb0ELb0ELb1ELb0ELb1ELb1EEEEEEEEEvNT_6ParamsE:
	.zero		3456


//--------------------- .nv.constant0._ZN7cutlass13device_kernelIN5flash11enable_sm90INS1_16FlashAttnFwdSm90INS1_25CollectiveMainloopFwdSm90ILi2EN4cute5tupleIJNS5_1CILi1EEES8_S8_EEENS6_IJNS7_ILi192EEESA_NS7_ILi64EEEEEELi64ENS_10bfloat16_tEfNS_4arch4Sm90ELb0ELb0ELb1ELb1ELb0ELb1ELb0ELb0ELb1ELb0ELb0ELb0EEENS1_21CollectiveEpilogueFwdINS6_IJSA_SB_SA_EEES9_SD_SF_Li384ELb1ELb0ELb0ELb0EEENS1_36VarlenDynamicPersistentTileSchedulerILi192ELi192ELi384ELi32ELb0ELb0ELb1ELb0ELb1ELb1EEEEEEEEEvNT_6ParamsE --------------------------
	.section	.nv.constant0._ZN7cutlass13device_kernelIN5flash11enable_sm90INS1_16FlashAttnFwdSm90INS1_25CollectiveMainloopFwdSm90ILi2EN4cute5tupleIJNS5_1CILi1EEES8_S8_EEENS6_IJNS7_ILi192EEESA_NS7_ILi64EEEEEELi64ENS_10bfloat16_tEfNS_4arch4Sm90ELb0ELb0ELb1ELb1ELb0ELb1ELb0ELb0ELb1ELb0ELb0ELb0EEENS1_21CollectiveEpilogueFwdINS6_IJSA_SB_SA_EEES9_SD_SF_Li384ELb1ELb0ELb0ELb0EEENS1_36VarlenDynamicPersistentTileSchedulerILi192ELi192ELi384ELi32ELb0ELb0ELb1ELb0ELb1ELb1EEEEEEEEEvNT_6ParamsE,"a",@progbits
	.sectionflags	@""
	.align	4
.nv.constant0._ZN7cutlass13device_kernelIN5flash11enable_sm90INS1_16FlashAttnFwdSm90INS1_25CollectiveMainloopFwdSm90ILi2EN4cute5tupleIJNS5_1CILi1EEES8_S8_EEENS6_IJNS7_ILi192EEESA_NS7_ILi64EEEEEELi64ENS_10bfloat16_tEfNS_4arch4Sm90ELb0ELb0ELb1ELb1ELb0ELb1ELb0ELb0ELb1ELb0ELb0ELb0EEENS1_21CollectiveEpilogueFwdINS6_IJSA_SB_SA_EEES9_SD_SF_Li384ELb1ELb0ELb0ELb0EEENS1_36VarlenDynamicPersistentTileSchedulerILi192ELi192ELi384ELi32ELb0ELb0ELb1ELb0ELb1ELb1EEEEEEEEEvNT_6ParamsE:
	.zero		3456


//--------------------- .nv.constant0._ZN7cutlass13device_kernelIN5flash11enable_sm90INS1_16FlashAttnFwdSm90INS1_25CollectiveMainloopFwdSm90ILi2EN4cute5tupleIJNS5_1CILi1EEES8_S8_EEENS6_IJNS7_ILi192EEENS7_ILi128EEENS7_ILi64EEEEEELi64ENS_10bfloat16_tEfNS_4arch4Sm90ELb0ELb1ELb1ELb0ELb0ELb0ELb0ELb1ELb1ELb0ELb0ELb0EEENS1_21CollectiveEpilogueFwdINS6_IJSA_SC_SB_EEES9_SE_SG_Li384ELb0ELb0ELb0ELb0EEENS1_30DynamicPersistentTileSchedulerILi384ELi32ELb0ELb0ELb1EEEEEEEEEvNT_6ParamsE --------------------------
	.section	.nv.constant0._ZN7cutlass13device_kernelIN5flash11enable_sm90INS1_16FlashAttnFwdSm90INS1_25CollectiveMainloopFwdSm90ILi2EN4cute5tupleIJNS5_1CILi1EEES8_S8_EEENS6_IJNS7_ILi192EEENS7_ILi128EEENS7_ILi64EEEEEELi64ENS_10bfloat16_tEfNS_4arch4Sm90ELb0ELb1ELb1ELb0ELb0ELb0ELb0ELb1ELb1ELb0ELb0ELb0EEENS1_21CollectiveEpilogueFwdINS6_IJSA_SC_SB_EEES9_SE_SG_Li384ELb0ELb0ELb0ELb0EEENS1_30DynamicPersistentTileSchedulerILi384ELi32ELb0ELb0ELb1EEEEEEEEEvNT_6ParamsE,"a",@progbits
	.sectionflags	@""
	.align	4
.nv.constant0._ZN7cutlass13device_kernelIN5flash11enable_sm90INS1_16FlashAttnFwdSm90INS1_25CollectiveMainloopFwdSm90ILi2EN4cute5tupleIJNS5_1CILi1EEES8_S8_EEENS6_IJNS7_ILi192EEENS7_ILi128EEENS7_ILi64EEEEEELi64ENS_10bfloat16_tEfNS_4arch4Sm90ELb0ELb1ELb1ELb0ELb0ELb0ELb0ELb1ELb1ELb0ELb0ELb0EEENS1_21CollectiveEpilogueFwdINS6_IJSA_SC_SB_EEES9_SE_SG_Li384ELb0ELb0ELb0ELb0EEENS1_30DynamicPersistentTileSchedulerILi384ELi32ELb0ELb0ELb1EEEEEEEEEvNT_6ParamsE:
	.zero		3840


//--------------------- .nv.constant0._ZN7cutlass13device_kernelIN5flash11enable_sm90INS1_16FlashAttnFwdSm90INS1_25CollectiveMainloopFwdSm90ILi2EN4cute5tupleIJNS5_1CILi1EEES8_S8_EEENS6_IJNS7_ILi192EEENS7_ILi128EEENS7_ILi64EEEEEELi64ENS_10bfloat16_tEfNS_4arch4Sm90ELb0ELb1ELb1ELb1ELb0ELb0ELb0ELb1ELb1ELb0ELb0ELb0EEENS1_21CollectiveEpilogueFwdINS6_IJSA_SC_SB_EEES9_SE_SG_Li384ELb1ELb0ELb0ELb0EEENS1_36VarlenDynamicPersistentTileSchedulerILi192ELi128ELi384ELi32ELb0ELb0ELb1ELb1ELb0ELb1EEEEEEEEEvNT_6ParamsE --------------------------
	.section	.nv.constant0._ZN7cutlass13device_kernelIN5flash11enable_sm90INS1_16FlashAttnFwdSm90INS1_25CollectiveMainloopFwdSm90ILi2EN4cute5tupleIJNS5_1CILi1EEES8_S8_EEENS6_IJNS7_ILi192EEENS7_ILi128EEENS7_ILi64EEEEEELi64ENS_10bfloat16_tEfNS_4arch4Sm90ELb0ELb1ELb1ELb1ELb0ELb0ELb0ELb1ELb1ELb0ELb0ELb0EEENS1_21CollectiveEpilogueFwdINS6_IJSA_SC_SB_EEES9_SE_SG_Li384ELb1ELb0ELb0ELb0EEENS1_36VarlenDynamicPersistentTileSchedulerILi192ELi128ELi384ELi32ELb0ELb0ELb1ELb1ELb0ELb1EEEEEEEEEvNT_6ParamsE,"a",@progbits
	.sectionflags	@""
	.align	4
.nv.constant0._ZN7cutlass13device_kernelIN5flash11enable_sm90INS1_16FlashAttnFwdSm90INS1_25CollectiveMainloopFwdSm90ILi2EN4cute5tupleIJNS5_1CILi1EEES8_S8_EEENS6_IJNS7_ILi192EEENS7_ILi128EEENS7_ILi64EEEEEELi64ENS_10bfloat16_tEfNS_4arch4Sm90ELb0ELb1ELb1ELb1ELb0ELb0ELb0ELb1ELb1ELb0ELb0ELb0EEENS1_21CollectiveEpilogueFwdINS6_IJSA_SC_SB_EEES9_SE_SG_Li384ELb1ELb0ELb0ELb0EEENS1_36VarlenDynamicPersistentTileSchedulerILi192ELi128ELi384ELi32ELb0ELb0ELb1ELb1ELb0ELb1EEEEEEEEEvNT_6ParamsE:
	.zero		3456


//--------------------- .nv.constant0._ZN7cutlass13device_kernelIN5flash11enable_sm90INS1_16FlashAttnFwdSm90INS1_25CollectiveMainloopFwdSm90ILi2EN4cute5tupleIJNS5_1CILi1EEES8_S8_EEENS6_IJNS7_ILi192EEENS7_ILi128EEENS7_ILi64EEEEEELi64ENS_10bfloat16_tEfNS_4arch4Sm90ELb0ELb1ELb1ELb1ELb0ELb1ELb0ELb1ELb1ELb0ELb0ELb0EEENS1_21CollectiveEpilogueFwdINS6_IJSA_SC_SB_EEES9_SE_SG_Li384ELb1ELb0ELb0ELb0EEENS1_36VarlenDynamicPersistentTileSchedulerILi192ELi128ELi384ELi32ELb0ELb0ELb1ELb1ELb0ELb1EEEEEEEEEvNT_6ParamsE --------------------------
	.section	.nv.constant0._ZN7cutlass13device_kernelIN5flash11enable_sm90INS1_16FlashAttnFwdSm90INS1_25CollectiveMainloopFwdSm90ILi2EN4cute5tupleIJNS5_1CILi1EEES8_S8_EEENS6_IJNS7_ILi192EEENS7_ILi128EEENS7_ILi64EEEEEELi64ENS_10bfloat16_tEfNS_4arch4Sm90ELb0ELb1ELb1ELb1ELb0ELb1ELb0ELb1ELb1ELb0ELb0ELb0EEENS1_21CollectiveEpilogueFwdINS6_IJSA_SC_SB_EEES9_SE_SG_Li384ELb1ELb0ELb0ELb0EEENS1_36VarlenDynamicPersistentTileSchedulerILi192ELi128ELi384ELi32ELb0ELb0ELb1ELb1ELb0ELb1EEEEEEEEEvNT_6ParamsE,"a",@progbits
	.sectionflags	@""
	.align	4
.nv.constant0._ZN7cutlass13device_kernelIN5flash11enable_sm90INS1_16FlashAttnFwdSm90INS1_25CollectiveMainloopFwdSm90ILi2EN4cute5tupleIJNS5_1CILi1EEES8_S8_EEENS6_IJNS7_ILi192EEENS7_ILi128EEENS7_ILi64EEEEEELi64ENS_10bfloat16_tEfNS_4arch4Sm90ELb0ELb1ELb1ELb1ELb0ELb1ELb0ELb1ELb1ELb0ELb0ELb0EEENS1_21CollectiveEpilogueFwdINS6_IJSA_SC_SB_EEES9_SE_SG_Li384ELb1ELb0ELb0ELb0EEENS1_36VarlenDynamicPersistentTileSchedulerILi192ELi128ELi384ELi32ELb0ELb0ELb1ELb1ELb0ELb1EEEEEEEEEvNT_6ParamsE:
	.zero		3456


//--------------------- .nv.constant0._ZN7cutlass13device_kernelIN5flash11enable_sm90INS1_16FlashAttnFwdSm90INS1_25CollectiveMainloopFwdSm90ILi2EN4cute5tupleIJNS5_1CILi1EEES8_S8_EEENS6_IJNS7_ILi192EEENS7_ILi128EEENS7_ILi64EEEEEELi64ENS_10bfloat16_tEfNS_4arch4Sm90ELb1ELb0ELb1ELb0ELb0ELb0ELb0ELb1ELb1ELb0ELb0ELb0EEENS1_21CollectiveEpilogueFwdINS6_IJSA_SC_SB_EEES9_SE_SG_Li384ELb0ELb0ELb0ELb0EEENS1_30DynamicPersistentTileSchedulerILi384ELi32ELb0ELb0ELb1EEEEEEEEEvNT_6ParamsE --------------------------
	.section	.nv.constant0._ZN7cutlass13device_kernelIN5flash11enable_sm90INS1_16FlashAttnFwdSm90INS1_25CollectiveMainloopFwdSm90ILi2EN4cute5tupleIJNS5_1CILi1EEES8_S8_EEENS6_IJNS7_ILi192EEENS7_ILi128EEENS7_ILi64EEEEEELi64ENS_10bfloat16_tEfNS_4arch4Sm90ELb1ELb0ELb1ELb0ELb0ELb0ELb0ELb1ELb1ELb0ELb0ELb0EEENS1_21CollectiveEpilogueFwdINS6_IJSA_SC_SB_EEES9_SE_SG_Li384ELb0ELb0ELb0ELb0EEENS1_30DynamicPersistentTileSchedulerILi384ELi32ELb0ELb0ELb1EEEEEEEEEvNT_6ParamsE,"a",@progbits
	.sectionflags	@""
	.align	4
.nv.constant0._ZN7cutlass13device_kernelIN5flash11enable_sm90INS1_16FlashAttnFwdSm90INS1_25CollectiveMainloopFwdSm90ILi2EN4cute5tupleIJNS5_1CILi1EEES8_S8_EEENS6_IJNS7_ILi192EEENS7_ILi128EEENS7_ILi64EEEEEELi64ENS_10bfloat16_tEfNS_4arch4Sm90ELb1ELb0ELb1ELb0ELb0ELb0ELb0ELb1ELb1ELb0ELb0ELb0EEENS1_21CollectiveEpilogueFwdINS6_IJSA_SC_SB_EEES9_SE_SG_Li384ELb0ELb0ELb0ELb0EEENS1_30DynamicPersistentTileSchedulerILi384ELi32ELb0ELb0ELb1EEEEEEEEEvNT_6ParamsE:
	.zero		3840


//--------------------- .nv.constant0._ZN7cutlass13device_kernelIN5flash11enable_sm90INS1_16FlashAttnFwdSm90INS1_25CollectiveMainloopFwdSm90ILi2EN4cute5tupleIJNS5_1CILi1EEES8_S8_EEENS6_IJNS7_ILi192EEENS7_ILi128EEENS7_ILi64EEEEEELi64ENS_10bfloat16_tEfNS_4arch4Sm90ELb1ELb0ELb1ELb1ELb0ELb0ELb0ELb1ELb1ELb0ELb0ELb0EEENS1_21CollectiveEpilogueFwdINS6_IJSA_SC_SB_EEES9_SE_SG_Li384ELb1ELb0ELb0ELb0EEENS1_36VarlenDynamicPersistentTileSchedulerILi192ELi128ELi384ELi32ELb0ELb0ELb1ELb1ELb1ELb1EEEEEEEEEvNT_6ParamsE --------------------------
	.section	.nv.constant0._ZN7cutlass13device_kernelIN5flash11enable_sm90INS1_16FlashAttnFwdSm90INS1_25CollectiveMainloopFwdSm90ILi2EN4cute5tupleIJNS5_1CILi1EEES8_S8_EEENS6_IJNS7_ILi192EEENS7_ILi128EEENS7_ILi64EEEEEELi64ENS_10bfloat16_tEfNS_4arch4Sm90ELb1ELb0ELb1ELb1ELb0ELb0ELb0ELb1ELb1ELb0ELb0ELb0EEENS1_21CollectiveEpilogueFwdINS6_IJSA_SC_SB_EEES9_SE_SG_Li384ELb1ELb0ELb0ELb0EEENS1_36VarlenDynamicPersistentTileSchedulerILi192ELi128ELi384ELi32ELb0ELb0ELb1ELb1ELb1ELb1EEEEEEEEEvNT_6ParamsE,"a",@progbits
	.sectionflags	@""
	.align	4
.nv.constant0._ZN7cutlass13device_kernelIN5flash11enable_sm90INS1_16FlashAttnFwdSm90INS1_25CollectiveMainloopFwdSm90ILi2EN4cute5tupleIJNS5_1CILi1EEES8_S8_EEENS6_IJNS7_ILi192EEENS7_ILi128EEENS7_ILi64EEEEEELi64ENS_10bfloat16_tEfNS_4arch4Sm90ELb1ELb0ELb1ELb1ELb0ELb0ELb0ELb1ELb1ELb0ELb0ELb0EEENS1_21CollectiveEpilogueFwdINS6_IJSA_SC_SB_EEES9_SE_SG_Li384ELb1ELb0ELb0ELb0EEENS1_36VarlenDynamicPersistentTileSchedulerILi192ELi128ELi384ELi32ELb0ELb0ELb1ELb1ELb1ELb1EEEEEEEEEvNT_6ParamsE:
	.zero		3456


//--------------------- .nv.constant0._ZN7cutlass13device_kernelIN5flash11enable_sm90INS1_16FlashAttnFwdSm90INS1_25CollectiveMainloopFwdSm90ILi2EN4cute5tupleIJNS5_1CILi1EEES8_S8_EEENS6_IJNS7_ILi192EEENS7_ILi128EEENS7_ILi64EEEEEELi64ENS_10bfloat16_tEfNS_4arch4Sm90ELb1ELb0ELb1ELb1ELb0ELb1ELb0ELb1ELb1ELb0ELb0ELb0EEENS1_21CollectiveEpilogueFwdINS6_IJSA_SC_SB_EEES9_SE_SG_Li384ELb1ELb0ELb0ELb0EEENS1_36VarlenDynamicPersistentTileSchedulerILi192ELi128ELi384ELi32ELb0ELb0ELb1ELb1ELb1ELb1EEEEEEEEEvNT_6ParamsE --------------------------
	.section	.nv.constant0._ZN7cutlass13device_kernelIN5flash11enable_sm90INS1_16FlashAttnFwdSm90INS1_25CollectiveMainloopFwdSm90ILi2EN4cute5tupleIJNS5_1CILi1EEES8_S8_EEENS6_IJNS7_ILi192EEENS7_ILi128EEENS7_ILi64EEEEEELi64ENS_10bfloat16_tEfNS_4arch4Sm90ELb1ELb0ELb1ELb1ELb0ELb1ELb0ELb1ELb1ELb0ELb0ELb0EEENS1_21CollectiveEpilogueFwdINS6_IJSA_SC_SB_EEES9_SE_SG_Li384ELb1ELb0ELb0ELb0EEENS1_36VarlenDynamicPersistentTileSchedulerILi192ELi128ELi384ELi32ELb0ELb0ELb1ELb1ELb1ELb1EEEEEEEEEvNT_6ParamsE,"a",@progbits
	.sectionflags	@""
	.align	4
.nv.constant0._ZN7cutlass13device_kernelIN5flash11enable_sm90INS1_16FlashAttnFwdSm90INS1_25CollectiveMainloopFwdSm90ILi2EN4cute5tupleIJNS5_1CILi1EEES8_S8_EEENS6_IJNS7_ILi192EEENS7_ILi128EEENS7_ILi64EEEEEELi64ENS_10bfloat16_tEfNS_4arch4Sm90ELb1ELb0ELb1ELb1ELb0ELb1ELb0ELb1ELb1ELb0ELb0ELb0EEENS1_21CollectiveEpilogueFwdINS6_IJSA_SC_SB_EEES9_SE_SG_Li384ELb1ELb0ELb0ELb0EEENS1_36VarlenDynamicPersistentTileSchedulerILi192ELi128ELi384ELi32ELb0ELb0ELb1ELb1ELb1ELb1EEEEEEEEEvNT_6ParamsE:
	.zero		3456


//--------------------- SYMBOLS --------------------------

	.type		.nv.reservedSmem.offset0,@object
	.size		.nv.reservedSmem.offset0,0x4
